def matmul_kernel(
    a_ptr,
    b_ptr,
    c_ptr,
    M,
    N,
    K,
    stride_am,
    stride_ak,
    stride_bk,
    stride_bn,
    stride_cm,
    stride_cn,
    BLOCK_M: tl.constexpr,
    BLOCK_N: tl.constexpr,
    BLOCK_K: tl.constexpr,
    GROUP_M: tl.constexpr,
):
    pid = tl.program_id(axis=0)
    num_pid_m = tl.cdiv(M, BLOCK_M)
    num_pid_n = tl.cdiv(N, BLOCK_N)
    num_pid_in_group = GROUP_M * num_pid_n
    group_id = pid // num_pid_in_group
    first_pid_m = group_id * GROUP_M
    group_size_m = min(num_pid_m - first_pid_m, GROUP_M)
    pid_m = first_pid_m + ((pid % num_pid_in_group) % group_size_m)
    pid_n = (pid % num_pid_in_group) // group_size_m

    offs_am = (pid_m * BLOCK_M + tl.arange(0, BLOCK_M)) % M
    offs_bn = (pid_n * BLOCK_N + tl.arange(0, BLOCK_N)) % N
    offs_k = tl.arange(0, BLOCK_K)
    a_ptrs = a_ptr + offs_am[:, None] * stride_am + offs_k[None, :] * stride_ak
    b_ptrs = b_ptr + offs_k[:, None] * stride_bk + offs_bn[None, :] * stride_bn

    acc = tl.zeros((BLOCK_M, BLOCK_N), dtype=tl.float32)
    for kk in range(0, tl.cdiv(K, BLOCK_K)):
        a = tl.load(a_ptrs, mask=offs_k[None, :] < K - kk * BLOCK_K, other=0.0)
        b = tl.load(b_ptrs, mask=offs_k[:, None] < K - kk * BLOCK_K, other=0.0)
        acc = tl.dot(a, b, acc)
        a_ptrs += BLOCK_K * stride_ak
        b_ptrs += BLOCK_K * stride_bk

    c = acc.to(c_ptr.dtype.element_ty)
    offs_cm = pid_m * BLOCK_M + tl.arange(0, BLOCK_M)
    offs_cn = pid_n * BLOCK_N + tl.arange(0, BLOCK_N)
    c_ptrs = c_ptr + offs_cm[:, None] * stride_cm + offs_cn[None, :] * stride_cn
    mask = (offs_cm[:, None] < M) & (offs_cn[None, :] < N)
    tl.store(c_ptrs, c, mask=mask)

# config = {"BLOCK_K": 32, "BLOCK_M": 64, "BLOCK_N": 128, "GROUP_M": 8, "arch": "sm_100", "dtype": "fp8e4m3", "num_ctas": 1, "num_stages": 2, "num_warps": 2}
# arch = sm_100


// ===== COMPILED SASS (sm_100a) =====

	.target	sm_100a

	.elftype	@"ET_EXEC"


//--------------------- .note.nv.tkinfo           --------------------------
	.section	.note.nv.tkinfo,"",@"SHT_NOTE"
	.sectionflags	@"SHF_NOTE_NV_TKINFO"
	.tkinfo
        /*0018*/ 	.word	0x00000081
        /*0030*/ 	.string	""
        /*0030*/ 	.string	"ptxas-blackwell"
        /*0030*/ 	.string	"Cuda compilation tools, release 12.9, V12.9.86"
        /*0030*/ 	.string	"Build cuda_12.9.r12.9/compiler.36037853_0"
        /*0030*/ 	.string	"-v  -suppress-debug-info  -lineinfo  -arch sm_100a "



//--------------------- .note.nv.cuver            --------------------------
	.section	.note.nv.cuver,"",@"SHT_NOTE"
	.sectionflags	@"SHF_NOTE_NV_CUVER"
        /*0018*/ 	.short	0x0001
        /*001a*/ 	.short	0x0064
        /*001c*/ 	.short	0x0001
        /*001e*/ 	.short	0x0000
        /*0020*/ 	.short	0x0001
        /*0022*/ 	.short	0x0000


//--------------------- .nv.info                  --------------------------
	.section	.nv.info,"",@"SHT_CUDA_INFO"
	.align	4


	//----- nvinfo : EIATTR_REGCOUNT
	.align		4
        /*0000*/ 	.byte	0x04, 0x2f
        /*0002*/ 	.short	(.L_1 - .L_0)
	.align		4
.L_0:
        /*0004*/ 	.word	index@(matmul_kernel)
        /*0008*/ 	.word	0x000000ff


	//----- nvinfo : EIATTR_FRAME_SIZE
	.align		4
.L_1:
        /*000c*/ 	.byte	0x04, 0x11
        /*000e*/ 	.short	(.L_3 - .L_2)
	.align		4
.L_2:
        /*0010*/ 	.word	index@(matmul_kernel)
        /*0014*/ 	.word	0x00000158


	//----- nvinfo : EIATTR_MIN_STACK_SIZE
	.align		4
.L_3:
        /*0018*/ 	.byte	0x04, 0x12
        /*001a*/ 	.short	(.L_5 - .L_4)
	.align		4
.L_4:
        /*001c*/ 	.word	index@(matmul_kernel)
        /*0020*/ 	.word	0x00000158
.L_5:


//--------------------- .nv.info.matmul_kernel    --------------------------
	.section	.nv.info.matmul_kernel,"",@"SHT_CUDA_INFO"
	.sectionflags	@""
	.align	4


	//----- nvinfo : EIATTR_CUDA_API_VERSION
	.align		4
        /*0000*/ 	.byte	0x04, 0x37
        /*0002*/ 	.short	(.L_7 - .L_6)
.L_6:
        /*0004*/ 	.word	0x00000081


	//----- nvinfo : EIATTR_KPARAM_INFO
	.align		4
.L_7:
        /*0008*/ 	.byte	0x04, 0x17
        /*000a*/ 	.short	(.L_9 - .L_8)
.L_8:
        /*000c*/ 	.word	0x00000000
        /*0010*/ 	.short	0x000d
        /*0012*/ 	.short	0x0048
        /*0014*/ 	.byte	0x00, 0xf4, 0x21, 0x00


	//----- nvinfo : EIATTR_KPARAM_INFO
	.align		4
.L_9:
        /*0018*/ 	.byte	0x04, 0x17
        /*001a*/ 	.short	(.L_11 - .L_10)
.L_10:
        /*001c*/ 	.word	0x00000000
        /*0020*/ 	.short	0x000c
        /*0022*/ 	.short	0x0040
        /*0024*/ 	.byte	0x00, 0xf4, 0x21, 0x00


	//----- nvinfo : EIATTR_KPARAM_INFO
	.align		4
.L_11:
        /*0028*/ 	.byte	0x04, 0x17
        /*002a*/ 	.short	(.L_13 - .L_12)
.L_12:
        /*002c*/ 	.word	0x00000000
        /*0030*/ 	.short	0x000b
        /*0032*/ 	.short	0x0038
        /*0034*/ 	.byte	0x00, 0xf0, 0x11, 0x00


	//----- nvinfo : EIATTR_KPARAM_INFO
	.align		4
.L_13:
        /*0038*/ 	.byte	0x04, 0x17
        /*003a*/ 	.short	(.L_15 - .L_14)
.L_14:
        /*003c*/ 	.word	0x00000000
        /*0040*/ 	.short	0x000a
        /*0042*/ 	.short	0x0034
        /*0044*/ 	.byte	0x00, 0xf0, 0x11, 0x00


	//----- nvinfo : EIATTR_KPARAM_INFO
	.align		4
.L_15:
        /*0048*/ 	.byte	0x04, 0x17
        /*004a*/ 	.short	(.L_17 - .L_16)
.L_16:
        /*004c*/ 	.word	0x00000000
        /*0050*/ 	.short	0x0009
        /*0052*/ 	.short	0x0030
        /*0054*/ 	.byte	0x00, 0xf0, 0x11, 0x00


	//----- nvinfo : EIATTR_KPARAM_INFO
	.align		4
.L_17:
        /*0058*/ 	.byte	0x04, 0x17
        /*005a*/ 	.short	(.L_19 - .L_18)
.L_18:
        /*005c*/ 	.word	0x00000000
        /*0060*/ 	.short	0x0008
        /*0062*/ 	.short	0x002c
        /*0064*/ 	.byte	0x00, 0xf0, 0x11, 0x00


	//----- nvinfo : EIATTR_KPARAM_INFO
	.align		4
.L_19:
        /*0068*/ 	.byte	0x04, 0x17
        /*006a*/ 	.short	(.L_21 - .L_20)
.L_20:
        /*006c*/ 	.word	0x00000000
        /*0070*/ 	.short	0x0007
        /*0072*/ 	.short	0x0028
        /*0074*/ 	.byte	0x00, 0xf0, 0x11, 0x00


	//----- nvinfo : EIATTR_KPARAM_INFO
	.align		4
.L_21:
        /*0078*/ 	.byte	0x04, 0x17
        /*007a*/ 	.short	(.L_23 - .L_22)
.L_22:
        /*007c*/ 	.word	0x00000000
        /*0080*/ 	.short	0x0006
        /*0082*/ 	.short	0x0024
        /*0084*/ 	.byte	0x00, 0xf0, 0x11, 0x00


	//----- nvinfo : EIATTR_KPARAM_INFO
	.align		4
.L_23:
        /*0088*/ 	.byte	0x04, 0x17
        /*008a*/ 	.short	(.L_25 - .L_24)
.L_24:
        /*008c*/ 	.word	0x00000000
        /*0090*/ 	.short	0x0005
        /*0092*/ 	.short	0x0020
        /*0094*/ 	.byte	0x00, 0xf0, 0x11, 0x00


	//----- nvinfo : EIATTR_KPARAM_INFO
	.align		4
.L_25:
        /*0098*/ 	.byte	0x04, 0x17
        /*009a*/ 	.short	(.L_27 - .L_26)
.L_26:
        /*009c*/ 	.word	0x00000000
        /*00a0*/ 	.short	0x0004
        /*00a2*/ 	.short	0x001c
        /*00a4*/ 	.byte	0x00, 0xf0, 0x11, 0x00


	//----- nvinfo : EIATTR_KPARAM_INFO
	.align		4
.L_27:
        /*00a8*/ 	.byte	0x04, 0x17
        /*00aa*/ 	.short	(.L_29 - .L_28)
.L_28:
        /*00ac*/ 	.word	0x00000000
        /*00b0*/ 	.short	0x0003
        /*00b2*/ 	.short	0x0018
        /*00b4*/ 	.byte	0x00, 0xf0, 0x11, 0x00


	//----- nvinfo : EIATTR_KPARAM_INFO
	.align		4
.L_29:
        /*00b8*/ 	.byte	0x04, 0x17
        /*00ba*/ 	.short	(.L_31 - .L_30)
.L_30:
        /*00bc*/ 	.word	0x00000000
        /*00c0*/ 	.short	0x0002
        /*00c2*/ 	.short	0x0010
        /*00c4*/ 	.byte	0x00, 0xf4, 0x21, 0x00


	//----- nvinfo : EIATTR_KPARAM_INFO
	.align		4
.L_31:
        /*00c8*/ 	.byte	0x04, 0x17
        /*00ca*/ 	.short	(.L_33 - .L_32)
.L_32:
        /*00cc*/ 	.word	0x00000000
        /*00d0*/ 	.short	0x0001
        /*00d2*/ 	.short	0x0008
        /*00d4*/ 	.byte	0x00, 0xf4, 0x21, 0x00


	//----- nvinfo : EIATTR_KPARAM_INFO
	.align		4
.L_33:
        /*00d8*/ 	.byte	0x04, 0x17
        /*00da*/ 	.short	(.L_35 - .L_34)
.L_34:
        /*00dc*/ 	.word	0x00000000
        /*00e0*/ 	.short	0x0000
        /*00e2*/ 	.short	0x0000
        /*00e4*/ 	.byte	0x00, 0xf4, 0x21, 0x00


	//----- nvinfo : EIATTR_SPARSE_MMA_MASK
	.align		4
.L_35:
        /*00e8*/ 	.byte	0x03, 0x50
        /*00ea*/ 	.short	0x0000


	//----- nvinfo : EIATTR_MAXREG_COUNT
	.align		4
        /*00ec*/ 	.byte	0x03, 0x1b
        /*00ee*/ 	.short	0x00ff


	//----- nvinfo : EIATTR_NUM_BARRIERS
	.align		4
        /*00f0*/ 	.byte	0x02, 0x4c
        /*00f2*/ 	.byte	0x01
	.zero		1


	//----- nvinfo : EIATTR_ANNOTATIONS
	.align		4
        /*00f4*/ 	.byte	0x04, 0x55
        /*00f6*/ 	.short	(.L_37 - .L_36)


	//   ....[0]....
.L_36:
        /*00f8*/ 	.word	0x00000001
        /*00fc*/ 	.byte	0x50, 0x09, 0x00, 0x00, 0x01, 0x00, 0x00, 0x00, 0xe0, 0x47, 0x00, 0x00, 0x01, 0x00, 0x00, 0x00
        /* <DEDUP_REMOVED lines=117> */
        /*085c*/ 	.byte	0x10, 0xa2, 0x00, 0x00


	//----- nvinfo : EIATTR_VRC_CTA_INIT_COUNT
	.align		4
.L_37:
        /*0860*/ 	.byte	0x02, 0x4a
	.zero		1
	.zero		1


	//----- nvinfo : EIATTR_EXIT_INSTR_OFFSETS
	.align		4
        /*0864*/ 	.byte	0x04, 0x1c
        /*0866*/ 	.short	(.L_39 - .L_38)


	//   ....[0]....
.L_38:
        /*0868*/ 	.word	0x0000ed20


	//   ....[1]....
        /*086c*/ 	.word	0x0000ed40


	//----- nvinfo : EIATTR_REQNTID
	.align		4
.L_39:
        /*0870*/ 	.byte	0x04, 0x10
        /*0872*/ 	.short	(.L_41 - .L_40)
.L_40:
        /*0874*/ 	.word	0x00000040
        /*0878*/ 	.word	0x00000001
        /*087c*/ 	.word	0x00000001


	//----- nvinfo : EIATTR_CBANK_PARAM_SIZE
	.align		4
.L_41:
        /*0880*/ 	.byte	0x03, 0x19
        /*0882*/ 	.short	0x0050


	//----- nvinfo : EIATTR_PARAM_CBANK
	.align		4
        /*0884*/ 	.byte	0x04, 0x0a
        /*0886*/ 	.short	(.L_43 - .L_42)
	.align		4
.L_42:
        /*0888*/ 	.word	index@(.nv.constant0.matmul_kernel)
        /*088c*/ 	.short	0x0380
        /*088e*/ 	.short	0x0050


	//----- nvinfo : EIATTR_SW_WAR
	.align		4
.L_43:
        /*0890*/ 	.byte	0x04, 0x36
        /*0892*/ 	.short	(.L_45 - .L_44)
.L_44:
        /*0894*/ 	.word	0x00000008
.L_45:


//--------------------- .nv.compat                --------------------------
	.section	.nv.compat,"",@"SHT_CUDA_COMPAT_INFO"
	.align	4
        /*0000*/ 	.byte	0x02, 0x02, 0x02, 0x00, 0x02, 0x05, 0x05, 0x00, 0x02, 0x03, 0x00, 0x00, 0x02, 0x06, 0x01, 0x00


//--------------------- .nv.callgraph             --------------------------
	.section	.nv.callgraph,"",@"SHT_CUDA_CALLGRAPH"
	.align	4
	.sectionentsize	8
	.align		4
        /*0000*/ 	.word	0x00000000
	.align		4
        /*0004*/ 	.word	0xffffffff
	.align		4
        /*0008*/ 	.word	0x00000000
	.align		4
        /*000c*/ 	.word	0xfffffffe
	.align		4
        /*0010*/ 	.word	0x00000000
	.align		4
        /*0014*/ 	.word	0xfffffffd
	.align		4
        /*0018*/ 	.word	0x00000000
	.align		4
        /*001c*/ 	.word	0xfffffffc


//--------------------- .text.matmul_kernel       --------------------------
	.section	.text.matmul_kernel,"ax",@progbits
	.align	128
        .global         matmul_kernel
        .type           matmul_kernel,@function
        .size           matmul_kernel,(.L_x_3 - matmul_kernel)
        .other          matmul_kernel,@"STO_CUDA_ENTRY STV_DEFAULT"
matmul_kernel:
.text.matmul_kernel:
[----:B------:R-:W0:Y:S08]  /*0000*/  LDC R1, c[0x0][0x37c] ;  /* 0x0000df00ff017b82 */ /* 0x000e300000000800 */
[----:B------:R-:W1:Y:S01]  /*0010*/  LDC.64 R148, c[0x0][0x398] ;  /* 0x0000e600ff947b82 */ /* 0x000e620000000a00 */
[----:B------:R-:W2:Y:S01]  /*0020*/  S2R R5, SR_CTAID.X ;  /* 0x0000000000057919 */ /* 0x000ea20000002500 */
[----:B------:R-:W3:Y:S01]  /*0030*/  LDCU UR4, c[0x0][0x3a0] ;  /* 0x00007400ff0477ac */ /* 0x000ee20008000800 */
[----:B0-----:R-:W-:Y:S01]  /*0040*/  VIADD R1, R1, 0xfffffea8 ;  /* 0xfffffea801017836 */ /* 0x001fe20000000000 */
[----:B------:R-:W-:-:S02]  /*0050*/  CS2R R24, SRZ ;  /* 0x0000000000187805 */ /* 0x000fc4000001ff00 */
[----:B------:R-:W-:Y:S02]  /*0060*/  CS2R R26, SRZ ;  /* 0x00000000001a7805 */ /* 0x000fe4000001ff00 */
[----:B------:R-:W-:Y:S02]  /*0070*/  CS2R R20, SRZ ;  /* 0x0000000000147805 */ /* 0x000fe4000001ff00 */
[----:B------:R-:W-:Y:S01]  /*0080*/  CS2R R22, SRZ ;  /* 0x0000000000167805 */ /* 0x000fe2000001ff00 */
[----:B------:R-:W0:Y:S01]  /*0090*/  S2UR UR7, SR_CgaCtaId ;  /* 0x00000000000779c3 */ /* 0x000e220000008800 */
[----:B------:R-:W-:Y:S02]  /*00a0*/  CS2R R16, SRZ ;  /* 0x0000000000107805 */ /* 0x000fe4000001ff00 */
[----:B------:R-:W-:Y:S02]  /*00b0*/  CS2R R18, SRZ ;  /* 0x0000000000127805 */ /* 0x000fe4000001ff00 */
[----:B------:R-:W-:-:S02]  /*00c0*/  CS2R R12, SRZ ;  /* 0x00000000000c7805 */ /* 0x000fc4000001ff00 */
[----:B------:R-:W-:Y:S02]  /*00d0*/  CS2R R14, SRZ ;  /* 0x00000000000e7805 */ /* 0x000fe4000001ff00 */
[----:B------:R-:W-:Y:S02]  /*00e0*/  CS2R R144, SRZ ;  /* 0x0000000000907805 */ /* 0x000fe4000001ff00 */
[----:B------:R-:W-:Y:S02]  /*00f0*/  CS2R R146, SRZ ;  /* 0x0000000000927805 */ /* 0x000fe4000001ff00 */
[----:B------:R-:W-:Y:S02]  /*0100*/  CS2R R140, SRZ ;  /* 0x00000000008c7805 */ /* 0x000fe4000001ff00 */
[----:B------:R-:W-:Y:S02]  /*0110*/  CS2R R142, SRZ ;  /* 0x00000000008e7805 */ /* 0x000fe4000001ff00 */
[----:B------:R-:W-:-:S02]  /*0120*/  CS2R R136, SRZ ;  /* 0x0000000000887805 */ /* 0x000fc4000001ff00 */
[----:B------:R-:W-:Y:S02]  /*0130*/  CS2R R138, SRZ ;  /* 0x00000000008a7805 */ /* 0x000fe4000001ff00 */
[----:B------:R-:W-:Y:S01]  /*0140*/  CS2R R132, SRZ ;  /* 0x0000000000847805 */ /* 0x000fe2000001ff00 */
[----:B---3--:R-:W-:Y:S01]  /*0150*/  UIADD3 UR4, UPT, UPT, UR4, 0x1f, URZ ;  /* 0x0000001f04047890 */ /* 0x008fe2000fffe0ff */
[----:B------:R-:W-:Y:S02]  /*0160*/  CS2R R134, SRZ ;  /* 0x0000000000867805 */ /* 0x000fe4000001ff00 */
[----:B------:R-:W-:Y:S02]  /*0170*/  CS2R R128, SRZ ;  /* 0x0000000000807805 */ /* 0x000fe4000001ff00 */
[----:B------:R-:W-:Y:S01]  /*0180*/  CS2R R130, SRZ ;  /* 0x0000000000827805 */ /* 0x000fe2000001ff00 */
[----:B-1----:R-:W-:Y:S01]  /*0190*/  VIADD R0, R149, 0x7f ;  /* 0x0000007f95007836 */ /* 0x002fe20000000000 */
[----:B------:R-:W-:Y:S01]  /*01a0*/  UISETP.GE.AND UP0, UPT, UR4, 0x20, UPT ;  /* 0x000000200400788c */ /* 0x000fe2000bf06270 */
[----:B------:R-:W-:-:S02]  /*01b0*/  CS2R R124, SRZ ;  /* 0x00000000007c7805 */ /* 0x000fc4000001ff00 */
[----:B------:R-:W-:Y:S02]  /*01c0*/  CS2R R126, SRZ ;  /* 0x00000000007e7805 */ /* 0x000fe4000001ff00 */
[----:B------:R-:W-:Y:S02]  /*01d0*/  CS2R R120, SRZ ;  /* 0x0000000000787805 */ /* 0x000fe4000001ff00 */
[----:B------:R-:W-:Y:S02]  /*01e0*/  SHF.R.S32.HI R3, RZ, 0x1f, R0 ;  /* 0x0000001fff037819 */ /* 0x000fe40000011400 */
[----:B------:R-:W-:Y:S02]  /*01f0*/  CS2R R122, SRZ ;  /* 0x00000000007a7805 */ /* 0x000fe4000001ff00 */
[----:B------:R-:W-:Y:S02]  /*0200*/  CS2R R116, SRZ ;  /* 0x0000000000747805 */ /* 0x000fe4000001ff00 */
[----:B------:R-:W-:-:S02]  /*0210*/  CS2R R118, SRZ ;  /* 0x0000000000767805 */ /* 0x000fc4000001ff00 */
[----:B------:R-:W-:Y:S02]  /*0220*/  LEA.HI R3, R3, R0, RZ, 0x7 ;  /* 0x0000000003037211 */ /* 0x000fe400078f38ff */
[----:B------:R-:W-:Y:S02]  /*0230*/  CS2R R112, SRZ ;  /* 0x0000000000707805 */ /* 0x000fe4000001ff00 */
[----:B--2---:R-:W-:Y:S02]  /*0240*/  IABS R8, R5 ;  /* 0x0000000500087213 */ /* 0x004fe40000000000 */
[----:B------:R-:W-:Y:S02]  /*0250*/  CS2R R114, SRZ ;  /* 0x0000000000727805 */ /* 0x000fe4000001ff00 */
[----:B------:R-:W-:Y:S02]  /*0260*/  SHF.R.S32.HI R3, RZ, 0x7, R3 ;  /* 0x00000007ff037819 */ /* 0x000fe40000011403 */
[----:B------:R-:W-:-:S02]  /*0270*/  CS2R R108, SRZ ;  /* 0x00000000006c7805 */ /* 0x000fc4000001ff00 */
[----:B------:R-:W-:Y:S02]  /*0280*/  CS2R R110, SRZ ;  /* 0x00000000006e7805 */ /* 0x000fe4000001ff00 */
[----:B------:R-:W-:Y:S02]  /*0290*/  CS2R R104, SRZ ;  /* 0x0000000000687805 */ /* 0x000fe4000001ff00 */
[----:B------:R-:W-:Y:S01]  /*02a0*/  CS2R R106, SRZ ;  /* 0x00000000006a7805 */ /* 0x000fe2000001ff00 */
[----:B------:R-:W-:Y:S01]  /*02b0*/  IMAD.SHL.U32 R4, R3, 0x8, RZ ;  /* 0x0000000803047824 */ /* 0x000fe200078e00ff */
[----:B------:R-:W-:Y:S02]  /*02c0*/  CS2R R100, SRZ ;  /* 0x0000000000647805 */ /* 0x000fe4000001ff00 */
[----:B------:R-:W-:Y:S02]  /*02d0*/  CS2R R102, SRZ ;  /* 0x0000000000667805 */ /* 0x000fe4000001ff00 */
[----:B------:R-:W-:-:S02]  /*02e0*/  CS2R R96, SRZ ;  /* 0x0000000000607805 */ /* 0x000fc4000001ff00 */
[----:B------:R-:W-:Y:S02]  /*02f0*/  CS2R R98, SRZ ;  /* 0x0000000000627805 */ /* 0x000fe4000001ff00 */
[-C--:B------:R-:W-:Y:S02]  /*0300*/  IABS R7, R4.reuse ;  /* 0x0000000400077213 */ /* 0x080fe40000000000 */
[----:B------:R-:W-:Y:S02]  /*0310*/  CS2R R92, SRZ ;  /* 0x00000000005c7805 */ /* 0x000fe4000001ff00 */
[----:B------:R-:W-:Y:S02]  /*0320*/  IABS R10, R4 ;  /* 0x00000004000a7213 */ /* 0x000fe40000000000 */
[----:B------:R-:W-:Y:S01]  /*0330*/  CS2R R94, SRZ ;  /* 0x00000000005e7805 */ /* 0x000fe2000001ff00 */
[----:B------:R-:W1:Y:S01]  /*0340*/  I2F.RP R0, R7 ;  /* 0x0000000700007306 */ /* 0x000e620000209400 */
        /* <DEDUP_REMOVED lines=13> */
[----:B------:R-:W-:Y:S01]  /*0420*/  CS2R R66, SRZ ;  /* 0x0000000000427805 */ /* 0x000fe2000001ff00 */
[----:B-1----:R-:W1:Y:S01]  /*0430*/  MUFU.RCP R0, R0 ;  /* 0x0000000000007308 */ /* 0x002e620000001000 */
        /* <DEDUP_REMOVED lines=9> */
[----:B------:R-:W-:Y:S01]  /*04d0*/  CS2R R46, SRZ ;  /* 0x00000000002e7805 */ /* 0x000fe2000001ff00 */
[----:B------:R-:W-:Y:S01]  /*04e0*/  UMOV UR6, 0x400 ;  /* 0x0000040000067882 */ /* 0x000fe20000000000 */
[----:B------:R-:W2:Y:S01]  /*04f0*/  LDCU.64 UR12, c[0x0][0x358] ;  /* 0x00006b00ff0c77ac */ /* 0x000ea20008000a00 */
[----:B0-----:R-:W-:Y:S01]  /*0500*/  ULEA UR6, UR7, UR6, 0x18 ;  /* 0x0000000607067291 */ /* 0x001fe2000f8ec0ff */
[----:B-1----:R-:W-:-:S02]  /*0510*/  VIADD R2, R0, 0xffffffe ;  /* 0x0ffffffe00027836 */ /* 0x002fc40000000000 */
[----:B------:R-:W-:Y:S02]  /*0520*/  IMAD.MOV R0, RZ, RZ, -R10 ;  /* 0x000000ffff007224 */ /* 0x000fe400078e0a0a */
[----:B------:R0:W1:Y:S02]  /*0530*/  F2I.FTZ.U32.TRUNC.NTZ R3, R2 ;  /* 0x0000000200037305 */ /* 0x000064000021f000 */
[----:B0-----:R-:W-:Y:S02]  /*0540*/  IMAD.MOV.U32 R2, RZ, RZ, RZ ;  /* 0x000000ffff027224 */ /* 0x001fe400078e00ff */
[----:B-1----:R-:W-:-:S04]  /*0550*/  IMAD.MOV R6, RZ, RZ, -R3 ;  /* 0x000000ffff067224 */ /* 0x002fc800078e0a03 */
[----:B------:R-:W-:Y:S02]  /*0560*/  IMAD R9, R6, R7, RZ ;  /* 0x0000000706097224 */ /* 0x000fe400078e02ff */
[----:B------:R-:W-:Y:S02]  /*0570*/  IMAD.MOV.U32 R6, RZ, RZ, R8 ;  /* 0x000000ffff067224 */ /* 0x000fe400078e0008 */
[----:B------:R-:W-:-:S06]  /*0580*/  IMAD.HI.U32 R3, R3, R9, R2 ;  /* 0x0000000903037227 */ /* 0x000fcc00078e0002 */
[----:B------:R-:W-:-:S04]  /*0590*/  IMAD.HI.U32 R3, R3, R6, RZ ;  /* 0x0000000603037227 */ /* 0x000fc800078e00ff */
[----:B------:R-:W-:-:S05]  /*05a0*/  IMAD R0, R3, R0, R6 ;  /* 0x0000000003007224 */ /* 0x000fca00078e0206 */
[----:B------:R-:W-:-:S13]  /*05b0*/  ISETP.GT.U32.AND P1, PT, R7, R0, PT ;  /* 0x000000000700720c */ /* 0x000fda0003f24070 */
[----:B------:R-:W-:Y:S02]  /*05c0*/  @!P1 IMAD.IADD R0, R0, 0x1, -R7 ;  /* 0x0000000100009824 */ /* 0x000fe400078e0a07 */
[----:B------:R-:W-:Y:S01]  /*05d0*/  @!P1 VIADD R3, R3, 0x1 ;  /* 0x0000000103039836 */ /* 0x000fe20000000000 */
[----:B------:R-:W-:Y:S02]  /*05e0*/  ISETP.NE.AND P1, PT, R4, RZ, PT ;  /* 0x000000ff0400720c */ /* 0x000fe40003f25270 */
[----:B------:R-:W-:Y:S02]  /*05f0*/  ISETP.GE.U32.AND P0, PT, R0, R7, PT ;  /* 0x000000070000720c */ /* 0x000fe40003f06070 */
[----:B------:R-:W-:-:S04]  /*0600*/  LOP3.LUT R0, R5, R4, RZ, 0x3c, !PT ;  /* 0x0000000405007212 */ /* 0x000fc800078e3cff */
[----:B------:R-:W-:Y:S01]  /*0610*/  ISETP.GE.AND P2, PT, R0, RZ, PT ;  /* 0x000000ff0000720c */ /* 0x000fe20003f46270 */
[----:B------:R-:W-:-:S06]  /*0620*/  VIADD R0, R148, 0x3f ;  /* 0x0000003f94007836 */ /* 0x000fcc0000000000 */
[----:B------:R-:W-:-:S04]  /*0630*/  @P0 VIADD R3, R3, 0x1 ;  /* 0x0000000103030836 */ /* 0x000fc80000000000 */
[----:B------:R-:W-:Y:S01]  /*0640*/  IMAD.MOV.U32 R2, RZ, RZ, R3 ;  /* 0x000000ffff027224 */ /* 0x000fe200078e0003 */
[----:B------:R-:W-:-:S03]  /*0650*/  SHF.R.S32.HI R3, RZ, 0x1f, R0 ;  /* 0x0000001fff037819 */ /* 0x000fc60000011400 */
[----:B------:R-:W-:Y:S01]  /*0660*/  @!P2 IMAD.MOV R2, RZ, RZ, -R2 ;  /* 0x000000ffff02a224 */ /* 0x000fe200078e0a02 */
[----:B------:R-:W-:Y:S02]  /*0670*/  @!P1 LOP3.LUT R2, RZ, R4, RZ, 0x33, !PT ;  /* 0x00000004ff029212 */ /* 0x000fe400078e33ff */
[----:B------:R-:W-:-:S03]  /*0680*/  LEA.HI R3, R3, R0, RZ, 0x6 ;  /* 0x0000000003037211 */ /* 0x000fc600078f30ff */
[----:B------:R-:W-:Y:S02]  /*0690*/  IMAD.SHL.U32 R6, R2, 0x8, RZ ;  /* 0x0000000802067824 */ /* 0x000fe400078e00ff */
[----:B------:R-:W-:-:S03]  /*06a0*/  IMAD.MOV R2, RZ, RZ, -R2 ;  /* 0x000000ffff027224 */ /* 0x000fc600078e0a02 */
[----:B------:R-:W-:Y:S01]  /*06b0*/  LEA.HI.SX32 R3, R3, -R6, 0x1a ;  /* 0x8000000603037211 */ /* 0x000fe200078fd2ff */
[----:B------:R-:W-:-:S03]  /*06c0*/  IMAD R11, R4, R2, R5 ;  /* 0x00000002040b7224 */ /* 0x000fc600078e0205 */
[----:B------:R-:W-:-:S04]  /*06d0*/  VIMNMX R8, PT, PT, R3, 0x8, PT ;  /* 0x0000000803087848 */ /* 0x000fc80003fe0100 */
[-C--:B------:R-:W-:Y:S02]  /*06e0*/  IABS R7, R8.reuse ;  /* 0x0000000800077213 */ /* 0x080fe40000000000 */
[----:B------:R-:W-:Y:S02]  /*06f0*/  IABS R4, R8 ;  /* 0x0000000800047213 */ /* 0x000fe40000000000 */
[----:B------:R-:W0:Y:S08]  /*0700*/  I2F.RP R0, R7 ;  /* 0x0000000700007306 */ /* 0x000e300000209400 */
[----:B0-----:R-:W0:Y:S02]  /*0710*/  MUFU.RCP R0, R0 ;  /* 0x0000000000007308 */ /* 0x001e240000001000 */
[----:B0-----:R-:W-:-:S02]  /*0720*/  VIADD R3, R0, 0xffffffe ;  /* 0x0ffffffe00037836 */ /* 0x001fc40000000000 */
[----:B------:R-:W-:-:S04]  /*0730*/  IMAD.MOV R0, RZ, RZ, -R4 ;  /* 0x000000ffff007224 */ /* 0x000fc800078e0a04 */
[----:B------:R-:W0:Y:S02]  /*0740*/  F2I.FTZ.U32.TRUNC.NTZ R3, R3 ;  /* 0x0000000300037305 */ /* 0x000e24000021f000 */
[----:B0-----:R-:W-:-:S04]  /*0750*/  IMAD.MOV R9, RZ, RZ, -R3 ;  /* 0x000000ffff097224 */ /* 0x001fc800078e0a03 */
[----:B------:R-:W-:Y:S01]  /*0760*/  IMAD.MOV.U32 R2, RZ, RZ, R9 ;  /* 0x000000ffff027224 */ /* 0x000fe200078e0009 */
[----:B------:R-:W-:-:S03]  /*0770*/  IABS R9, R11 ;  /* 0x0000000b00097213 */ /* 0x000fc60000000000 */
[----:B------:R-:W-:Y:S02]  /*0780*/  IMAD R5, R2, R7, RZ ;  /* 0x0000000702057224 */ /* 0x000fe400078e02ff */
[----:B------:R-:W-:-:S04]  /*0790*/  IMAD.MOV.U32 R2, RZ, RZ, RZ ;  /* 0x000000ffff027224 */ /* 0x000fc800078e00ff */
[----:B------:R-:W-:Y:S01]  /*07a0*/  IMAD.HI.U32 R2, R3, R5, R2 ;  /* 0x0000000503027227 */ /* 0x000fe200078e0002 */
[----:B------:R-:W-:-:S04]  /*07b0*/  LOP3.LUT R3, R11, R8, RZ, 0x3c, !PT ;  /* 0x000000080b037212 */ /* 0x000fc800078e3cff */
[----:B------:R-:W-:Y:S01]  /*07c0*/  ISETP.GE.AND P2, PT, R3, RZ, PT ;  /* 0x000000ff0300720c */ /* 0x000fe20003f46270 */
[----:B------:R-:W-:-:S04]  /*07d0*/  IMAD.HI.U32 R2, R2, R9, RZ ;  /* 0x0000000902027227 */ /* 0x000fc800078e00ff */
[----:B------:R-:W-:-:S05]  /*07e0*/  IMAD R0, R2, R0, R9 ;  /* 0x0000000002007224 */ /* 0x000fca00078e0209 */
[----:B------:R-:W-:-:S13]  /*07f0*/  ISETP.GT.U32.AND P1, PT, R7, R0, PT ;  /* 0x000000000700720c */ /* 0x000fda0003f24070 */
[----:B------:R-:W-:Y:S02]  /*0800*/  @!P1 IMAD.IADD R0, R0, 0x1, -R7 ;  /* 0x0000000100009824 */ /* 0x000fe400078e0a07 */
[----:B------:R-:W-:Y:S01]  /*0810*/  @!P1 VIADD R2, R2, 0x1 ;  /* 0x0000000102029836 */ /* 0x000fe20000000000 */
[----:B------:R-:W-:Y:S02]  /*0820*/  ISETP.NE.AND P1, PT, R8, RZ, PT ;  /* 0x000000ff0800720c */ /* 0x000fe40003f25270 */
[----:B------:R-:W-:Y:S02]  /*0830*/  ISETP.GE.U32.AND P0, PT, R0, R7, PT ;  /* 0x000000070000720c */ /* 0x000fe40003f06070 */
[----:B------:R-:W0:Y:S11]  /*0840*/  S2R R0, SR_TID.X ;  /* 0x0000000000007919 */ /* 0x000e360000002100 */
[----:B------:R-:W-:-:S04]  /*0850*/  @P0 VIADD R2, R2, 0x1 ;  /* 0x0000000102020836 */ /* 0x000fc80000000000 */
[----:B------:R-:W-:Y:S01]  /*0860*/  @!P2 IMAD.MOV R2, RZ, RZ, -R2 ;  /* 0x000000ffff02a224 */ /* 0x000fe200078e0a02 */
[----:B------:R-:W-:-:S05]  /*0870*/  @!P1 LOP3.LUT R2, RZ, R8, RZ, 0x33, !PT ;  /* 0x00000008ff029212 */ /* 0x000fca00078e33ff */
[----:B------:R-:W-:Y:S02]  /*0880*/  IMAD.MOV R3, RZ, RZ, -R2 ;  /* 0x000000ffff037224 */ /* 0x000fe400078e0a02 */
[----:B------:R-:W-:Y:S02]  /*0890*/  IMAD.SHL.U32 R158, R2, 0x80, RZ ;  /* 0x00000080029e7824 */ /* 0x000fe400078e00ff */
[----:B------:R-:W-:Y:S01]  /*08a0*/  IMAD R3, R8, R3, R11 ;  /* 0x0000000308037224 */ /* 0x000fe200078e020b */
[----:B------:R-:W-:Y:S02]  /*08b0*/  CS2R R8, SRZ ;  /* 0x0000000000087805 */ /* 0x000fe4000001ff00 */
[----:B------:R-:W-:Y:S01]  /*08c0*/  CS2R R10, SRZ ;  /* 0x00000000000a7805 */ /* 0x000fe2000001ff00 */
[----:B------:R-:W-:Y:S01]  /*08d0*/  IMAD.IADD R3, R6, 0x1, R3 ;  /* 0x0000000106037824 */ /* 0x000fe200078e0203 */
[----:B------:R-:W-:Y:S02]  /*08e0*/  CS2R R6, SRZ ;  /* 0x0000000000067805 */ /* 0x000fe4000001ff00 */
[----:B0-----:R-:W-:-:S02]  /*08f0*/  LOP3.LUT R150, R0, 0x3f, RZ, 0xc0, !PT ;  /* 0x0000003f00967812 */ /* 0x001fc400078ec0ff */
[C---:B------:R-:W-:Y:S02]  /*0900*/  LOP3.LUT R4, R0.reuse, 0x20, RZ, 0xc0, !PT ;  /* 0x0000002000047812 */ /* 0x040fe400078ec0ff */
[----:B------:R-:W-:Y:S01]  /*0910*/  LOP3.LUT R159, R0, 0x1f, RZ, 0xc0, !PT ;  /* 0x0000001f009f7812 */ /* 0x000fe200078ec0ff */
[----:B------:R-:W-:Y:S01]  /*0920*/  IMAD R28, R3, 0x40, R150 ;  /* 0x00000040031c7824 */ /* 0x000fe200078e0296 */
[----:B------:R-:W-:Y:S02]  /*0930*/  R2UR UR5, R4 ;  /* 0x00000000040572ca */ /* 0x000fe400000e0000 */
[----:B------:R-:W-:Y:S02]  /*0940*/  CS2R R4, SRZ ;  /* 0x0000000000047805 */ /* 0x000fe4000001ff00 */
[----:B------:R0:W-:Y:S01]  /*0950*/  STL [R1+0x94], R28 ;  /* 0x0000941c01007387 */ /* 0x0001e20000100800 */
[----:B--2---:R-:W-:Y:S10]  /*0960*/  BRA.U !UP0, `(.L_x_0) ;  /* 0x0000009908287547 */ /* 0x004ff4000b800000 */
[----:B------:R-:W-:Y:S01]  /*0970*/  IABS R12, R148 ;  /* 0x00000094000c7213 */ /* 0x000fe20000000000 */
[----:B------:R-:W1:Y:S01]  /*0980*/  LDCU UR18, c[0x0][0x3a4] ;  /* 0x00007480ff1277ac */ /* 0x000e620008000800 */
[----:B------:R-:W-:Y:S01]  /*0990*/  IABS R4, R149 ;  /* 0x0000009500047213 */ /* 0x000fe20000000000 */
[----:B------:R-:W-:Y:S01]  /*09a0*/  IMAD.SHL.U32 R172, R0, 0x2, RZ ;  /* 0x0000000200ac7824 */ /* 0x000fe200078e00ff */
[----:B------:R-:W2:Y:S01]  /*09b0*/  I2F.RP R3, R12 ;  /* 0x0000000c00037306 */ /* 0x000ea20000209400 */
[----:B------:R-:W-:Y:S01]  /*09c0*/  IABS R8, R28 ;  /* 0x0000001c00087213 */ /* 0x000fe20000000000 */
[----:B------:R-:W3:Y:S01]  /*09d0*/  LDCU UR7, c[0x0][0x3b0] ;  /* 0x00007600ff0777ac */ /* 0x000ee20008000800 */
[----:B------:R-:W-:Y:S02]  /*09e0*/  ISETP.GE.AND P6, PT, R28, RZ, PT ;  /* 0x000000ff1c00720c */ /* 0x000fe40003fc6270 */
[----:B------:R-:W-:Y:S02]  /*09f0*/  CS2R R144, SRZ ;  /* 0x0000000000907805 */ /* 0x000fe4000001ff00 */
[----:B------:R-:W-:Y:S01]  /*0a00*/  ISETP.NE.AND P5, PT, R148, RZ, PT ;  /* 0x000000ff9400720c */ /* 0x000fe20003fa5270 */
[----:B------:R-:W4:Y:S01]  /*0a10*/  LDCU.128 UR8, c[0x0][0x380] ;  /* 0x00007000ff0877ac */ /* 0x000f220008000c00 */
[----:B------:R-:W-:Y:S01]  /*0a20*/  LOP3.LUT R173, R150, 0x10, RZ, 0x3c, !PT ;  /* 0x0000001096ad7812 */ /* 0x000fe200078e3cff */
[----:B------:R-:W5:Y:S01]  /*0a30*/  I2F.RP R5, R4 ;  /* 0x0000000400057306 */ /* 0x000f620000209400 */
[----:B------:R-:W-:Y:S01]  /*0a40*/  CS2R R146, SRZ ;  /* 0x0000000000927805 */ /* 0x000fe2000001ff00 */
[----:B------:R-:W0:Y:S01]  /*0a50*/  LDCU UR77, c[0x0][0x3ac] ;  /* 0x00007580ff4d77ac */ /* 0x000e220008000800 */
[----:B------:R-:W-:-:S02]  /*0a60*/  CS2R R140, SRZ ;  /* 0x00000000008c7805 */ /* 0x000fc4000001ff00 */
[----:B------:R-:W-:Y:S02]  /*0a70*/  CS2R R142, SRZ ;  /* 0x00000000008e7805 */ /* 0x000fe4000001ff00 */
[----:B------:R-:W-:Y:S01]  /*0a80*/  CS2R R136, SRZ ;  /* 0x0000000000887805 */ /* 0x000fe2000001ff00 */
[----:B------:R-:W0:Y:S01]  /*0a90*/  LDCU UR76, c[0x0][0x3a0] ;  /* 0x00007400ff4c77ac */ /* 0x000e220008000800 */
[----:B------:R-:W-:Y:S01]  /*0aa0*/  CS2R R138, SRZ ;  /* 0x00000000008a7805 */ /* 0x000fe2000001ff00 */
[----:B--2---:R-:W2:Y:S01]  /*0ab0*/  MUFU.RCP R3, R3 ;  /* 0x0000000300037308 */ /* 0x004ea20000001000 */
[----:B------:R-:W-:Y:S02]  /*0ac0*/  CS2R R132, SRZ ;  /* 0x0000000000847805 */ /* 0x000fe4000001ff00 */
[----:B------:R-:W-:Y:S02]  /*0ad0*/  CS2R R134, SRZ ;  /* 0x0000000000867805 */ /* 0x000fe4000001ff00 */
[----:B------:R-:W-:-:S02]  /*0ae0*/  CS2R R128, SRZ ;  /* 0x0000000000807805 */ /* 0x000fc4000001ff00 */
[----:B------:R-:W-:Y:S02]  /*0af0*/  CS2R R130, SRZ ;  /* 0x0000000000827805 */ /* 0x000fe4000001ff00 */
[----:B------:R-:W-:Y:S02]  /*0b00*/  CS2R R124, SRZ ;  /* 0x00000000007c7805 */ /* 0x000fe4000001ff00 */
[----:B------:R-:W-:Y:S02]  /*0b10*/  CS2R R126, SRZ ;  /* 0x00000000007e7805 */ /* 0x000fe4000001ff00 */
[----:B------:R-:W-:Y:S01]  /*0b20*/  CS2R R120, SRZ ;  /* 0x0000000000787805 */ /* 0x000fe2000001ff00 */
[----:B-----5:R-:W5:Y:S01]  /*0b30*/  MUFU.RCP R5, R5 ;  /* 0x0000000500057308 */ /* 0x020f620000001000 */
[----:B------:R-:W-:Y:S02]  /*0b40*/  CS2R R122, SRZ ;  /* 0x00000000007a7805 */ /* 0x000fe4000001ff00 */
[----:B------:R-:W-:-:S02]  /*0b50*/  CS2R R116, SRZ ;  /* 0x0000000000747805 */ /* 0x000fc4000001ff00 */
[----:B------:R-:W-:Y:S02]  /*0b60*/  CS2R R118, SRZ ;  /* 0x0000000000767805 */ /* 0x000fe4000001ff00 */
[----:B------:R-:W-:Y:S01]  /*0b70*/  CS2R R114, SRZ ;  /* 0x0000000000727805 */ /* 0x000fe2000001ff00 */
[----:B------:R-:W-:Y:S01]  /*0b80*/  ULEA UR71, UR5, UR6, 0x3 ;  /* 0x0000000605477291 */ /* 0x000fe2000f8e18ff */
[----:B------:R-:W0:Y:S01]  /*0b90*/  LDCU UR75, c[0x0][0x3a8] ;  /* 0x00007500ff4b77ac */ /* 0x000e220008000800 */
[----:B--2---:R-:W-:-:S04]  /*0ba0*/  VIADD R6, R3, 0xffffffe ;  /* 0x0ffffffe03067836 */ /* 0x004fc80000000000 */
[----:B------:R2:W0:Y:S01]  /*0bb0*/  F2I.FTZ.U32.TRUNC.NTZ R7, R6 ;  /* 0x0000000600077305 */ /* 0x000422000021f000 */
[----:B-----5:R-:W-:Y:S02]  /*0bc0*/  VIADD R2, R5, 0xffffffe ;  /* 0x0ffffffe05027836 */ /* 0x020fe40000000000 */
[----:B------:R-:W-:-:S05]  /*0bd0*/  IMAD.U32 R5, RZ, RZ, UR5 ;  /* 0x00000005ff057e24 */ /* 0x000fca000f8e00ff */
[----:B------:R5:W1:Y:S01]  /*0be0*/  F2I.FTZ.U32.TRUNC.NTZ R3, R2 ;  /* 0x0000000200037305 */ /* 0x000a62000021f000 */
[----:B--2---:R-:W-:Y:S02]  /*0bf0*/  IMAD.MOV.U32 R6, RZ, RZ, RZ ;  /* 0x000000ffff067224 */ /* 0x004fe400078e00ff */
[----:B0-----:R-:W-:Y:S02]  /*0c00*/  IMAD.MOV R9, RZ, RZ, -R7 ;  /* 0x000000ffff097224 */ /* 0x001fe400078e0a07 */
[----:B-----5:R-:W-:Y:S02]  /*0c10*/  IMAD.MOV.U32 R2, RZ, RZ, RZ ;  /* 0x000000ffff027224 */ /* 0x020fe400078e00ff */
[----:B------:R-:W-:-:S04]  /*0c20*/  IMAD R9, R9, R12, RZ ;  /* 0x0000000c09097224 */ /* 0x000fc800078e02ff */
[----:B------:R-:W-:-:S04]  /*0c30*/  IMAD.HI.U32 R7, R7, R9, R6 ;  /* 0x0000000907077227 */ /* 0x000fc800078e0006 */
[----:B------:R-:W-:Y:S01]  /*0c40*/  IMAD.MOV.U32 R9, RZ, RZ, R8 ;  /* 0x000000ffff097224 */ /* 0x000fe200078e0008 */
[----:B------:R-:W-:Y:S01]  /*0c50*/  LEA.HI R8, R5, R158, RZ, 0x1b ;  /* 0x0000009e05087211 */ /* 0x000fe200078fd8ff */
[----:B-1----:R-:W-:Y:S02]  /*0c60*/  IMAD.MOV R6, RZ, RZ, -R3 ;  /* 0x000000ffff067224 */ /* 0x002fe400078e0a03 */
[----:B------:R-:W-:Y:S01]  /*0c70*/  IMAD.HI.U32 R7, R7, R9, RZ ;  /* 0x0000000907077227 */ /* 0x000fe200078e00ff */
[----:B------:R-:W-:-:S03]  /*0c80*/  IABS R97, R8 ;  /* 0x0000000800617213 */ /* 0x000fc60000000000 */
[----:B------:R-:W-:Y:S02]  /*0c90*/  IMAD.MOV R7, RZ, RZ, -R7 ;  /* 0x000000ffff077224 */ /* 0x000fe400078e0a07 */
[----:B------:R-:W-:Y:S02]  /*0ca0*/  IMAD.MOV.U32 R5, RZ, RZ, R6 ;  /* 0x000000ffff057224 */ /* 0x000fe400078e0006 */
[----:B------:R-:W-:Y:S02]  /*0cb0*/  IMAD R9, R12, R7, R9 ;  /* 0x000000070c097224 */ /* 0x000fe400078e0209 */
[----:B------:R-:W-:Y:S02]  /*0cc0*/  VIADD R10, R8, 0x7e ;  /* 0x0000007e080a7836 */ /* 0x000fe40000000000 */
[----:B------:R-:W-:Y:S01]  /*0cd0*/  IMAD R5, R5, R4, RZ ;  /* 0x0000000405057224 */ /* 0x000fe200078e02ff */
[----:B------:R-:W-:Y:S01]  /*0ce0*/  ISETP.GT.U32.AND P0, PT, R12, R9, PT ;  /* 0x000000090c00720c */ /* 0x000fe20003f04070 */
[----:B------:R-:W-:Y:S01]  /*0cf0*/  VIADD R13, R8, 0x7c ;  /* 0x0000007c080d7836 */ /* 0x000fe20000000000 */
[----:B------:R-:W-:Y:S01]  /*0d00*/  IABS R7, R10 ;  /* 0x0000000a00077213 */ /* 0x000fe20000000000 */
[----:B------:R-:W-:Y:S01]  /*0d10*/  IMAD.HI.U32 R2, R3, R5, R2 ;  /* 0x0000000503027227 */ /* 0x000fe200078e0002 */
[----:B------:R-:W-:-:S02]  /*0d20*/  ISETP.GE.AND P3, PT, R10, RZ, PT ;  /* 0x000000ff0a00720c */ /* 0x000fc40003f66270 */
[----:B------:R-:W-:Y:S01]  /*0d30*/  IABS R11, R13 ;  /* 0x0000000d000b7213 */ /* 0x000fe20000000000 */
[----:B------:R-:W-:Y:S01]  /*0d40*/  VIADD R14, R8, 0x78 ;  /* 0x00000078080e7836 */ /* 0x000fe20000000000 */
[----:B------:R-:W-:Y:S01]  /*0d50*/  ISETP.GE.AND P4, PT, R13, RZ, PT ;  /* 0x000000ff0d00720c */ /* 0x000fe20003f86270 */
[----:B------:R-:W-:-:S03]  /*0d60*/  IMAD.HI.U32 R3, R2, R7, RZ ;  /* 0x0000000702037227 */ /* 0x000fc600078e00ff */
[----:B------:R-:W-:Y:S01]  /*0d70*/  IABS R13, R14 ;  /* 0x0000000e000d7213 */ /* 0x000fe20000000000 */
[----:B------:R-:W-:Y:S02]  /*0d80*/  @!P0 IMAD.IADD R9, R9, 0x1, -R12 ;  /* 0x0000000109098824 */ /* 0x000fe400078e0a0c */
[----:B------:R-:W-:Y:S02]  /*0d90*/  IMAD.MOV R6, RZ, RZ, -R3 ;  /* 0x000000ffff067224 */ /* 0x000fe400078e0a03 */
[----:B------:R-:W-:Y:S01]  /*0da0*/  IMAD.HI.U32 R5, R2, R11, RZ ;  /* 0x0000000b02057227 */ /* 0x000fe200078e00ff */
[----:B------:R-:W-:-:S03]  /*0db0*/  ISETP.GT.U32.AND P0, PT, R12, R9, PT ;  /* 0x000000090c00720c */ /* 0x000fc60003f04070 */
[----:B------:R-:W-:Y:S02]  /*0dc0*/  VIADD R3, R8, 0x7a ;  /* 0x0000007a08037836 */ /* 0x000fe40000000000 */
[----:B------:R-:W-:Y:S02]  /*0dd0*/  IMAD.MOV R10, RZ, RZ, -R5 ;  /* 0x000000ffff0a7224 */ /* 0x000fe400078e0a05 */
[C---:B------:R-:W-:Y:S01]  /*0de0*/  IMAD R5, R4.reuse, R6, R7 ;  /* 0x0000000604057224 */ /* 0x040fe200078e0207 */
[----:B------:R-:W-:Y:S01]  /*0df0*/  ISETP.GE.AND P2, PT, R3, RZ, PT ;  /* 0x000000ff0300720c */ /* 0x000fe20003f46270 */
[----:B------:R-:W-:Y:S01]  /*0e00*/  IMAD R6, R4, R10, R11 ;  /* 0x0000000a04067224 */ /* 0x000fe200078e020b */
[----:B------:R-:W-:Y:S01]  /*0e10*/  IABS R3, R3 ;  /* 0x0000000300037213 */ /* 0x000fe20000000000 */
[----:B------:R-:W-:-:S03]  /*0e20*/  IMAD.HI.U32 R7, R2, R13, RZ ;  /* 0x0000000d02077227 */ /* 0x000fc600078e00ff */
[C---:B------:R-:W-:Y:S01]  /*0e30*/  ISETP.GT.U32.AND P1, PT, R4.reuse, R6, PT ;  /* 0x000000060400720c */ /* 0x040fe20003f24070 */
[----:B------:R-:W-:Y:S01]  /*0e40*/  @!P0 IMAD.IADD R9, R9, 0x1, -R12 ;  /* 0x0000000109098824 */ /* 0x000fe200078e0a0c */
[----:B------:R-:W-:Y:S01]  /*0e50*/  ISETP.GT.U32.AND P0, PT, R4, R5, PT ;  /* 0x000000050400720c */ /* 0x000fe20003f04070 */
[----:B------:R-:W-:Y:S02]  /*0e60*/  IMAD.MOV.U32 R11, RZ, RZ, R3 ;  /* 0x000000ffff0b7224 */ /* 0x000fe400078e0003 */
[----:B------:R-:W-:Y:S02]  /*0e70*/  VIADD R18, R8, 0x74 ;  /* 0x0000007408127836 */ /* 0x000fe40000000000 */
[----:B------:R-:W-:-:S03]  /*0e80*/  IMAD.HI.U32 R3, R2, R11, RZ ;  /* 0x0000000b02037227 */ /* 0x000fc600078e00ff */
[----:B------:R-:W-:Y:S01]  /*0e90*/  IABS R12, R18 ;  /* 0x00000012000c7213 */ /* 0x000fe20000000000 */
[----:B------:R-:W-:Y:S02]  /*0ea0*/  IMAD.MOV R10, RZ, RZ, -R3 ;  /* 0x000000ffff0a7224 */ /* 0x000fe400078e0a03 */
[----:B------:R-:W-:Y:S02]  /*0eb0*/  IMAD.MOV.U32 R3, RZ, RZ, R9 ;  /* 0x000000ffff037224 */ /* 0x000fe400078e0009 */
[----:B------:R-:W-:Y:S02]  /*0ec0*/  IMAD.MOV R9, RZ, RZ, -R7 ;  /* 0x000000ffff097224 */ /* 0x000fe400078e0a07 */
[----:B------:R-:W-:Y:S02]  /*0ed0*/  @!P0 IMAD.IADD R5, R5, 0x1, -R4 ;  /* 0x0000000105058824 */ /* 0x000fe400078e0a04 */
[C---:B------:R-:W-:Y:S02]  /*0ee0*/  IMAD R7, R4.reuse, R10, R11 ;  /* 0x0000000a04077224 */ /* 0x040fe400078e020b */
[----:B------:R-:W-:Y:S01]  /*0ef0*/  @!P6 IMAD.MOV R3, RZ, RZ, -R3 ;  /* 0x000000ffff03e224 */ /* 0x000fe200078e0a03 */
[----:B------:R-:W-:Y:S01]  /*0f00*/  @!P5 LOP3.LUT R3, RZ, R148, RZ, 0x33, !PT ;  /* 0x00000094ff03d212 */ /* 0x000fe200078e33ff */
[C---:B------:R-:W-:Y:S01]  /*0f10*/  IMAD R9, R4.reuse, R9, R13 ;  /* 0x0000000904097224 */ /* 0x040fe200078e020d */
[C---:B------:R-:W-:Y:S01]  /*0f20*/  ISETP.GT.U32.AND P0, PT, R4.reuse, R5, PT ;  /* 0x000000050400720c */ /* 0x040fe20003f04070 */
[----:B------:R-:W-:Y:S01]  /*0f30*/  IMAD.MOV.U32 R13, RZ, RZ, R12 ;  /* 0x000000ffff0d7224 */ /* 0x000fe200078e000c */
[----:B------:R-:W-:Y:S01]  /*0f40*/  ISETP.GT.U32.AND P5, PT, R4, R7, PT ;  /* 0x000000070400720c */ /* 0x000fe20003fa4070 */
[----:B------:R-:W-:-:S02]  /*0f50*/  VIADD R16, R8, 0x76 ;  /* 0x0000007608107836 */ /* 0x000fc40000000000 */
[----:B------:R-:W-:Y:S01]  /*0f60*/  @!P1 IMAD.IADD R6, R6, 0x1, -R4 ;  /* 0x0000000106069824 */ /* 0x000fe200078e0a04 */
[----:B------:R-:W-:Y:S01]  /*0f70*/  ISETP.GT.U32.AND P1, PT, R4, R9, PT ;  /* 0x000000090400720c */ /* 0x000fe20003f24070 */
[----:B------:R-:W-:Y:S01]  /*0f80*/  IMAD.HI.U32 R11, R2, R13, RZ ;  /* 0x0000000d020b7227 */ /* 0x000fe200078e00ff */
[----:B------:R-:W-:Y:S02]  /*0f90*/  IABS R15, R16 ;  /* 0x00000010000f7213 */ /* 0x000fe40000000000 */
[----:B------:R-:W-:Y:S01]  /*0fa0*/  ISETP.GT.U32.AND P6, PT, R4, R6, PT ;  /* 0x000000060400720c */ /* 0x000fe20003fc4070 */
[----:B------:R-:W-:Y:S02]  /*0fb0*/  IMAD.MOV R11, RZ, RZ, -R11 ;  /* 0x000000ffff0b7224 */ /* 0x000fe400078e0a0b */
[----:B------:R-:W-:-:S04]  /*0fc0*/  IMAD.HI.U32 R10, R2, R15, RZ ;  /* 0x0000000f020a7227 */ /* 0x000fc800078e00ff */
[--C-:B------:R-:W-:Y:S01]  /*0fd0*/  @!P0 IMAD.IADD R5, R5, 0x1, -R4.reuse ;  /* 0x0000000105058824 */ /* 0x100fe200078e0a04 */
[----:B------:R-:W-:Y:S01]  /*0fe0*/  ISETP.GE.AND P0, PT, R14, RZ, PT ;  /* 0x000000ff0e00720c */ /* 0x000fe20003f06270 */
[----:B------:R-:W-:Y:S02]  /*0ff0*/  @!P5 IMAD.IADD R7, R7, 0x1, -R4 ;  /* 0x000000010707d824 */ /* 0x000fe400078e0a04 */
[C---:B------:R-:W-:Y:S02]  /*1000*/  IMAD R11, R4.reuse, R11, R13 ;  /* 0x0000000b040b7224 */ /* 0x040fe400078e020d */
[----:B------:R-:W-:Y:S02]  /*1010*/  IMAD.MOV R10, RZ, RZ, -R10 ;  /* 0x000000ffff0a7224 */ /* 0x000fe400078e0a0a */
[----:B------:R-:W-:Y:S01]  /*1020*/  @!P1 IMAD.IADD R9, R9, 0x1, -R4 ;  /* 0x0000000109099824 */ /* 0x000fe200078e0a04 */
[C---:B------:R-:W-:Y:S01]  /*1030*/  ISETP.GT.U32.AND P1, PT, R4.reuse, R7, PT ;  /* 0x000000070400720c */ /* 0x040fe20003f24070 */
[----:B------:R-:W-:Y:S01]  /*1040*/  @!P3 IMAD.MOV R5, RZ, RZ, -R5 ;  /* 0x000000ffff05b224 */ /* 0x000fe200078e0a05 */
[----:B------:R-:W-:Y:S01]  /*1050*/  ISETP.GT.U32.AND P3, PT, R4, R11, PT ;  /* 0x0000000b0400720c */ /* 0x000fe20003f64070 */
[----:B------:R-:W-:-:S02]  /*1060*/  VIADD R19, R8, 0x72 ;  /* 0x0000007208137836 */ /* 0x000fc40000000000 */
[----:B------:R-:W-:Y:S02]  /*1070*/  IMAD R10, R4, R10, R15 ;  /* 0x0000000a040a7224 */ /* 0x000fe400078e020f */
[----:B------:R-:W-:Y:S01]  /*1080*/  VIADD R14, R8, 0x70 ;  /* 0x00000070080e7836 */ /* 0x000fe20000000000 */
[----:B------:R-:W-:Y:S01]  /*1090*/  IABS R12, R19 ;  /* 0x00000013000c7213 */ /* 0x000fe20000000000 */
[----:B------:R-:W-:Y:S01]  /*10a0*/  @!P6 IMAD.IADD R6, R6, 0x1, -R4 ;  /* 0x000000010606e824 */ /* 0x000fe200078e0a04 */
[----:B------:R-:W-:Y:S01]  /*10b0*/  ISETP.GT.U32.AND P5, PT, R4, R10, PT ;  /* 0x0000000a0400720c */ /* 0x000fe20003fa4070 */
[----:B------:R-:W-:Y:S01]  /*10c0*/  VIADD R26, R8, 0x64 ;  /* 0x00000064081a7836 */ /* 0x000fe20000000000 */
[----:B------:R-:W-:Y:S01]  /*10d0*/  IABS R17, R14 ;  /* 0x0000000e00117213 */ /* 0x000fe20000000000 */
[----:B------:R-:W-:Y:S01]  /*10e0*/  IMAD.MOV.U32 R15, RZ, RZ, R12 ;  /* 0x000000ffff0f7224 */ /* 0x000fe200078e000c */
[----:B------:R-:W-:Y:S01]  /*10f0*/  ISETP.GT.U32.AND P6, PT, R4, R9, PT ;  /* 0x000000090400720c */ /* 0x000fe20003fc4070 */
[--C-:B------:R-:W-:Y:S01]  /*1100*/  @!P1 IMAD.IADD R7, R7, 0x1, -R4.reuse ;  /* 0x0000000107079824 */ /* 0x100fe200078e0a04 */
[----:B------:R-:W-:Y:S01]  /*1110*/  ISETP.GE.AND P1, PT, R18, RZ, PT ;  /* 0x000000ff1200720c */ /* 0x000fe20003f26270 */
[----:B------:R-:W-:Y:S01]  /*1120*/  @!P3 IMAD.IADD R11, R11, 0x1, -R4 ;  /* 0x000000010b0bb824 */ /* 0x000fe200078e0a04 */
[----:B------:R-:W-:Y:S01]  /*1130*/  ISETP.GE.AND P3, PT, R19, RZ, PT ;  /* 0x000000ff1300720c */ /* 0x000fe20003f66270 */
[----:B------:R-:W-:-:S04]  /*1140*/  IMAD.HI.U32 R12, R2, R15, RZ ;  /* 0x0000000f020c7227 */ /* 0x000fc800078e00ff */
[----:B------:R-:W-:Y:S01]  /*1150*/  @!P2 IMAD.MOV R7, RZ, RZ, -R7 ;  /* 0x000000ffff07a224 */ /* 0x000fe200078e0a07 */
[----:B------:R-:W-:Y:S01]  /*1160*/  ISETP.GT.U32.AND P2, PT, R4, R11, PT ;  /* 0x0000000b0400720c */ /* 0x000fe20003f44070 */
[----:B------:R-:W-:Y:S02]  /*1170*/  IMAD.MOV R12, RZ, RZ, -R12 ;  /* 0x000000ffff0c7224 */ /* 0x000fe400078e0a0c */
[----:B------:R-:W-:-:S04]  /*1180*/  IMAD.HI.U32 R13, R2, R17, RZ ;  /* 0x00000011020d7227 */ /* 0x000fc800078e00ff */
[--C-:B------:R-:W-:Y:S02]  /*1190*/  @!P5 IMAD.IADD R10, R10, 0x1, -R4.reuse ;  /* 0x000000010a0ad824 */ /* 0x100fe400078e0a04 */
[C---:B------:R-:W-:Y:S02]  /*11a0*/  IMAD R12, R4.reuse, R12, R15 ;  /* 0x0000000c040c7224 */ /* 0x040fe400078e020f */
[----:B------:R-:W-:Y:S01]  /*11b0*/  IMAD.MOV R13, RZ, RZ, -R13 ;  /* 0x000000ffff0d7224 */ /* 0x000fe200078e0a0d */
[C---:B------:R-:W-:Y:S01]  /*11c0*/  ISETP.GT.U32.AND P5, PT, R4.reuse, R10, PT ;  /* 0x0000000a0400720c */ /* 0x040fe20003fa4070 */
[--C-:B------:R-:W-:Y:S01]  /*11d0*/  @!P6 IMAD.IADD R9, R9, 0x1, -R4.reuse ;  /* 0x000000010909e824 */ /* 0x100fe200078e0a04 */
[C---:B------:R-:W-:Y:S01]  /*11e0*/  ISETP.GT.U32.AND P6, PT, R4.reuse, R12, PT ;  /* 0x0000000c0400720c */ /* 0x040fe20003fc4070 */
[----:B------:R-:W-:Y:S02]  /*11f0*/  IMAD R13, R4, R13, R17 ;  /* 0x0000000d040d7224 */ /* 0x000fe400078e0211 */
[----:B------:R-:W-:-:S02]  /*1200*/  @!P2 IMAD.IADD R11, R11, 0x1, -R4 ;  /* 0x000000010b0ba824 */ /* 0x000fc400078e0a04 */
[----:B------:R-:W-:Y:S01]  /*1210*/  @!P4 IMAD.MOV R6, RZ, RZ, -R6 ;  /* 0x000000ffff06c224 */ /* 0x000fe200078e0a06 */
[----:B------:R-:W-:Y:S01]  /*1220*/  ISETP.GT.U32.AND P2, PT, R4, R13, PT ;  /* 0x0000000d0400720c */ /* 0x000fe20003f44070 */
[----:B------:R-:W-:Y:S01]  /*1230*/  @!P0 IMAD.MOV R9, RZ, RZ, -R9 ;  /* 0x000000ffff098224 */ /* 0x000fe200078e0a09 */
[----:B------:R-:W-:Y:S01]  /*1240*/  ISETP.GE.AND P4, PT, R16, RZ, PT ;  /* 0x000000ff1000720c */ /* 0x000fe20003f86270 */
[----:B------:R-:W-:Y:S02]  /*1250*/  VIADD R16, R8, 0x6a ;  /* 0x0000006a08107836 */ /* 0x000fe40000000000 */
[--C-:B------:R-:W-:Y:S01]  /*1260*/  @!P5 IMAD.IADD R10, R10, 0x1, -R4.reuse ;  /* 0x000000010a0ad824 */ /* 0x100fe200078e0a04 */
[----:B------:R-:W-:Y:S01]  /*1270*/  ISETP.GE.AND P5, PT, R14, RZ, PT ;  /* 0x000000ff0e00720c */ /* 0x000fe20003fa6270 */
[----:B------:R-:W-:Y:S01]  /*1280*/  VIADD R14, R8, 0x6e ;  /* 0x0000006e080e7836 */ /* 0x000fe20000000000 */
[----:B------:R-:W-:Y:S01]  /*1290*/  IABS R23, R16 ;  /* 0x0000001000177213 */ /* 0x000fe20000000000 */
[----:B------:R-:W-:-:S02]  /*12a0*/  @!P6 IMAD.IADD R12, R12, 0x1, -R4 ;  /* 0x000000010c0ce824 */ /* 0x000fc400078e0a04 */
[----:B------:R-:W-:Y:S01]  /*12b0*/  @!P1 IMAD.MOV R11, RZ, RZ, -R11 ;  /* 0x000000ffff0b9224 */ /* 0x000fe200078e0a0b */
[----:B------:R-:W-:Y:S01]  /*12c0*/  IABS R19, R14 ;  /* 0x0000000e00137213 */ /* 0x000fe20000000000 */
[----:B------:R-:W-:Y:S01]  /*12d0*/  @!P2 IMAD.IADD R13, R13, 0x1, -R4 ;  /* 0x000000010d0da824 */ /* 0x000fe200078e0a04 */
[----:B------:R-:W-:Y:S01]  /*12e0*/  ISETP.GT.U32.AND P6, PT, R4, R12, PT ;  /* 0x0000000c0400720c */ /* 0x000fe20003fc4070 */
[----:B------:R-:W-:Y:S01]  /*12f0*/  VIADD R15, R8, 0x6c ;  /* 0x0000006c080f7836 */ /* 0x000fe20000000000 */
[----:B------:R-:W-:Y:S01]  /*1300*/  ISETP.GE.AND P0, PT, R14, RZ, PT ;  /* 0x000000ff0e00720c */ /* 0x000fe20003f06270 */
[----:B------:R-:W-:Y:S01]  /*1310*/  IMAD.HI.U32 R14, R2, R19, RZ ;  /* 0x00000013020e7227 */ /* 0x000fe200078e00ff */
[----:B------:R-:W-:Y:S02]  /*1320*/  ISETP.GT.U32.AND P2, PT, R4, R13, PT ;  /* 0x0000000d0400720c */ /* 0x000fe40003f44070 */
[----:B------:R-:W-:Y:S01]  /*1330*/  ISETP.GE.AND P1, PT, R16, RZ, PT ;  /* 0x000000ff1000720c */ /* 0x000fe20003f26270 */
[----:B------:R-:W-:Y:S01]  /*1340*/  IMAD.MOV R14, RZ, RZ, -R14 ;  /* 0x000000ffff0e7224 */ /* 0x000fe200078e0a0e */
[----:B------:R-:W-:Y:S01]  /*1350*/  IABS R21, R15 ;  /* 0x0000000f00157213 */ /* 0x000fe20000000000 */
[----:B------:R-:W-:-:S04]  /*1360*/  IMAD.HI.U32 R16, R2, R23, RZ ;  /* 0x0000001702107227 */ /* 0x000fc800078e00ff */
[----:B------:R-:W-:Y:S02]  /*1370*/  @!P6 IMAD.IADD R12, R12, 0x1, -R4 ;  /* 0x000000010c0ce824 */ /* 0x000fe400078e0a04 */
[C---:B------:R-:W-:Y:S02]  /*1380*/  IMAD R14, R4.reuse, R14, R19 ;  /* 0x0000000e040e7224 */ /* 0x040fe400078e0213 */
[----:B------:R-:W-:Y:S02]  /*1390*/  IMAD.MOV R16, RZ, RZ, -R16 ;  /* 0x000000ffff107224 */ /* 0x000fe400078e0a10 */
[----:B------:R-:W-:Y:S01]  /*13a0*/  @!P3 IMAD.MOV R12, RZ, RZ, -R12 ;  /* 0x000000ffff0cb224 */ /* 0x000fe200078e0a0c */
[C---:B------:R-:W-:Y:S01]  /*13b0*/  ISETP.GT.U32.AND P3, PT, R4.reuse, R14, PT ;  /* 0x0000000e0400720c */ /* 0x040fe20003f64070 */
[----:B------:R-:W-:Y:S02]  /*13c0*/  @!P2 IMAD.IADD R13, R13, 0x1, -R4 ;  /* 0x000000010d0da824 */ /* 0x000fe400078e0a04 */
[C---:B------:R-:W-:Y:S01]  /*13d0*/  IMAD R16, R4.reuse, R16, R23 ;  /* 0x0000001004107224 */ /* 0x040fe200078e0217 */
[----:B------:R-:W-:Y:S01]  /*13e0*/  IABS R23, R26 ;  /* 0x0000001a00177213 */ /* 0x000fe20000000000 */
[----:B------:R-:W-:Y:S01]  /*13f0*/  @!P4 IMAD.MOV R10, RZ, RZ, -R10 ;  /* 0x000000ffff0ac224 */ /* 0x000fe200078e0a0a */
[----:B------:R-:W-:Y:S01]  /*1400*/  ISETP.GE.AND P4, PT, R15, RZ, PT ;  /* 0x000000ff0f00720c */ /* 0x000fe20003f86270 */
[----:B------:R-:W-:Y:S01]  /*1410*/  @!P5 IMAD.MOV R13, RZ, RZ, -R13 ;  /* 0x000000ffff0dd224 */ /* 0x000fe200078e0a0d */
[----:B------:R-:W-:Y:S01]  /*1420*/  ISETP.GT.U32.AND P5, PT, R4, R16, PT ;  /* 0x000000100400720c */ /* 0x000fe20003fa4070 */
[----:B------:R-:W-:-:S04]  /*1430*/  IMAD.HI.U32 R15, R2, R21, RZ ;  /* 0x00000015020f7227 */ /* 0x000fc800078e00ff */
[----:B------:R-:W-:Y:S02]  /*1440*/  VIADD R17, R8, 0x68 ;  /* 0x0000006808117836 */ /* 0x000fe40000000000 */
[----:B------:R-:W-:Y:S02]  /*1450*/  IMAD.MOV R15, RZ, RZ, -R15 ;  /* 0x000000ffff0f7224 */ /* 0x000fe400078e0a0f */
[--C-:B------:R-:W-:Y:S01]  /*1460*/  @!P3 IMAD.IADD R14, R14, 0x1, -R4.reuse ;  /* 0x000000010e0eb824 */ /* 0x100fe200078e0a04 */
[----:B------:R-:W-:Y:S01]  /*1470*/  IABS R25, R17 ;  /* 0x0000001100197213 */ /* 0x000fe20000000000 */
[----:B------:R-:W-:Y:S01]  /*1480*/  IMAD R15, R4, R15, R21 ;  /* 0x0000000f040f7224 */ /* 0x000fe200078e0215 */
[----:B------:R-:W-:Y:S01]  /*1490*/  ISETP.GE.AND P6, PT, R17, RZ, PT ;  /* 0x000000ff1100720c */ /* 0x000fe20003fc6270 */
[----:B------:R-:W-:Y:S01]  /*14a0*/  @!P5 IMAD.IADD R16, R16, 0x1, -R4 ;  /* 0x000000011010d824 */ /* 0x000fe200078e0a04 */
[----:B------:R-:W-:Y:S01]  /*14b0*/  ISETP.GT.U32.AND P3, PT, R4, R14, PT ;  /* 0x0000000e0400720c */ /* 0x000fe20003f64070 */
[----:B------:R-:W-:Y:S01]  /*14c0*/  IMAD.HI.U32 R17, R2, R25, RZ ;  /* 0x0000001902117227 */ /* 0x000fe200078e00ff */
[----:B------:R-:W-:-:S02]  /*14d0*/  ISETP.GT.U32.AND P2, PT, R4, R15, PT ;  /* 0x0000000f0400720c */ /* 0x000fc40003f44070 */
[----:B------:R-:W-:Y:S01]  /*14e0*/  ISETP.GT.U32.AND P5, PT, R4, R16, PT ;  /* 0x000000100400720c */ /* 0x000fe20003fa4070 */
[----:B------:R-:W-:Y:S02]  /*14f0*/  IMAD.MOV R17, RZ, RZ, -R17 ;  /* 0x000000ffff117224 */ /* 0x000fe400078e0a11 */
[----:B------:R-:W-:-:S04]  /*1500*/  IMAD.HI.U32 R19, R2, R23, RZ ;  /* 0x0000001702137227 */ /* 0x000fc800078e00ff */
[----:B------:R-:W-:Y:S02]  /*1510*/  VIADD R24, R8, 0x66 ;  /* 0x0000006608187836 */ /* 0x000fe40000000000 */
[----:B------:R-:W-:Y:S02]  /*1520*/  IMAD R17, R4, R17, R25 ;  /* 0x0000001104117224 */ /* 0x000fe400078e0219 */
[----:B------:R-:W-:Y:S01]  /*1530*/  IMAD.MOV R19, RZ, RZ, -R19 ;  /* 0x000000ffff137224 */ /* 0x000fe200078e0a13 */
[----:B------:R-:W-:Y:S01]  /*1540*/  IABS R21, R24 ;  /* 0x0000001800157213 */ /* 0x000fe20000000000 */
[--C-:B------:R-:W-:Y:S02]  /*1550*/  @!P2 IMAD.IADD R15, R15, 0x1, -R4.reuse ;  /* 0x000000010f0fa824 */ /* 0x100fe400078e0a04 */
[----:B------:R-:W-:Y:S01]  /*1560*/  @!P3 IMAD.IADD R14, R14, 0x1, -R4 ;  /* 0x000000010e0eb824 */ /* 0x000fe200078e0a04 */
[C---:B------:R-:W-:Y:S01]  /*1570*/  ISETP.GT.U32.AND P3, PT, R4.reuse, R17, PT ;  /* 0x000000110400720c */ /* 0x040fe20003f64070 */
[C---:B------:R-:W-:Y:S01]  /*1580*/  IMAD R20, R4.reuse, R19, R23 ;  /* 0x0000001304147224 */ /* 0x040fe200078e0217 */
[----:B------:R-:W-:Y:S01]  /*1590*/  ISETP.GT.U32.AND P2, PT, R4, R15, PT ;  /* 0x0000000f0400720c */ /* 0x000fe20003f44070 */
[----:B------:R-:W-:-:S02]  /*15a0*/  VIADD R28, R8, 0x62 ;  /* 0x00000062081c7836 */ /* 0x000fc40000000000 */
[----:B------:R-:W-:Y:S01]  /*15b0*/  @!P5 IMAD.IADD R16, R16, 0x1, -R4 ;  /* 0x000000011010d824 */ /* 0x000fe200078e0a04 */
[----:B------:R-:W-:Y:S01]  /*15c0*/  ISETP.GT.U32.AND P5, PT, R4, R20, PT ;  /* 0x000000140400720c */ /* 0x000fe20003fa4070 */
[----:B------:R-:W-:Y:S01]  /*15d0*/  IMAD.HI.U32 R18, R2, R21, RZ ;  /* 0x0000001502127227 */ /* 0x000fe200078e00ff */
[----:B------:R-:W-:-:S03]  /*15e0*/  IABS R22, R28 ;  /* 0x0000001c00167213 */ /* 0x000fc60000000000 */
[----:B------:R-:W-:Y:S02]  /*15f0*/  VIADD R29, R8, 0x60 ;  /* 0x00000060081d7836 */ /* 0x000fe40000000000 */
[----:B------:R-:W-:Y:S02]  /*1600*/  IMAD.MOV R18, RZ, RZ, -R18 ;  /* 0x000000ffff127224 */ /* 0x000fe400078e0a12 */
[----:B------:R-:W-:Y:S01]  /*1610*/  IMAD.MOV.U32 R23, RZ, RZ, R22 ;  /* 0x000000ffff177224 */ /* 0x000fe200078e0016 */
[----:B------:R-:W-:Y:S01]  /*1620*/  IABS R25, R29 ;  /* 0x0000001d00197213 */ /* 0x000fe20000000000 */
[----:B------:R-:W-:Y:S02]  /*1630*/  IMAD R18, R4, R18, R21 ;  /* 0x0000001204127224 */ /* 0x000fe400078e0215 */
[----:B------:R-:W-:Y:S02]  /*1640*/  VIADD R30, R8, 0x5e ;  /* 0x0000005e081e7836 */ /* 0x000fe40000000000 */
[----:B------:R-:W-:Y:S01]  /*1650*/  @!P3 IMAD.IADD R17, R17, 0x1, -R4 ;  /* 0x000000011111b824 */ /* 0x000fe200078e0a04 */
[----:B------:R-:W-:Y:S01]  /*1660*/  ISETP.GE.AND P3, PT, R24, RZ, PT ;  /* 0x000000ff1800720c */ /* 0x000fe20003f66270 */
[----:B------:R-:W-:Y:S01]  /*1670*/  IMAD.HI.U32 R19, R2, R23, RZ ;  /* 0x0000001702137227 */ /* 0x000fe200078e00ff */
[----:B------:R-:W-:-:S03]  /*1680*/  IABS R27, R30 ;  /* 0x0000001e001b7213 */ /* 0x000fc60000000000 */
[----:B------:R-:W-:Y:S01]  /*1690*/  @!P2 IMAD.IADD R15, R15, 0x1, -R4 ;  /* 0x000000010f0fa824 */ /* 0x000fe200078e0a04 */
[----:B------:R-:W-:Y:S01]  /*16a0*/  ISETP.GT.U32.AND P2, PT, R4, R18, PT ;  /* 0x000000120400720c */ /* 0x000fe20003f44070 */
[----:B------:R-:W-:-:S04]  /*16b0*/  IMAD.HI.U32 R21, R2, R25, RZ ;  /* 0x0000001902157227 */ /* 0x000fc800078e00ff */
[----:B------:R-:W-:Y:S01]  /*16c0*/  @!P0 IMAD.MOV R14, RZ, RZ, -R14 ;  /* 0x000000ffff0e8224 */ /* 0x000fe200078e0a0e */
[----:B------:R-:W-:Y:S01]  /*16d0*/  ISETP.GT.U32.AND P0, PT, R4, R17, PT ;  /* 0x000000110400720c */ /* 0x000fe20003f04070 */
[----:B------:R-:W-:Y:S02]  /*16e0*/  @!P5 IMAD.IADD R20, R20, 0x1, -R4 ;  /* 0x000000011414d824 */ /* 0x000fe400078e0a04 */
[----:B------:R-:W-:Y:S02]  /*16f0*/  IMAD.MOV R19, RZ, RZ, -R19 ;  /* 0x000000ffff137224 */ /* 0x000fe400078e0a13 */
[----:B------:R-:W-:Y:S02]  /*1700*/  IMAD.MOV R22, RZ, RZ, -R21 ;  /* 0x000000ffff167224 */ /* 0x000fe400078e0a15 */
[----:B------:R-:W-:Y:S01]  /*1710*/  @!P4 IMAD.MOV R15, RZ, RZ, -R15 ;  /* 0x000000ffff0fc224 */ /* 0x000fe200078e0a0f */
[C---:B------:R-:W-:Y:S01]  /*1720*/  ISETP.GT.U32.AND P4, PT, R4.reuse, R20, PT ;  /* 0x000000140400720c */ /* 0x040fe20003f84070 */
[----:B------:R-:W-:-:S02]  /*1730*/  IMAD R21, R4, R19, R23 ;  /* 0x0000001304157224 */ /* 0x000fc400078e0217 */
[----:B------:R-:W-:-:S04]  /*1740*/  IMAD.HI.U32 R19, R2, R27, RZ ;  /* 0x0000001b02137227 */ /* 0x000fc800078e00ff */
[----:B------:R-:W-:Y:S02]  /*1750*/  IMAD.MOV R19, RZ, RZ, -R19 ;  /* 0x000000ffff137224 */ /* 0x000fe400078e0a13 */
[--C-:B------:R-:W-:Y:S01]  /*1760*/  @!P2 IMAD.IADD R18, R18, 0x1, -R4.reuse ;  /* 0x000000011212a824 */ /* 0x100fe200078e0a04 */
[----:B------:R-:W-:Y:S01]  /*1770*/  ISETP.GE.AND P2, PT, R26, RZ, PT ;  /* 0x000000ff1a00720c */ /* 0x000fe20003f46270 */
[C---:B------:R-:W-:Y:S02]  /*1780*/  IMAD R22, R4.reuse, R22, R25 ;  /* 0x0000001604167224 */ /* 0x040fe400078e0219 */
[--C-:B------:R-:W-:Y:S01]  /*1790*/  @!P0 IMAD.IADD R17, R17, 0x1, -R4.reuse ;  /* 0x0000000111118824 */ /* 0x100fe200078e0a04 */
[C---:B------:R-:W-:Y:S01]  /*17a0*/  ISETP.GT.U32.AND P0, PT, R4.reuse, R21, PT ;  /* 0x000000150400720c */ /* 0x040fe20003f04070 */
[C---:B------:R-:W-:Y:S01]  /*17b0*/  IMAD R19, R4.reuse, R19, R27 ;  /* 0x0000001304137224 */ /* 0x040fe200078e021b */
[C---:B------:R-:W-:Y:S01]  /*17c0*/  ISETP.GT.U32.AND P5, PT, R4.reuse, R18, PT ;  /* 0x000000120400720c */ /* 0x040fe20003fa4070 */
[----:B------:R-:W-:Y:S01]  /*17d0*/  @!P6 IMAD.MOV R17, RZ, RZ, -R17 ;  /* 0x000000ffff11e224 */ /* 0x000fe200078e0a11 */
[----:B------:R-:W-:Y:S01]  /*17e0*/  ISETP.GT.U32.AND P6, PT, R4, R22, PT ;  /* 0x000000160400720c */ /* 0x000fe20003fc4070 */
[----:B------:R-:W-:Y:S01]  /*17f0*/  @!P4 IMAD.IADD R20, R20, 0x1, -R4 ;  /* 0x000000011414c824 */ /* 0x000fe200078e0a04 */
[----:B------:R-:W-:Y:S01]  /*1800*/  ISETP.GT.U32.AND P4, PT, R4, R19, PT ;  /* 0x000000130400720c */ /* 0x000fe20003f84070 */
[----:B------:R-:W-:-:S02]  /*1810*/  VIADD R26, R8, 0x5c ;  /* 0x0000005c081a7836 */ /* 0x000fc40000000000 */
[----:B------:R-:W-:Y:S01]  /*1820*/  @!P1 IMAD.MOV R16, RZ, RZ, -R16 ;  /* 0x000000ffff109224 */ /* 0x000fe200078e0a10 */
[----:B------:R-:W-:Y:S01]  /*1830*/  ISETP.GE.AND P1, PT, R28, RZ, PT ;  /* 0x000000ff1c00720c */ /* 0x000fe20003f26270 */
[----:B------:R-:W-:Y:S01]  /*1840*/  VIADD R28, R8, 0x5a ;  /* 0x0000005a081c7836 */ /* 0x000fe20000000000 */
[----:B------:R-:W-:Y:S01]  /*1850*/  IABS R25, R26 ;  /* 0x0000001a00197213 */ /* 0x000fe20000000000 */
[--C-:B------:R-:W-:Y:S01]  /*1860*/  @!P0 IMAD.IADD R21, R21, 0x1, -R4.reuse ;  /* 0x0000000115158824 */ /* 0x100fe200078e0a04 */
[----:B------:R-:W-:Y:S01]  /*1870*/  ISETP.GE.AND P0, PT, R30, RZ, PT ;  /* 0x000000ff1e00720c */ /* 0x000fe20003f06270 */
[--C-:B------:R-:W-:Y:S01]  /*1880*/  @!P5 IMAD.IADD R18, R18, 0x1, -R4.reuse ;  /* 0x000000011212d824 */ /* 0x100fe200078e0a04 */
[----:B------:R-:W-:Y:S01]  /*1890*/  IABS R27, R28 ;  /* 0x0000001c001b7213 */ /* 0x000fe20000000000 */
[--C-:B------:R-:W-:Y:S01]  /*18a0*/  @!P6 IMAD.IADD R22, R22, 0x1, -R4.reuse ;  /* 0x000000011616e824 */ /* 0x100fe200078e0a04 */
[----:B------:R-:W-:Y:S01]  /*18b0*/  ISETP.GT.U32.AND P6, PT, R4, R21, PT ;  /* 0x000000150400720c */ /* 0x000fe20003fc4070 */
[----:B------:R-:W-:Y:S01]  /*18c0*/  @!P4 IMAD.IADD R19, R19, 0x1, -R4 ;  /* 0x000000011313c824 */ /* 0x000fe200078e0a04 */
[----:B------:R-:W-:Y:S01]  /*18d0*/  ISETP.GE.AND P5, PT, R29, RZ, PT ;  /* 0x000000ff1d00720c */ /* 0x000fe20003fa6270 */
[----:B------:R-:W-:Y:S01]  /*18e0*/  IMAD.HI.U32 R23, R2, R25, RZ ;  /* 0x0000001902177227 */ /* 0x000fe200078e00ff */
[----:B------:R-:W-:-:S03]  /*18f0*/  ISETP.GT.U32.AND P4, PT, R4, R22, PT ;  /* 0x000000160400720c */ /* 0x000fc60003f84070 */
[----:B------:R-:W-:Y:S01]  /*1900*/  @!P3 IMAD.MOV R18, RZ, RZ, -R18 ;  /* 0x000000ffff12b224 */ /* 0x000fe200078e0a12 */
[----:B------:R-:W-:Y:S01]  /*1910*/  ISETP.GT.U32.AND P3, PT, R4, R19, PT ;  /* 0x000000130400720c */ /* 0x000fe20003f64070 */
[----:B------:R-:W-:Y:S02]  /*1920*/  IMAD.MOV R23, RZ, RZ, -R23 ;  /* 0x000000ffff177224 */ /* 0x000fe400078e0a17 */
[----:B------:R-:W-:-:S04]  /*1930*/  IMAD.HI.U32 R24, R2, R27, RZ ;  /* 0x0000001b02187227 */ /* 0x000fc800078e00ff */
[----:B------:R-:W-:Y:S02]  /*1940*/  IMAD R23, R4, R23, R25 ;  /* 0x0000001704177224 */ /* 0x000fe400078e0219 */
[----:B------:R-:W-:Y:S02]  /*1950*/  IMAD.MOV R24, RZ, RZ, -R24 ;  /* 0x000000ffff187224 */ /* 0x000fe400078e0a18 */
[----:B------:R-:W-:Y:S02]  /*1960*/  VIADD R30, R8, 0x58 ;  /* 0x00000058081e7836 */ /* 0x000fe40000000000 */
[----:B------:R-:W-:Y:S01]  /*1970*/  @!P6 IMAD.IADD R21, R21, 0x1, -R4 ;  /* 0x000000011515e824 */ /* 0x000fe200078e0a04 */
[C---:B------:R-:W-:Y:S01]  /*1980*/  ISETP.GT.U32.AND P6, PT, R4.reuse, R23, PT ;  /* 0x000000170400720c */ /* 0x040fe20003fc4070 */
[----:B------:R-:W-:Y:S01]  /*1990*/  IMAD R24, R4, R24, R27 ;  /* 0x0000001804187224 */ /* 0x000fe200078e021b */
[----:B------:R-:W-:Y:S01]  /*19a0*/  IABS R29, R30 ;  /* 0x0000001e001d7213 */ /* 0x000fe20000000000 */
[----:B------:R-:W-:-:S02]  /*19b0*/  VIADD R32, R8, 0x56 ;  /* 0x0000005608207836 */ /* 0x000fc40000000000 */
[----:B------:R-:W-:Y:S01]  /*19c0*/  @!P3 IMAD.IADD R19, R19, 0x1, -R4 ;  /* 0x000000011313b824 */ /* 0x000fe200078e0a04 */
[----:B------:R-:W-:Y:S01]  /*19d0*/  ISETP.GT.U32.AND P3, PT, R4, R24, PT ;  /* 0x000000180400720c */ /* 0x000fe20003f64070 */
[----:B------:R-:W-:Y:S01]  /*19e0*/  IMAD.HI.U32 R25, R2, R29, RZ ;  /* 0x0000001d02197227 */ /* 0x000fe200078e00ff */
[----:B------:R-:W-:-:S03]  /*19f0*/  IABS R31, R32 ;  /* 0x00000020001f7213 */ /* 0x000fc60000000000 */
[----:B------:R-:W-:Y:S01]  /*1a00*/  @!P4 IMAD.IADD R22, R22, 0x1, -R4 ;  /* 0x000000011616c824 */ /* 0x000fe200078e0a04 */
[----:B------:R-:W-:Y:S01]  /*1a10*/  ISETP.GE.AND P4, PT, R26, RZ, PT ;  /* 0x000000ff1a00720c */ /* 0x000fe20003f86270 */
[----:B------:R-:W-:-:S04]  /*1a20*/  IMAD.HI.U32 R26, R2, R31, RZ ;  /* 0x0000001f021a7227 */ /* 0x000fc800078e00ff */
[----:B------:R-:W-:Y:S02]  /*1a30*/  VIADD R33, R8, 0x54 ;  /* 0x0000005408217836 */ /* 0x000fe40000000000 */
[----:B------:R-:W-:Y:S02]  /*1a40*/  IMAD.MOV R25, RZ, RZ, -R25 ;  /* 0x000000ffff197224 */ /* 0x000fe400078e0a19 */
[----:B------:R-:W-:Y:S01]  /*1a50*/  @!P6 IMAD.IADD R23, R23, 0x1, -R4 ;  /* 0x000000011717e824 */ /* 0x000fe200078e0a04 */
[----:B------:R-:W-:Y:S01]  /*1a60*/  ISETP.GE.AND P6, PT, R28, RZ, PT ;  /* 0x000000ff1c00720c */ /* 0x000fe20003fc6270 */
[----:B------:R-:W-:Y:S02]  /*1a70*/  IMAD.MOV R26, RZ, RZ, -R26 ;  /* 0x000000ffff1a7224 */ /* 0x000fe400078e0a1a */
[----:B------:R-:W-:Y:S02]  /*1a80*/  VIADD R34, R8, 0x52 ;  /* 0x0000005208227836 */ /* 0x000fe40000000000 */
[----:B------:R-:W-:Y:S01]  /*1a90*/  IMAD R25, R4, R25, R29 ;  /* 0x0000001904197224 */ /* 0x000fe200078e021d */
[----:B------:R-:W-:Y:S01]  /*1aa0*/  IABS R29, R33 ;  /* 0x00000021001d7213 */ /* 0x000fe20000000000 */
[----:B------:R-:W-:Y:S01]  /*1ab0*/  @!P3 IMAD.IADD R24, R24, 0x1, -R4 ;  /* 0x000000011818b824 */ /* 0x000fe200078e0a04 */
[C---:B------:R-:W-:Y:S01]  /*1ac0*/  ISETP.GT.U32.AND P3, PT, R4.reuse, R23, PT ;  /* 0x000000170400720c */ /* 0x040fe20003f64070 */
[C---:B------:R-:W-:Y:S01]  /*1ad0*/  IMAD R26, R4.reuse, R26, R31 ;  /* 0x0000001a041a7224 */ /* 0x040fe200078e021f */
[----:B------:R-:W-:Y:S01]  /*1ae0*/  IABS R31, R34 ;  /* 0x00000022001f7213 */ /* 0x000fe20000000000 */
[----:B------:R-:W-:Y:S01]  /*1af0*/  @!P1 IMAD.MOV R21, RZ, RZ, -R21 ;  /* 0x000000ffff159224 */ /* 0x000fe200078e0a15 */
[----:B------:R-:W-:Y:S01]  /*1b00*/  ISETP.GT.U32.AND P1, PT, R4, R24, PT ;  /* 0x000000180400720c */ /* 0x000fe20003f24070 */
[----:B------:R-:W-:-:S04]  /*1b10*/  IMAD.HI.U32 R27, R2, R29, RZ ;  /* 0x0000001d021b7227 */ /* 0x000fc800078e00ff */
[----:B------:R-:W-:Y:S01]  /*1b20*/  @!P5 IMAD.MOV R22, RZ, RZ, -R22 ;  /* 0x000000ffff16d224 */ /* 0x000fe200078e0a16 */
[----:B------:R-:W-:Y:S01]  /*1b30*/  ISETP.GT.U32.AND P5, PT, R4, R26, PT ;  /* 0x0000001a0400720c */ /* 0x000fe20003fa4070 */
[----:B------:R-:W-:-:S04]  /*1b40*/  IMAD.HI.U32 R28, R2, R31, RZ ;  /* 0x0000001f021c7227 */ /* 0x000fc800078e00ff */
[----:B------:R-:W-:Y:S02]  /*1b50*/  IMAD.MOV R27, RZ, RZ, -R27 ;  /* 0x000000ffff1b7224 */ /* 0x000fe400078e0a1b */
[----:B------:R-:W-:Y:S01]  /*1b60*/  @!P3 IMAD.IADD R23, R23, 0x1, -R4 ;  /* 0x000000011717b824 */ /* 0x000fe200078e0a04 */
[----:B------:R-:W-:Y:S01]  /*1b70*/  ISETP.GE.AND P3, PT, R32, RZ, PT ;  /* 0x000000ff2000720c */ /* 0x000fe20003f66270 */
[----:B------:R-:W-:Y:S02]  /*1b80*/  IMAD.MOV R28, RZ, RZ, -R28 ;  /* 0x000000ffff1c7224 */ /* 0x000fe400078e0a1c */
[----:B------:R-:W-:Y:S02]  /*1b90*/  IMAD R27, R4, R27, R29 ;  /* 0x0000001b041b7224 */ /* 0x000fe400078e021d */
[----:B------:R-:W-:Y:S01]  /*1ba0*/  @!P1 IMAD.IADD R24, R24, 0x1, -R4 ;  /* 0x0000000118189824 */ /* 0x000fe200078e0a04 */
[----:B------:R-:W-:Y:S01]  /*1bb0*/  ISETP.GE.AND P1, PT, R33, RZ, PT ;  /* 0x000000ff2100720c */ /* 0x000fe20003f26270 */
[----:B------:R-:W-:-:S02]  /*1bc0*/  IMAD R28, R4, R28, R31 ;  /* 0x0000001c041c7224 */ /* 0x000fc400078e021f */
[----:B------:R-:W-:Y:S01]  /*1bd0*/  @!P4 IMAD.MOV R23, RZ, RZ, -R23 ;  /* 0x000000ffff17c224 */ /* 0x000fe200078e0a17 */
[----:B------:R-:W-:Y:S01]  /*1be0*/  ISETP.GT.U32.AND P4, PT, R4, R27, PT ;  /* 0x0000001b0400720c */ /* 0x000fe20003f84070 */
[----:B------:R-:W-:Y:S02]  /*1bf0*/  @!P5 IMAD.IADD R26, R26, 0x1, -R4 ;  /* 0x000000011a1ad824 */ /* 0x000fe400078e0a04 */
[----:B------:R-:W-:Y:S01]  /*1c00*/  @!P6 IMAD.MOV R24, RZ, RZ, -R24 ;  /* 0x000000ffff18e224 */ /* 0x000fe200078e0a18 */
[----:B------:R-:W-:Y:S01]  /*1c10*/  ISETP.GT.U32.AND P6, PT, R4, R28, PT ;  /* 0x0000001c0400720c */ /* 0x000fe20003fc4070 */
[----:B------:R-:W-:Y:S01]  /*1c20*/  @!P0 IMAD.MOV R19, RZ, RZ, -R19 ;  /* 0x000000ffff138224 */ /* 0x000fe200078e0a13 */
[----:B------:R-:W-:Y:S01]  /*1c30*/  ISETP.GE.AND P0, PT, R30, RZ, PT ;  /* 0x000000ff1e00720c */ /* 0x000fe20003f06270 */
[----:B------:R-:W-:Y:S01]  /*1c40*/  VIADD R30, R8, 0x50 ;  /* 0x00000050081e7836 */ /* 0x000fe20000000000 */
[C---:B------:R-:W-:Y:S01]  /*1c50*/  ISETP.GT.U32.AND P5, PT, R4.reuse, R26, PT ;  /* 0x0000001a0400720c */ /* 0x040fe20003fa4070 */
[----:B------:R-:W-:Y:S01]  /*1c60*/  @!P2 IMAD.MOV R20, RZ, RZ, -R20 ;  /* 0x000000ffff14a224 */ /* 0x000fe200078e0a14 */
[----:B------:R-:W-:Y:S01]  /*1c70*/  ISETP.GT.U32.AND P2, PT, R4, R25, PT ;  /* 0x000000190400720c */ /* 0x000fe20003f44070 */
[----:B------:R-:W-:Y:S01]  /*1c80*/  VIADD R32, R8, 0x4e ;  /* 0x0000004e08207836 */ /* 0x000fe20000000000 */
[----:B------:R-:W-:Y:S01]  /*1c90*/  IABS R31, R30 ;  /* 0x0000001e001f7213 */ /* 0x000fe20000000000 */
[----:B------:R-:W-:-:S02]  /*1ca0*/  @!P4 IMAD.IADD R27, R27, 0x1, -R4 ;  /* 0x000000011b1bc824 */ /* 0x000fc400078e0a04 */
[----:B------:R-:W-:Y:S01]  /*1cb0*/  VIADD R36, R8, 0x4c ;  /* 0x0000004c08247836 */ /* 0x000fe20000000000 */
[----:B------:R-:W-:Y:S01]  /*1cc0*/  IABS R33, R32 ;  /* 0x0000002000217213 */ /* 0x000fe20000000000 */
[--C-:B------:R-:W-:Y:S01]  /*1cd0*/  @!P6 IMAD.IADD R28, R28, 0x1, -R4.reuse ;  /* 0x000000011c1ce824 */ /* 0x100fe200078e0a04 */
[----:B------:R-:W-:Y:S01]  /*1ce0*/  ISETP.GT.U32.AND P4, PT, R4, R27, PT ;  /* 0x0000001b0400720c */ /* 0x000fe20003f84070 */
[----:B------:R-:W-:Y:S01]  /*1cf0*/  IMAD.HI.U32 R29, R2, R31, RZ ;  /* 0x0000001f021d7227 */ /* 0x000fe200078e00ff */
[----:B------:R-:W-:Y:S02]  /*1d00*/  IABS R35, R36 ;  /* 0x0000002400237213 */ /* 0x000fe40000000000 */
[----:B------:R-:W-:Y:S01]  /*1d10*/  ISETP.GT.U32.AND P6, PT, R4, R28, PT ;  /* 0x0000001c0400720c */ /* 0x000fe20003fc4070 */
[----:B------:R-:W-:Y:S01]  /*1d20*/  @!P5 IMAD.IADD R26, R26, 0x1, -R4 ;  /* 0x000000011a1ad824 */ /* 0x000fe200078e0a04 */
[----:B------:R-:W-:Y:S01]  /*1d30*/  ISETP.GE.AND P5, PT, R30, RZ, PT ;  /* 0x000000ff1e00720c */ /* 0x000fe20003fa6270 */
[----:B------:R-:W-:-:S04]  /*1d40*/  IMAD.HI.U32 R30, R2, R33, RZ ;  /* 0x00000021021e7227 */ /* 0x000fc800078e00ff */
[----:B------:R-:W-:Y:S02]  /*1d50*/  IMAD.MOV R29, RZ, RZ, -R29 ;  /* 0x000000ffff1d7224 */ /* 0x000fe400078e0a1d */
[----:B------:R-:W-:Y:S02]  /*1d60*/  @!P2 IMAD.IADD R25, R25, 0x1, -R4 ;  /* 0x000000011919a824 */ /* 0x000fe400078e0a04 */
[----:B------:R-:W-:Y:S02]  /*1d70*/  IMAD.MOV R30, RZ, RZ, -R30 ;  /* 0x000000ffff1e7224 */ /* 0x000fe400078e0a1e */
[C---:B------:R-:W-:Y:S01]  /*1d80*/  IMAD R29, R4.reuse, R29, R31 ;  /* 0x0000001d041d7224 */ /* 0x040fe200078e021f */
[C---:B------:R-:W-:Y:S01]  /*1d90*/  ISETP.GT.U32.AND P2, PT, R4.reuse, R25, PT ;  /* 0x000000190400720c */ /* 0x040fe20003f44070 */
[C---:B------:R-:W-:Y:S02]  /*1da0*/  IMAD R30, R4.reuse, R30, R33 ;  /* 0x0000001e041e7224 */ /* 0x040fe400078e0221 */
[--C-:B------:R-:W-:Y:S01]  /*1db0*/  @!P4 IMAD.IADD R27, R27, 0x1, -R4.reuse ;  /* 0x000000011b1bc824 */ /* 0x100fe200078e0a04 */
[----:B------:R-:W-:Y:S01]  /*1dc0*/  ISETP.GT.U32.AND P4, PT, R4, R29, PT ;  /* 0x0000001d0400720c */ /* 0x000fe20003f84070 */
[----:B------:R-:W-:Y:S01]  /*1dd0*/  @!P6 IMAD.IADD R28, R28, 0x1, -R4 ;  /* 0x000000011c1ce824 */ /* 0x000fe200078e0a04 */
[----:B------:R-:W-:Y:S01]  /*1de0*/  ISETP.GT.U32.AND P6, PT, R4, R30, PT ;  /* 0x0000001e0400720c */ /* 0x000fe20003fc4070 */
[----:B------:R-:W-:-:S02]  /*1df0*/  VIADD R38, R8, 0x4a ;  /* 0x0000004a08267836 */ /* 0x000fc40000000000 */
[----:B------:R-:W-:-:S03]  /*1e00*/  IMAD.HI.U32 R31, R2, R35, RZ ;  /* 0x00000023021f7227 */ /* 0x000fc600078e00ff */
[----:B------:R-:W-:Y:S01]  /*1e10*/  IABS R37, R38 ;  /* 0x0000002600257213 */ /* 0x000fe20000000000 */
[--C-:B------:R-:W-:Y:S01]  /*1e20*/  @!P2 IMAD.IADD R25, R25, 0x1, -R4.reuse ;  /* 0x000000011919a824 */ /* 0x100fe200078e0a04 */
[----:B------:R-:W-:Y:S01]  /*1e30*/  ISETP.GE.AND P2, PT, R34, RZ, PT ;  /* 0x000000ff2200720c */ /* 0x000fe20003f46270 */
[----:B------:R-:W-:Y:S02]  /*1e40*/  IMAD.MOV R31, RZ, RZ, -R31 ;  /* 0x000000ffff1f7224 */ /* 0x000fe400078e0a1f */
[--C-:B------:R-:W-:Y:S02]  /*1e50*/  @!P4 IMAD.IADD R29, R29, 0x1, -R4.reuse ;  /* 0x000000011d1dc824 */ /* 0x100fe400078e0a04 */
[----:B------:R-:W-:Y:S01]  /*1e60*/  @!P0 IMAD.MOV R25, RZ, RZ, -R25 ;  /* 0x000000ffff198224 */ /* 0x000fe200078e0a19 */
[----:B------:R-:W-:Y:S01]  /*1e70*/  ISETP.GE.AND P0, PT, R32, RZ, PT ;  /* 0x000000ff2000720c */ /* 0x000fe20003f06270 */
[----:B------:R-:W-:Y:S01]  /*1e80*/  @!P6 IMAD.IADD R30, R30, 0x1, -R4 ;  /* 0x000000011e1ee824 */ /* 0x000fe200078e0a04 */
[----:B------:R-:W-:Y:S01]  /*1e90*/  ISETP.GT.U32.AND P6, PT, R4, R29, PT ;  /* 0x0000001d0400720c */ /* 0x000fe20003fc4070 */
[----:B------:R-:W-:-:S02]  /*1ea0*/  VIADD R41, R8, 0x46 ;  /* 0x0000004608297836 */ /* 0x000fc40000000000 */
[----:B------:R-:W-:-:S03]  /*1eb0*/  IMAD.HI.U32 R32, R2, R37, RZ ;  /* 0x0000002502207227 */ /* 0x000fc600078e00ff */
[----:B------:R-:W-:Y:S01]  /*1ec0*/  IABS R34, R41 ;  /* 0x0000002900227213 */ /* 0x000fe20000000000 */
[----:B------:R-:W-:Y:S02]  /*1ed0*/  IMAD R31, R4, R31, R35 ;  /* 0x0000001f041f7224 */ /* 0x000fe400078e0223 */
[----:B------:R-:W-:Y:S02]  /*1ee0*/  IMAD.MOV R32, RZ, RZ, -R32 ;  /* 0x000000ffff207224 */ /* 0x000fe400078e0a20 */
[----:B------:R-:W-:Y:S01]  /*1ef0*/  VIADD R40, R8, 0x48 ;  /* 0x0000004808287836 */ /* 0x000fe20000000000 */
[C---:B------:R-:W-:Y:S01]  /*1f00*/  ISETP.GT.U32.AND P4, PT, R4.reuse, R31, PT ;  /* 0x0000001f0400720c */ /* 0x040fe20003f84070 */
[C---:B------:R-:W-:Y:S02]  /*1f10*/  IMAD R32, R4.reuse, R32, R37 ;  /* 0x0000002004207224 */ /* 0x040fe400078e0225 */
[----:B------:R-:W-:Y:S01]  /*1f20*/  IMAD.MOV.U32 R37, RZ, RZ, R34 ;  /* 0x000000ffff257224 */ /* 0x000fe200078e0022 */
[----:B------:R-:W-:Y:S01]  /*1f30*/  IABS R39, R40 ;  /* 0x0000002800277213 */ /* 0x000fe20000000000 */
[----:B------:R-:W-:Y:S01]  /*1f40*/  @!P6 IMAD.IADD R29, R29, 0x1, -R4 ;  /* 0x000000011d1de824 */ /* 0x000fe200078e0a04 */
[----:B------:R-:W-:Y:S01]  /*1f50*/  ISETP.GT.U32.AND P6, PT, R4, R32, PT ;  /* 0x000000200400720c */ /* 0x000fe20003fc4070 */
[----:B------:R-:W-:-:S04]  /*1f60*/  IMAD.HI.U32 R34, R2, R37, RZ ;  /* 0x0000002502227227 */ /* 0x000fc800078e00ff */
[----:B------:R-:W-:Y:S02]  /*1f70*/  IMAD.MOV R34, RZ, RZ, -R34 ;  /* 0x000000ffff227224 */ /* 0x000fe400078e0a22 */
[--C-:B------:R-:W-:Y:S01]  /*1f80*/  @!P4 IMAD.IADD R31, R31, 0x1, -R4.reuse ;  /* 0x000000011f1fc824 */ /* 0x100fe200078e0a04 */
[C---:B------:R-:W-:Y:S01]  /*1f90*/  ISETP.GT.U32.AND P4, PT, R4.reuse, R30, PT ;  /* 0x0000001e0400720c */ /* 0x040fe20003f84070 */
[----:B------:R-:W-:Y:S02]  /*1fa0*/  IMAD R34, R4, R34, R37 ;  /* 0x0000002204227224 */ /* 0x000fe400078e0225 */
[----:B------:R-:W-:Y:S02]  /*1fb0*/  VIADD R42, R8, 0x44 ;  /* 0x00000044082a7836 */ /* 0x000fe40000000000 */
[----:B------:R-:W-:Y:S01]  /*1fc0*/  @!P6 IMAD.IADD R32, R32, 0x1, -R4 ;  /* 0x000000012020e824 */ /* 0x000fe200078e0a04 */
[----:B------:R-:W-:Y:S01]  /*1fd0*/  ISETP.GT.U32.AND P6, PT, R4, R34, PT ;  /* 0x000000220400720c */ /* 0x000fe20003fc4070 */
[----:B------:R-:W-:Y:S01]  /*1fe0*/  IMAD.HI.U32 R33, R2, R39, RZ ;  /* 0x0000002702217227 */ /* 0x000fe200078e00ff */
[----:B------:R-:W-:-:S03]  /*1ff0*/  IABS R35, R42 ;  /* 0x0000002a00237213 */ /* 0x000fc60000000000 */
[----:B------:R-:W-:Y:S02]  /*2000*/  IMAD.MOV R33, RZ, RZ, -R33 ;  /* 0x000000ffff217224 */ /* 0x000fe400078e0a21 */
[----:B------:R-:W-:Y:S01]  /*2010*/  @!P4 IMAD.IADD R30, R30, 0x1, -R4 ;  /* 0x000000011e1ec824 */ /* 0x000fe200078e0a04 */
[----:B------:R-:W-:Y:S01]  /*2020*/  ISETP.GE.AND P4, PT, R40, RZ, PT ;  /* 0x000000ff2800720c */ /* 0x000fe20003f86270 */
[----:B------:R-:W-:Y:S02]  /*2030*/  VIADD R40, R8, 0x42 ;  /* 0x0000004208287836 */ /* 0x000fe40000000000 */
[C---:B------:R-:W-:Y:S02]  /*2040*/  IMAD R33, R4.reuse, R33, R39 ;  /* 0x0000002104217224 */ /* 0x040fe400078e0227 */
[----:B------:R-:W-:Y:S01]  /*2050*/  IMAD.MOV.U32 R39, RZ, RZ, R35 ;  /* 0x000000ffff277224 */ /* 0x000fe200078e0023 */
[----:B------:R-:W-:Y:S01]  /*2060*/  IABS R37, R40 ;  /* 0x0000002800257213 */ /* 0x000fe20000000000 */
[----:B------:R-:W-:Y:S01]  /*2070*/  @!P0 IMAD.MOV R30, RZ, RZ, -R30 ;  /* 0x000000ffff1e8224 */ /* 0x000fe200078e0a1e */
[----:B------:R-:W-:Y:S01]  /*2080*/  ISETP.GT.U32.AND P0, PT, R4, R32, PT ;  /* 0x000000200400720c */ /* 0x000fe20003f04070 */
[----:B------:R-:W-:-:S02]  /*2090*/  @!P6 IMAD.IADD R34, R34, 0x1, -R4 ;  /* 0x000000012222e824 */ /* 0x000fc400078e0a04 */
[----:B------:R-:W-:-:S03]  /*20a0*/  IMAD.HI.U32 R35, R2, R39, RZ ;  /* 0x0000002702237227 */ /* 0x000fc600078e00ff */
[----:B------:R-:W-:Y:S01]  /*20b0*/  ISETP.GT.U32.AND P6, PT, R4, R34, PT ;  /* 0x000000220400720c */ /* 0x000fe20003fc4070 */
[----:B------:R-:W-:Y:S01]  /*20c0*/  @!P3 IMAD.MOV R26, RZ, RZ, -R26 ;  /* 0x000000ffff1ab224 */ /* 0x000fe200078e0a1a */
[----:B------:R-:W-:Y:S01]  /*20d0*/  ISETP.GE.AND P3, PT, R36, RZ, PT ;  /* 0x000000ff2400720c */ /* 0x000fe20003f66270 */
[----:B------:R-:W-:Y:S02]  /*20e0*/  IMAD.MOV R35, RZ, RZ, -R35 ;  /* 0x000000ffff237224 */ /* 0x000fe400078e0a23 */
[----:B------:R-:W-:Y:S01]  /*20f0*/  @!P5 IMAD.MOV R29, RZ, RZ, -R29 ;  /* 0x000000ffff1dd224 */ /* 0x000fe200078e0a1d */
[----:B------:R-:W-:Y:S01]  /*2100*/  ISETP.GT.U32.AND P5, PT, R4, R33, PT ;  /* 0x000000210400720c */ /* 0x000fe20003fa4070 */
[----:B------:R-:W-:-:S04]  /*2110*/  IMAD.HI.U32 R36, R2, R37, RZ ;  /* 0x0000002502247227 */ /* 0x000fc800078e00ff */
[----:B------:R-:W-:Y:S02]  /*2120*/  IMAD R35, R4, R35, R39 ;  /* 0x0000002304237224 */ /* 0x000fe400078e0227 */
[----:B------:R-:W-:Y:S02]  /*2130*/  IMAD.MOV R36, RZ, RZ, -R36 ;  /* 0x000000ffff247224 */ /* 0x000fe400078e0a24 */
[--C-:B------:R-:W-:Y:S01]  /*2140*/  @!P0 IMAD.IADD R32, R32, 0x1, -R4.reuse ;  /* 0x0000000120208824 */ /* 0x100fe200078e0a04 */
[C---:B------:R-:W-:Y:S01]  /*2150*/  ISETP.GT.U32.AND P0, PT, R4.reuse, R35, PT ;  /* 0x000000230400720c */ /* 0x040fe20003f04070 */
[----:B------:R-:W-:Y:S02]  /*2160*/  IMAD R36, R4, R36, R37 ;  /* 0x0000002404247224 */ /* 0x000fe400078e0225 */
[--C-:B------:R-:W-:Y:S02]  /*2170*/  @!P6 IMAD.IADD R34, R34, 0x1, -R4.reuse ;  /* 0x000000012222e824 */ /* 0x100fe400078e0a04 */
[----:B------:R-:W-:Y:S01]  /*2180*/  VIADD R46, R8, 0x3e ;  /* 0x0000003e082e7836 */ /* 0x000fe20000000000 */
[----:B------:R-:W-:Y:S01]  /*2190*/  ISETP.GT.U32.AND P6, PT, R4, R36, PT ;  /* 0x000000240400720c */ /* 0x000fe20003fc4070 */
[----:B------:R-:W-:-:S02]  /*21a0*/  @!P5 IMAD.IADD R33, R33, 0x1, -R4 ;  /* 0x000000012121d824 */ /* 0x000fc400078e0a04 */
[----:B------:R-:W-:Y:S01]  /*21b0*/  @!P1 IMAD.MOV R27, RZ, RZ, -R27 ;  /* 0x000000ffff1b9224 */ /* 0x000fe200078e0a1b */
[----:B------:R-:W-:Y:S01]  /*21c0*/  ISETP.GT.U32.AND P1, PT, R4, R31, PT ;  /* 0x0000001f0400720c */ /* 0x000fe20003f24070 */
[----:B------:R-:W-:Y:S01]  /*21d0*/  VIADD R47, R8, 0x3c ;  /* 0x0000003c082f7836 */ /* 0x000fe20000000000 */
[----:B------:R-:W-:Y:S01]  /*21e0*/  ISETP.GT.U32.AND P5, PT, R4, R33, PT ;  /* 0x000000210400720c */ /* 0x000fe20003fa4070 */
[----:B------:R-:W-:Y:S01]  /*21f0*/  @!P2 IMAD.MOV R28, RZ, RZ, -R28 ;  /* 0x000000ffff1ca224 */ /* 0x000fe200078e0a1c */
[----:B------:R-:W-:Y:S01]  /*2200*/  IABS R43, R46 ;  /* 0x0000002e002b7213 */ /* 0x000fe20000000000 */
[----:B------:R-:W-:Y:S01]  /*2210*/  @!P0 IMAD.IADD R35, R35, 0x1, -R4 ;  /* 0x0000000123238824 */ /* 0x000fe200078e0a04 */
[----:B------:R-:W-:Y:S01]  /*2220*/  ISETP.GE.AND P2, PT, R38, RZ, PT ;  /* 0x000000ff2600720c */ /* 0x000fe20003f46270 */
[----:B------:R-:W-:Y:S01]  /*2230*/  VIADD R44, R8, 0x40 ;  /* 0x00000040082c7836 */ /* 0x000fe20000000000 */
[----:B------:R-:W-:Y:S01]  /*2240*/  IABS R45, R47 ;  /* 0x0000002f002d7213 */ /* 0x000fe20000000000 */
[----:B------:R-:W-:Y:S01]  /*2250*/  IMAD.HI.U32 R38, R2, R43, RZ ;  /* 0x0000002b02267227 */ /* 0x000fe200078e00ff */
[----:B------:R-:W-:-:S03]  /*2260*/  ISETP.GE.AND P0, PT, R40, RZ, PT ;  /* 0x000000ff2800720c */ /* 0x000fc60003f06270 */
[----:B------:R-:W-:Y:S01]  /*2270*/  @!P6 IMAD.IADD R36, R36, 0x1, -R4 ;  /* 0x000000012424e824 */ /* 0x000fe200078e0a04 */
[----:B------:R-:W-:Y:S01]  /*2280*/  ISETP.GT.U32.AND P6, PT, R4, R35, PT ;  /* 0x000000230400720c */ /* 0x000fe20003fc4070 */
[----:B------:R-:W-:-:S04]  /*2290*/  IMAD.HI.U32 R39, R2, R45, RZ ;  /* 0x0000002d02277227 */ /* 0x000fc800078e00ff */
[----:B------:R-:W-:Y:S02]  /*22a0*/  IMAD.MOV R38, RZ, RZ, -R38 ;  /* 0x000000ffff267224 */ /* 0x000fe400078e0a26 */
[--C-:B------:R-:W-:Y:S01]  /*22b0*/  @!P1 IMAD.IADD R31, R31, 0x1, -R4.reuse ;  /* 0x000000011f1f9824 */ /* 0x100fe200078e0a04 */
[----:B------:R-:W-:Y:S01]  /*22c0*/  ISETP.GE.AND P1, PT, R41, RZ, PT ;  /* 0x000000ff2900720c */ /* 0x000fe20003f26270 */
[----:B------:R-:W-:Y:S01]  /*22d0*/  @!P5 IMAD.IADD R33, R33, 0x1, -R4 ;  /* 0x000000012121d824 */ /* 0x000fe200078e0a04 */
[----:B------:R-:W-:Y:S01]  /*22e0*/  IABS R41, R44 ;  /* 0x0000002c00297213 */ /* 0x000fe20000000000 */
[----:B------:R-:W-:Y:S01]  /*22f0*/  IMAD.MOV R39, RZ, RZ, -R39 ;  /* 0x000000ffff277224 */ /* 0x000fe200078e0a27 */
[----:B------:R-:W-:Y:S01]  /*2300*/  ISETP.GE.AND P5, PT, R42, RZ, PT ;  /* 0x000000ff2a00720c */ /* 0x000fe20003fa6270 */
[C---:B------:R-:W-:Y:S02]  /*2310*/  IMAD R38, R4.reuse, R38, R43 ;  /* 0x0000002604267224 */ /* 0x040fe400078e022b */
[----:B------:R-:W-:-:S02]  /*2320*/  IMAD R39, R4, R39, R45 ;  /* 0x0000002704277224 */ /* 0x000fc400078e022d */
[----:B------:R-:W-:Y:S01]  /*2330*/  @!P4 IMAD.MOV R33, RZ, RZ, -R33 ;  /* 0x000000ffff21c224 */ /* 0x000fe200078e0a21 */
[----:B------:R-:W-:Y:S01]  /*2340*/  ISETP.GT.U32.AND P4, PT, R4, R38, PT ;  /* 0x000000260400720c */ /* 0x000fe20003f84070 */
[----:B------:R-:W-:-:S04]  /*2350*/  IMAD.HI.U32 R37, R2, R41, RZ ;  /* 0x0000002902257227 */ /* 0x000fc800078e00ff */
[----:B------:R-:W-:Y:S01]  /*2360*/  @!P6 IMAD.IADD R35, R35, 0x1, -R4 ;  /* 0x000000012323e824 */ /* 0x000fe200078e0a04 */
[----:B------:R-:W-:Y:S01]  /*2370*/  ISETP.GT.U32.AND P6, PT, R4, R39, PT ;  /* 0x000000270400720c */ /* 0x000fe20003fc4070 */
[----:B------:R-:W-:Y:S02]  /*2380*/  IMAD.MOV R37, RZ, RZ, -R37 ;  /* 0x000000ffff257224 */ /* 0x000fe400078e0a25 */
[----:B------:R-:W-:Y:S02]  /*2390*/  VIADD R42, R8, 0x3a ;  /* 0x0000003a082a7836 */ /* 0x000fe40000000000 */
[----:B------:R-:W-:Y:S02]  /*23a0*/  IMAD R37, R4, R37, R41 ;  /* 0x0000002504257224 */ /* 0x000fe400078e0229 */
[----:B------:R-:W-:Y:S01]  /*23b0*/  VIADD R48, R8, 0x38 ;  /* 0x0000003808307836 */ /* 0x000fe20000000000 */
[----:B------:R-:W-:Y:S01]  /*23c0*/  IABS R43, R42 ;  /* 0x0000002a002b7213 */ /* 0x000fe20000000000 */
[----:B------:R-:W-:Y:S01]  /*23d0*/  @!P2 IMAD.MOV R32, RZ, RZ, -R32 ;  /* 0x000000ffff20a224 */ /* 0x000fe200078e0a20 */
[C---:B------:R-:W-:Y:S01]  /*23e0*/  ISETP.GT.U32.AND P2, PT, R4.reuse, R36, PT ;  /* 0x000000240400720c */ /* 0x040fe20003f44070 */
[----:B------:R-:W-:Y:S01]  /*23f0*/  @!P3 IMAD.MOV R31, RZ, RZ, -R31 ;  /* 0x000000ffff1fb224 */ /* 0x000fe200078e0a1f */
[----:B------:R-:W-:Y:S01]  /*2400*/  ISETP.GT.U32.AND P3, PT, R4, R37, PT ;  /* 0x000000250400720c */ /* 0x000fe20003f64070 */
[----:B------:R-:W-:Y:S01]  /*2410*/  @!P4 IMAD.IADD R38, R38, 0x1, -R4 ;  /* 0x000000012626c824 */ /* 0x000fe200078e0a04 */
[----:B------:R-:W-:Y:S01]  /*2420*/  IABS R45, R48 ;  /* 0x00000030002d7213 */ /* 0x000fe20000000000 */
[----:B------:R-:W-:-:S04]  /*2430*/  IMAD.HI.U32 R40, R2, R43, RZ ;  /* 0x0000002b02287227 */ /* 0x000fc800078e00ff */
[----:B------:R-:W-:Y:S01]  /*2440*/  @!P6 IMAD.IADD R39, R39, 0x1, -R4 ;  /* 0x000000012727e824 */ /* 0x000fe200078e0a04 */
[----:B------:R-:W-:Y:S01]  /*2450*/  ISETP.GT.U32.AND P6, PT, R4, R38, PT ;  /* 0x000000260400720c */ /* 0x000fe20003fc4070 */
[----:B------:R-:W-:Y:S02]  /*2460*/  IMAD.MOV R40, RZ, RZ, -R40 ;  /* 0x000000ffff287224 */ /* 0x000fe400078e0a28 */
[----:B------:R-:W-:-:S04]  /*2470*/  IMAD.HI.U32 R41, R2, R45, RZ ;  /* 0x0000002d02297227 */ /* 0x000fc800078e00ff */
[--C-:B------:R-:W-:Y:S01]  /*2480*/  @!P2 IMAD.IADD R36, R36, 0x1, -R4.reuse ;  /* 0x000000012424a824 */ /* 0x100fe200078e0a04 */
[----:B------:R-:W-:Y:S01]  /*2490*/  ISETP.GE.AND P2, PT, R46, RZ, PT ;  /* 0x000000ff2e00720c */ /* 0x000fe20003f46270 */
[C---:B------:R-:W-:Y:S02]  /*24a0*/  IMAD R40, R4.reuse, R40, R43 ;  /* 0x0000002804287224 */ /* 0x040fe400078e022b */
[----:B------:R-:W-:Y:S02]  /*24b0*/  IMAD.MOV R41, RZ, RZ, -R41 ;  /* 0x000000ffff297224 */ /* 0x000fe400078e0a29 */
[----:B------:R-:W-:Y:S01]  /*24c0*/  @!P3 IMAD.IADD R37, R37, 0x1, -R4 ;  /* 0x000000012525b824 */ /* 0x000fe200078e0a04 */
[----:B------:R-:W-:Y:S01]  /*24d0*/  ISETP.GE.AND P3, PT, R47, RZ, PT ;  /* 0x000000ff2f00720c */ /* 0x000fe20003f66270 */
[C---:B------:R-:W-:Y:S02]  /*24e0*/  IMAD R41, R4.reuse, R41, R45 ;  /* 0x0000002904297224 */ /* 0x040fe400078e022d */
[----:B------:R-:W-:Y:S01]  /*24f0*/  @!P0 IMAD.MOV R36, RZ, RZ, -R36 ;  /* 0x000000ffff248224 */ /* 0x000fe200078e0a24 */
[----:B------:R-:W-:Y:S01]  /*2500*/  ISETP.GT.U32.AND P0, PT, R4, R40, PT ;  /* 0x000000280400720c */ /* 0x000fe20003f04070 */
[----:B------:R-:W-:Y:S01]  /*2510*/  @!P6 IMAD.IADD R38, R38, 0x1, -R4 ;  /* 0x000000012626e824 */ /* 0x000fe200078e0a04 */
[C---:B------:R-:W-:Y:S01]  /*2520*/  ISETP.GT.U32.AND P4, PT, R4.reuse, R37, PT ;  /* 0x000000250400720c */ /* 0x040fe20003f84070 */
[----:B------:R-:W-:Y:S01]  /*2530*/  @!P1 IMAD.MOV R34, RZ, RZ, -R34 ;  /* 0x000000ffff229224 */ /* 0x000fe200078e0a22 */
[----:B------:R-:W-:Y:S01]  /*2540*/  ISETP.GT.U32.AND P6, PT, R4, R41, PT ;  /* 0x000000290400720c */ /* 0x000fe20003fc4070 */
[----:B------:R-:W-:Y:S01]  /*2550*/  @!P5 IMAD.MOV R35, RZ, RZ, -R35 ;  /* 0x000000ffff23d224 */ /* 0x000fe200078e0a23 */
[----:B------:R-:W-:Y:S01]  /*2560*/  ISETP.GE.AND P1, PT, R44, RZ, PT ;  /* 0x000000ff2c00720c */ /* 0x000fe20003f26270 */
[----:B------:R-:W-:Y:S01]  /*2570*/  VIADD R44, R8, 0x36 ;  /* 0x00000036082c7836 */ /* 0x000fe20000000000 */
[----:B------:R-:W-:Y:S01]  /*2580*/  ISETP.GT.U32.AND P5, PT, R4, R39, PT ;  /* 0x000000270400720c */ /* 0x000fe20003fa4070 */
[----:B------:R-:W-:-:S02]  /*2590*/  VIADD R46, R8, 0x34 ;  /* 0x00000034082e7836 */ /* 0x000fc40000000000 */
[----:B------:R-:W-:Y:S01]  /*25a0*/  @!P2 IMAD.MOV R38, RZ, RZ, -R38 ;  /* 0x000000ffff26a224 */ /* 0x000fe200078e0a26 */
[----:B------:R-:W-:Y:S01]  /*25b0*/  IABS R45, R44 ;  /* 0x0000002c002d7213 */ /* 0x000fe20000000000 */
[--C-:B------:R-:W-:Y:S01]  /*25c0*/  @!P0 IMAD.IADD R40, R40, 0x1, -R4.reuse ;  /* 0x0000000128288824 */ /* 0x100fe200078e0a04 */
[----:B------:R-:W-:Y:S01]  /*25d0*/  IABS R47, R46 ;  /* 0x0000002e002f7213 */ /* 0x000fe20000000000 */
[--C-:B------:R-:W-:Y:S01]  /*25e0*/  @!P4 IMAD.IADD R37, R37, 0x1, -R4.reuse ;  /* 0x000000012525c824 */ /* 0x100fe200078e0a04 */
[----:B------:R-:W-:Y:S01]  /*25f0*/  ISETP.GE.AND P4, PT, R42, RZ, PT ;  /* 0x000000ff2a00720c */ /* 0x000fe20003f86270 */
[----:B------:R-:W-:Y:S01]  /*2600*/  @!P6 IMAD.IADD R41, R41, 0x1, -R4 ;  /* 0x000000012929e824 */ /* 0x000fe200078e0a04 */
[----:B------:R-:W-:Y:S01]  /*2610*/  ISETP.GT.U32.AND P6, PT, R4, R40, PT ;  /* 0x000000280400720c */ /* 0x000fe20003fc4070 */
[----:B------:R-:W-:Y:S01]  /*2620*/  IMAD.HI.U32 R42, R2, R45, RZ ;  /* 0x0000002d022a7227 */ /* 0x000fe200078e00ff */
[----:B------:R-:W-:-:S03]  /*2630*/  ISETP.GE.AND P0, PT, R44, RZ, PT ;  /* 0x000000ff2c00720c */ /* 0x000fc60003f06270 */
[----:B------:R-:W-:-:S04]  /*2640*/  IMAD.HI.U32 R43, R2, R47, RZ ;  /* 0x0000002f022b7227 */ /* 0x000fc800078e00ff */
[----:B------:R-:W-:Y:S02]  /*2650*/  IMAD.MOV R42, RZ, RZ, -R42 ;  /* 0x000000ffff2a7224 */ /* 0x000fe400078e0a2a */
[--C-:B------:R-:W-:Y:S01]  /*2660*/  @!P5 IMAD.IADD R39, R39, 0x1, -R4.reuse ;  /* 0x000000012727d824 */ /* 0x100fe200078e0a04 */
[----:B------:R-:W-:Y:S01]  /*2670*/  ISETP.GE.AND P5, PT, R48, RZ, PT ;  /* 0x000000ff3000720c */ /* 0x000fe20003fa6270 */
[----:B------:R-:W-:Y:S02]  /*2680*/  IMAD.MOV R44, RZ, RZ, -R43 ;  /* 0x000000ffff2c7224 */ /* 0x000fe400078e0a2b */
[----:B------:R-:W-:Y:S02]  /*2690*/  VIADD R48, R8, 0x32 ;  /* 0x0000003208307836 */ /* 0x000fe40000000000 */
[C---:B------:R-:W-:Y:S02]  /*26a0*/  IMAD R43, R4.reuse, R42, R45 ;  /* 0x0000002a042b7224 */ /* 0x040fe400078e022d */
[C---:B------:R-:W-:Y:S01]  /*26b0*/  IMAD R42, R4.reuse, R44, R47 ;  /* 0x0000002c042a7224 */ /* 0x040fe200078e022f */
[----:B------:R-:W-:Y:S01]  /*26c0*/  IABS R49, R48 ;  /* 0x0000003000317213 */ /* 0x000fe20000000000 */
[----:B------:R-:W-:Y:S01]  /*26d0*/  @!P1 IMAD.MOV R37, RZ, RZ, -R37 ;  /* 0x000000ffff259224 */ /* 0x000fe200078e0a25 */
[----:B------:R-:W-:Y:S01]  /*26e0*/  ISETP.GT.U32.AND P1, PT, R4, R41, PT ;  /* 0x000000290400720c */ /* 0x000fe20003f24070 */
[----:B------:R-:W-:Y:S01]  /*26f0*/  @!P6 IMAD.IADD R40, R40, 0x1, -R4 ;  /* 0x000000012828e824 */ /* 0x000fe200078e0a04 */
[----:B------:R-:W-:Y:S01]  /*2700*/  ISETP.GT.U32.AND P6, PT, R4, R42, PT ;  /* 0x0000002a0400720c */ /* 0x000fe20003fc4070 */
[----:B------:R-:W-:Y:S01]  /*2710*/  IMAD.HI.U32 R44, R2, R49, RZ ;  /* 0x00000031022c7227 */ /* 0x000fe200078e00ff */
[----:B------:R-:W-:-:S03]  /*2720*/  ISETP.GT.U32.AND P2, PT, R4, R43, PT ;  /* 0x0000002b0400720c */ /* 0x000fc60003f44070 */
[----:B------:R-:W-:Y:S02]  /*2730*/  IMAD.MOV R44, RZ, RZ, -R44 ;  /* 0x000000ffff2c7224 */ /* 0x000fe400078e0a2c */
[----:B------:R-:W-:Y:S02]  /*2740*/  VIADD R45, R8, 0x30 ;  /* 0x00000030082d7836 */ /* 0x000fe40000000000 */
[----:B------:R-:W-:Y:S02]  /*2750*/  IMAD R44, R4, R44, R49 ;  /* 0x0000002c042c7224 */ /* 0x000fe400078e0231 */
[--C-:B------:R-:W-:Y:S01]  /*2760*/  @!P1 IMAD.IADD R41, R41, 0x1, -R4.reuse ;  /* 0x0000000129299824 */ /* 0x100fe200078e0a04 */
[----:B------:R-:W-:Y:S01]  /*2770*/  IABS R49, R45 ;  /* 0x0000002d00317213 */ /* 0x000fe20000000000 */
[----:B------:R-:W-:Y:S01]  /*2780*/  @!P6 IMAD.IADD R42, R42, 0x1, -R4 ;  /* 0x000000012a2ae824 */ /* 0x000fe200078e0a04 */
[----:B------:R-:W-:Y:S01]  /*2790*/  ISETP.GE.AND P1, PT, R48, RZ, PT ;  /* 0x000000ff3000720c */ /* 0x000fe20003f26270 */
[----:B------:R-:W-:Y:S01]  /*27a0*/  @!P5 IMAD.MOV R41, RZ, RZ, -R41 ;  /* 0x000000ffff29d224 */ /* 0x000fe200078e0a29 */
[C---:B------:R-:W-:Y:S01]  /*27b0*/  ISETP.GT.U32.AND P5, PT, R4.reuse, R44, PT ;  /* 0x0000002c0400720c */ /* 0x040fe20003fa4070 */
[----:B------:R-:W-:Y:S01]  /*27c0*/  @!P3 IMAD.MOV R39, RZ, RZ, -R39 ;  /* 0x000000ffff27b224 */ /* 0x000fe200078e0a27 */
[----:B------:R-:W-:Y:S01]  /*27d0*/  ISETP.GT.U32.AND P6, PT, R4, R42, PT ;  /* 0x0000002a0400720c */ /* 0x000fe20003fc4070 */
[----:B------:R-:W-:Y:S01]  /*27e0*/  @!P4 IMAD.MOV R40, RZ, RZ, -R40 ;  /* 0x000000ffff28c224 */ /* 0x000fe200078e0a28 */
[----:B------:R-:W-:Y:S01]  /*27f0*/  ISETP.GE.AND P3, PT, R46, RZ, PT ;  /* 0x000000ff2e00720c */ /* 0x000fe20003f66270 */
[----:B------:R-:W-:Y:S01]  /*2800*/  @!P2 IMAD.IADD R43, R43, 0x1, -R4 ;  /* 0x000000012b2ba824 */ /* 0x000fe200078e0a04 */
[----:B------:R-:W-:Y:S01]  /*2810*/  ISETP.GE.AND P4, PT, R45, RZ, PT ;  /* 0x000000ff2d00720c */ /* 0x000fe20003f86270 */
[----:B------:R-:W-:-:S03]  /*2820*/  IMAD.HI.U32 R45, R2, R49, RZ ;  /* 0x00000031022d7227 */ /* 0x000fc600078e00ff */
[----:B------:R-:W-:Y:S01]  /*2830*/  ISETP.GT.U32.AND P2, PT, R4, R43, PT ;  /* 0x0000002b0400720c */ /* 0x000fe20003f44070 */
[C---:B------:R-:W-:Y:S02]  /*2840*/  VIADD R48, R8.reuse, 0x2e ;  /* 0x0000002e08307836 */ /* 0x040fe40000000000 */
[----:B------:R-:W-:Y:S02]  /*2850*/  IMAD.MOV R45, RZ, RZ, -R45 ;  /* 0x000000ffff2d7224 */ /* 0x000fe400078e0a2d */
[----:B------:R-:W-:Y:S01]  /*2860*/  VIADD R50, R8, 0x2c ;  /* 0x0000002c08327836 */ /* 0x000fe20000000000 */
[----:B------:R-:W-:Y:S01]  /*2870*/  IABS R51, R48 ;  /* 0x0000003000337213 */ /* 0x000fe20000000000 */
[--C-:B------:R-:W-:Y:S02]  /*2880*/  @!P5 IMAD.IADD R44, R44, 0x1, -R4.reuse ;  /* 0x000000012c2cd824 */ /* 0x100fe400078e0a04 */
[----:B------:R-:W-:Y:S01]  /*2890*/  @!P6 IMAD.IADD R42, R42, 0x1, -R4 ;  /* 0x000000012a2ae824 */ /* 0x000fe200078e0a04 */
[----:B------:R-:W-:Y:S01]  /*28a0*/  IABS R53, R50 ;  /* 0x0000003200357213 */ /* 0x000fe20000000000 */
[C---:B------:R-:W-:Y:S01]  /*28b0*/  IMAD R45, R4.reuse, R45, R49 ;  /* 0x0000002d042d7224 */ /* 0x040fe200078e0231 */
[----:B------:R-:W-:Y:S01]  /*28c0*/  ISETP.GT.U32.AND P5, PT, R4, R44, PT ;  /* 0x0000002c0400720c */ /* 0x000fe20003fa4070 */
[----:B------:R-:W-:Y:S01]  /*28d0*/  IMAD.HI.U32 R46, R2, R51, RZ ;  /* 0x00000033022e7227 */ /* 0x000fe200078e00ff */
[----:B------:R-:W-:-:S03]  /*28e0*/  ISETP.GE.AND P6, PT, R50, RZ, PT ;  /* 0x000000ff3200720c */ /* 0x000fc60003fc6270 */
[----:B------:R-:W-:Y:S01]  /*28f0*/  @!P3 IMAD.MOV R42, RZ, RZ, -R42 ;  /* 0x000000ffff2ab224 */ /* 0x000fe200078e0a2a */
[----:B------:R-:W-:Y:S01]  /*2900*/  ISETP.GT.U32.AND P3, PT, R4, R45, PT ;  /* 0x0000002d0400720c */ /* 0x000fe20003f64070 */
[----:B------:R-:W-:-:S04]  /*2910*/  IMAD.HI.U32 R47, R2, R53, RZ ;  /* 0x00000035022f7227 */ /* 0x000fc800078e00ff */
[----:B------:R-:W-:Y:S02]  /*2920*/  IMAD.MOV R46, RZ, RZ, -R46 ;  /* 0x000000ffff2e7224 */ /* 0x000fe400078e0a2e */
[--C-:B------:R-:W-:Y:S01]  /*2930*/  @!P2 IMAD.IADD R43, R43, 0x1, -R4.reuse ;  /* 0x000000012b2ba824 */ /* 0x100fe200078e0a04 */
[----:B------:R-:W-:Y:S01]  /*2940*/  ISETP.GE.AND P2, PT, R48, RZ, PT ;  /* 0x000000ff3000720c */ /* 0x000fe20003f46270 */
[----:B------:R-:W-:Y:S02]  /*2950*/  IMAD.MOV R48, RZ, RZ, -R47 ;  /* 0x000000ffff307224 */ /* 0x000fe400078e0a2f */
[----:B------:R-:W-:Y:S02]  /*2960*/  IMAD R47, R4, R46, R51 ;  /* 0x0000002e042f7224 */ /* 0x000fe400078e0233 */
[----:B------:R-:W-:Y:S02]  /*2970*/  VIADD R46, R8, 0x2a ;  /* 0x0000002a082e7836 */ /* 0x000fe40000000000 */
[--C-:B------:R-:W-:Y:S01]  /*2980*/  @!P5 IMAD.IADD R44, R44, 0x1, -R4.reuse ;  /* 0x000000012c2cd824 */ /* 0x100fe200078e0a04 */
[----:B------:R-:W-:Y:S01]  /*2990*/  ISETP.GT.U32.AND P5, PT, R4, R47, PT ;  /* 0x0000002f0400720c */ /* 0x000fe20003fa4070 */
[----:B------:R-:W-:Y:S01]  /*29a0*/  @!P3 IMAD.IADD R45, R45, 0x1, -R4 ;  /* 0x000000012d2db824 */ /* 0x000fe200078e0a04 */
[----:B------:R-:W-:Y:S01]  /*29b0*/  IABS R51, R46 ;  /* 0x0000002e00337213 */ /* 0x000fe20000000000 */
[----:B------:R-:W-:Y:S01]  /*29c0*/  @!P0 IMAD.MOV R43, RZ, RZ, -R43 ;  /* 0x000000ffff2b8224 */ /* 0x000fe200078e0a2b */
[----:B------:R-:W-:Y:S01]  /*29d0*/  ISETP.GE.AND P0, PT, R46, RZ, PT ;  /* 0x000000ff2e00720c */ /* 0x000fe20003f06270 */
[----:B------:R-:W-:Y:S01]  /*29e0*/  VIADD R52, R8, 0x28 ;  /* 0x0000002808347836 */ /* 0x000fe20000000000 */
[----:B------:R-:W-:Y:S01]  /*29f0*/  ISETP.GT.U32.AND P3, PT, R4, R45, PT ;  /* 0x0000002d0400720c */ /* 0x000fe20003f64070 */
[----:B------:R-:W-:-:S04]  /*2a00*/  IMAD.HI.U32 R46, R2, R51, RZ ;  /* 0x00000033022e7227 */ /* 0x000fc800078e00ff */
[C---:B------:R-:W-:Y:S01]  /*2a10*/  IMAD R49, R4.reuse, R48, R53 ;  /* 0x0000003004317224 */ /* 0x040fe200078e0235 */
[----:B------:R-:W-:Y:S01]  /*2a20*/  IABS R53, R52 ;  /* 0x0000003400357213 */ /* 0x000fe20000000000 */
[----:B------:R-:W-:Y:S02]  /*2a30*/  IMAD.MOV R46, RZ, RZ, -R46 ;  /* 0x000000ffff2e7224 */ /* 0x000fe400078e0a2e */
[----:B------:R-:W-:Y:S02]  /*2a40*/  @!P5 IMAD.IADD R47, R47, 0x1, -R4 ;  /* 0x000000012f2fd824 */ /* 0x000fe400078e0a04 */
[----:B------:R-:W-:Y:S01]  /*2a50*/  @!P1 IMAD.MOV R44, RZ, RZ, -R44 ;  /* 0x000000ffff2c9224 */ /* 0x000fe200078e0a2c */
[C---:B------:R-:W-:Y:S01]  /*2a60*/  ISETP.GT.U32.AND P1, PT, R4.reuse, R49, PT ;  /* 0x000000310400720c */ /* 0x040fe20003f24070 */
[C---:B------:R-:W-:Y:S01]  /*2a70*/  IMAD R51, R4.reuse, R46, R51 ;  /* 0x0000002e04337224 */ /* 0x040fe200078e0233 */
[----:B------:R-:W-:Y:S01]  /*2a80*/  ISETP.GT.U32.AND P5, PT, R4, R47, PT ;  /* 0x0000002f0400720c */ /* 0x000fe20003fa4070 */
[----:B------:R-:W-:-:S04]  /*2a90*/  IMAD.HI.U32 R48, R2, R53, RZ ;  /* 0x0000003502307227 */ /* 0x000fc800078e00ff */
[----:B------:R-:W-:Y:S01]  /*2aa0*/  @!P3 IMAD.IADD R45, R45, 0x1, -R4 ;  /* 0x000000012d2db824 */ /* 0x000fe200078e0a04 */
[----:B------:R-:W-:Y:S01]  /*2ab0*/  ISETP.GT.U32.AND P3, PT, R4, R51, PT ;  /* 0x000000330400720c */ /* 0x000fe20003f64070 */
[C---:B------:R-:W-:Y:S02]  /*2ac0*/  VIADD R54, R8.reuse, 0x26 ;  /* 0x0000002608367836 */ /* 0x040fe40000000000 */
[----:B------:R-:W-:Y:S02]  /*2ad0*/  IMAD.MOV R48, RZ, RZ, -R48 ;  /* 0x000000ffff307224 */ /* 0x000fe400078e0a30 */
[----:B------:R-:W-:Y:S01]  /*2ae0*/  VIADD R56, R8, 0x24 ;  /* 0x0000002408387836 */ /* 0x000fe20000000000 */
[----:B------:R-:W-:Y:S01]  /*2af0*/  IABS R55, R54 ;  /* 0x0000003600377213 */ /* 0x000fe20000000000 */
[C---:B------:R-:W-:Y:S02]  /*2b00*/  IMAD R53, R4.reuse, R48, R53 ;  /* 0x0000003004357224 */ /* 0x040fe400078e0235 */
[--C-:B------:R-:W-:Y:S01]  /*2b10*/  @!P1 IMAD.IADD R49, R49, 0x1, -R4.reuse ;  /* 0x0000000131319824 */ /* 0x100fe200078e0a04 */
[----:B------:R-:W-:Y:S01]  /*2b20*/  IABS R57, R56 ;  /* 0x0000003800397213 */ /* 0x000fe20000000000 */
[----:B------:R-:W-:Y:S01]  /*2b30*/  @!P5 IMAD.IADD R47, R47, 0x1, -R4 ;  /* 0x000000012f2fd824 */ /* 0x000fe200078e0a04 */
[----:B------:R-:W-:Y:S01]  /*2b40*/  ISETP.GT.U32.AND P5, PT, R4, R53, PT ;  /* 0x000000350400720c */ /* 0x000fe20003fa4070 */
[----:B------:R-:W-:-:S02]  /*2b50*/  VIADD R58, R8, 0x22 ;  /* 0x00000022083a7836 */ /* 0x000fc40000000000 */
[----:B------:R-:W-:-:S03]  /*2b60*/  IMAD.HI.U32 R50, R2, R55, RZ ;  /* 0x0000003702327227 */ /* 0x000fc600078e00ff */
[----:B------:R-:W-:Y:S01]  /*2b70*/  IABS R59, R58 ;  /* 0x0000003a003b7213 */ /* 0x000fe20000000000 */
[----:B------:R-:W-:Y:S01]  /*2b80*/  @!P3 IMAD.IADD R51, R51, 0x1, -R4 ;  /* 0x000000013333b824 */ /* 0x000fe200078e0a04 */
[----:B------:R-:W-:Y:S01]  /*2b90*/  ISETP.GT.U32.AND P3, PT, R4, R49, PT ;  /* 0x000000310400720c */ /* 0x000fe20003f64070 */
[----:B------:R-:W-:-:S04]  /*2ba0*/  IMAD.HI.U32 R46, R2, R57, RZ ;  /* 0x00000039022e7227 */ /* 0x000fc800078e00ff */
[----:B------:R-:W-:Y:S02]  /*2bb0*/  IMAD.MOV R50, RZ, RZ, -R50 ;  /* 0x000000ffff327224 */ /* 0x000fe400078e0a32 */
[----:B------:R-:W-:Y:S02]  /*2bc0*/  IMAD.MOV R46, RZ, RZ, -R46 ;  /* 0x000000ffff2e7224 */ /* 0x000fe400078e0a2e */
[----:B------:R-:W-:Y:S02]  /*2bd0*/  VIADD R60, R8, 0x20 ;  /* 0x00000020083c7836 */ /* 0x000fe40000000000 */
[----:B------:R-:W-:Y:S02]  /*2be0*/  IMAD R55, R4, R50, R55 ;  /* 0x0000003204377224 */ /* 0x000fe400078e0237 */
[C---:B------:R-:W-:Y:S01]  /*2bf0*/  VIADD R62, R8.reuse, 0x1e ;  /* 0x0000001e083e7836 */ /* 0x040fe20000000000 */
[----:B------:R-:W-:Y:S01]  /*2c00*/  IABS R61, R60 ;  /* 0x0000003c003d7213 */ /* 0x000fe20000000000 */
[----:B------:R-:W-:Y:S01]  /*2c10*/  VIADD R64, R8, 0x1c ;  /* 0x0000001c08407836 */ /* 0x000fe20000000000 */
[----:B------:R-:W-:Y:S01]  /*2c20*/  ISETP.GT.U32.AND P1, PT, R4, R55, PT ;  /* 0x000000370400720c */ /* 0x000fe20003f24070 */
[----:B------:R-:W-:Y:S01]  /*2c30*/  IMAD.HI.U32 R48, R2, R59, RZ ;  /* 0x0000003b02307227 */ /* 0x000fe200078e00ff */
[----:B------:R-:W-:-:S02]  /*2c40*/  IABS R63, R62 ;  /* 0x0000003e003f7213 */ /* 0x000fc40000000000 */
[----:B------:R-:W-:Y:S01]  /*2c50*/  IABS R67, R64 ;  /* 0x0000004000437213 */ /* 0x000fe20000000000 */
[C---:B------:R-:W-:Y:S02]  /*2c60*/  IMAD R57, R4.reuse, R46, R57 ;  /* 0x0000002e04397224 */ /* 0x040fe400078e0239 */
[----:B------:R-:W-:Y:S01]  /*2c70*/  @!P5 IMAD.IADD R53, R53, 0x1, -R4 ;  /* 0x000000013535d824 */ /* 0x000fe200078e0a04 */
[C---:B------:R-:W-:Y:S01]  /*2c80*/  ISETP.GT.U32.AND P5, PT, R4.reuse, R51, PT ;  /* 0x000000330400720c */ /* 0x040fe20003fa4070 */
[----:B------:R-:W-:Y:S02]  /*2c90*/  IMAD.MOV R48, RZ, RZ, -R48 ;  /* 0x000000ffff307224 */ /* 0x000fe400078e0a30 */
[----:B------:R-:W-:Y:S01]  /*2ca0*/  @!P3 IMAD.IADD R49, R49, 0x1, -R4 ;  /* 0x000000013131b824 */ /* 0x000fe200078e0a04 */
[----:B------:R-:W-:Y:S01]  /*2cb0*/  ISETP.GT.U32.AND P3, PT, R4, R57, PT ;  /* 0x000000390400720c */ /* 0x000fe20003f64070 */
[----:B------:R-:W-:Y:S02]  /*2cc0*/  IMAD.MOV.U32 R65, RZ, RZ, R45 ;  /* 0x000000ffff417224 */ /* 0x000fe400078e002d */
[----:B------:R-:W-:-:S04]  /*2cd0*/  IMAD.HI.U32 R45, R2, R61, RZ ;  /* 0x0000003d022d7227 */ /* 0x000fc800078e00ff */
[----:B------:R-:W-:Y:S02]  /*2ce0*/  IMAD R59, R4, R48, R59 ;  /* 0x00000030043b7224 */ /* 0x000fe400078e023b */
[----:B------:R-:W-:-:S04]  /*2cf0*/  IMAD.HI.U32 R46, R2, R63, RZ ;  /* 0x0000003f022e7227 */ /* 0x000fc800078e00ff */
[----:B------:R-:W-:-:S04]  /*2d00*/  IMAD.HI.U32 R48, R2, R67, RZ ;  /* 0x0000004302307227 */ /* 0x000fc800078e00ff */
[----:B------:R-:W-:Y:S02]  /*2d10*/  IMAD.MOV R45, RZ, RZ, -R45 ;  /* 0x000000ffff2d7224 */ /* 0x000fe400078e0a2d */
[----:B------:R-:W-:Y:S02]  /*2d20*/  IMAD.MOV R46, RZ, RZ, -R46 ;  /* 0x000000ffff2e7224 */ /* 0x000fe400078e0a2e */
[----:B------:R-:W-:Y:S02]  /*2d30*/  IMAD.MOV R48, RZ, RZ, -R48 ;  /* 0x000000ffff307224 */ /* 0x000fe400078e0a30 */
[C---:B------:R-:W-:Y:S02]  /*2d40*/  IMAD R45, R4.reuse, R45, R61 ;  /* 0x0000002d042d7224 */ /* 0x040fe400078e023d */
[--C-:B------:R-:W-:Y:S01]  /*2d50*/  @!P1 IMAD.IADD R55, R55, 0x1, -R4.reuse ;  /* 0x0000000137379824 */ /* 0x100fe200078e0a04 */
[C---:B------:R-:W-:Y:S01]  /*2d60*/  ISETP.GT.U32.AND P1, PT, R4.reuse, R53, PT ;  /* 0x000000350400720c */ /* 0x040fe20003f24070 */
[----:B------:R-:W-:Y:S01]  /*2d70*/  @!P5 IMAD.IADD R51, R51, 0x1, -R4 ;  /* 0x000000013333d824 */ /* 0x000fe200078e0a04 */
[C---:B------:R-:W-:Y:S01]  /*2d80*/  ISETP.GT.U32.AND P5, PT, R4.reuse, R59, PT ;  /* 0x0000003b0400720c */ /* 0x040fe20003fa4070 */
[----:B------:R-:W-:-:S02]  /*2d90*/  IMAD R61, R4, R46, R63 ;  /* 0x0000002e043d7224 */ /* 0x000fc400078e023f */
[----:B------:R-:W-:Y:S02]  /*2da0*/  IMAD R63, R4, R48, R67 ;  /* 0x00000030043f7224 */ /* 0x000fe400078e0243 */
[--C-:B------:R-:W-:Y:S01]  /*2db0*/  @!P3 IMAD.IADD R57, R57, 0x1, -R4.reuse ;  /* 0x000000013939b824 */ /* 0x100fe200078e0a04 */
[----:B------:R-:W-:Y:S01]  /*2dc0*/  ISETP.GE.AND P3, PT, R54, RZ, PT ;  /* 0x000000ff3600720c */ /* 0x000fe20003f66270 */
[----:B------:R-:W-:Y:S02]  /*2dd0*/  IMAD.MOV.U32 R67, RZ, RZ, R47 ;  /* 0x000000ffff437224 */ /* 0x000fe400078e002f */
[----:B------:R-:W-:Y:S02]  /*2de0*/  IMAD.MOV.U32 R69, RZ, RZ, R49 ;  /* 0x000000ffff457224 */ /* 0x000fe400078e0031 */
[----:B------:R-:W-:Y:S01]  /*2df0*/  @!P2 IMAD.MOV R67, RZ, RZ, -R67 ;  /* 0x000000ffff43a224 */ /* 0x000fe200078e0a43 */
[C---:B------:R-:W-:Y:S01]  /*2e00*/  ISETP.GT.U32.AND P2, PT, R4.reuse, R57, PT ;  /* 0x000000390400720c */ /* 0x040fe20003f44070 */
[----:B------:R-:W-:Y:S01]  /*2e10*/  @!P6 IMAD.MOV R69, RZ, RZ, -R69 ;  /* 0x000000ffff45e224 */ /* 0x000fe200078e0a45 */
[C---:B------:R-:W-:Y:S01]  /*2e20*/  ISETP.GT.U32.AND P6, PT, R4.reuse, R61, PT ;  /* 0x0000003d0400720c */ /* 0x040fe20003fc4070 */
[----:B------:R-:W-:Y:S01]  /*2e30*/  @!P4 IMAD.MOV R65, RZ, RZ, -R65 ;  /* 0x000000ffff41c224 */ /* 0x000fe200078e0a41 */
[----:B------:R-:W-:Y:S01]  /*2e40*/  ISETP.GT.U32.AND P4, PT, R4, R55, PT ;  /* 0x000000370400720c */ /* 0x000fe20003f84070 */
[--C-:B------:R-:W-:Y:S01]  /*2e50*/  @!P1 IMAD.IADD R53, R53, 0x1, -R4.reuse ;  /* 0x0000000135359824 */ /* 0x100fe200078e0a04 */
[----:B------:R-:W-:Y:S01]  /*2e60*/  ISETP.GE.AND P1, PT, R52, RZ, PT ;  /* 0x000000ff3400720c */ /* 0x000fe20003f26270 */
[----:B------:R-:W-:Y:S01]  /*2e70*/  @!P5 IMAD.IADD R59, R59, 0x1, -R4 ;  /* 0x000000013b3bd824 */ /* 0x000fe200078e0a04 */
[----:B------:R-:W-:Y:S01]  /*2e80*/  ISETP.GE.AND P5, PT, R56, RZ, PT ;  /* 0x000000ff3800720c */ /* 0x000fe20003fa6270 */
[----:B------:R-:W-:-:S02]  /*2e90*/  VIADD R52, R8, 0x1a ;  /* 0x0000001a08347836 */ /* 0x000fc40000000000 */
[----:B------:R-:W-:Y:S02]  /*2ea0*/  IMAD.MOV.U32 R71, RZ, RZ, R51 ;  /* 0x000000ffff477224 */ /* 0x000fe400078e0033 */
[--C-:B------:R-:W-:Y:S01]  /*2eb0*/  @!P2 IMAD.IADD R57, R57, 0x1, -R4.reuse ;  /* 0x000000013939a824 */ /* 0x100fe200078e0a04 */
[----:B------:R-:W-:Y:S01]  /*2ec0*/  IABS R50, R52 ;  /* 0x0000003400327213 */ /* 0x000fe20000000000 */
[--C-:B------:R-:W-:Y:S01]  /*2ed0*/  @!P6 IMAD.IADD R61, R61, 0x1, -R4.reuse ;  /* 0x000000013d3de824 */ /* 0x100fe200078e0a04 */
[----:B------:R-:W-:Y:S01]  /*2ee0*/  ISETP.GE.AND P2, PT, R60, RZ, PT ;  /* 0x000000ff3c00720c */ /* 0x000fe20003f46270 */
[----:B------:R-:W-:Y:S01]  /*2ef0*/  IMAD.MOV.U32 R77, RZ, RZ, R57 ;  /* 0x000000ffff4d7224 */ /* 0x000fe200078e0039 */
[----:B------:R-:W-:Y:S01]  /*2f00*/  ISETP.GE.AND P6, PT, R52, RZ, PT ;  /* 0x000000ff3400720c */ /* 0x000fe20003fc6270 */
[----:B------:R-:W-:Y:S01]  /*2f10*/  @!P4 IMAD.IADD R55, R55, 0x1, -R4 ;  /* 0x000000013737c824 */ /* 0x000fe200078e0a04 */
[----:B------:R-:W-:Y:S01]  /*2f20*/  ISETP.GT.U32.AND P4, PT, R4, R45, PT ;  /* 0x0000002d0400720c */ /* 0x000fe20003f84070 */
[----:B------:R-:W-:-:S02]  /*2f30*/  IMAD.MOV.U32 R47, RZ, RZ, R50 ;  /* 0x000000ffff2f7224 */ /* 0x000fc400078e0032 */
[----:B------:R-:W-:Y:S01]  /*2f40*/  @!P5 IMAD.MOV R77, RZ, RZ, -R77 ;  /* 0x000000ffff4dd224 */ /* 0x000fe200078e0a4d */
[----:B------:R-:W-:Y:S01]  /*2f50*/  ISETP.GT.U32.AND P5, PT, R4, R61, PT ;  /* 0x0000003d0400720c */ /* 0x000fe20003fa4070 */
[----:B------:R-:W-:Y:S02]  /*2f60*/  IMAD.MOV.U32 R75, RZ, RZ, R55 ;  /* 0x000000ffff4b7224 */ /* 0x000fe400078e0037 */
[----:B------:R-:W-:-:S04]  /*2f70*/  IMAD.HI.U32 R46, R2, R47, RZ ;  /* 0x0000002f022e7227 */ /* 0x000fc800078e00ff */
[----:B------:R-:W-:Y:S01]  /*2f80*/  @!P3 IMAD.MOV R75, RZ, RZ, -R75 ;  /* 0x000000ffff4bb224 */ /* 0x000fe200078e0a4b */
[C---:B------:R-:W-:Y:S01]  /*2f90*/  ISETP.GT.U32.AND P3, PT, R4.reuse, R63, PT ;  /* 0x0000003f0400720c */ /* 0x040fe20003f64070 */
[----:B------:R-:W-:Y:S02]  /*2fa0*/  IMAD.MOV R46, RZ, RZ, -R46 ;  /* 0x000000ffff2e7224 */ /* 0x000fe400078e0a2e */
[--C-:B------:R-:W-:Y:S01]  /*2fb0*/  @!P4 IMAD.IADD R45, R45, 0x1, -R4.reuse ;  /* 0x000000012d2dc824 */ /* 0x100fe200078e0a04 */
[C---:B------:R-:W-:Y:S01]  /*2fc0*/  ISETP.GT.U32.AND P4, PT, R4.reuse, R59, PT ;  /* 0x0000003b0400720c */ /* 0x040fe20003f84070 */
[C---:B------:R-:W-:Y:S02]  /*2fd0*/  IMAD R47, R4.reuse, R46, R47 ;  /* 0x0000002e042f7224 */ /* 0x040fe400078e022f */
[--C-:B------:R-:W-:Y:S02]  /*2fe0*/  @!P5 IMAD.IADD R61, R61, 0x1, -R4.reuse ;  /* 0x000000013d3dd824 */ /* 0x100fe400078e0a04 */
[----:B------:R-:W-:Y:S01]  /*2ff0*/  @!P0 IMAD.MOV R71, RZ, RZ, -R71 ;  /* 0x000000ffff478224 */ /* 0x000fe200078e0a47 */
[----:B------:R-:W-:Y:S01]  /*3000*/  ISETP.GT.U32.AND P5, PT, R4, R47, PT ;  /* 0x0000002f0400720c */ /* 0x000fe20003fa4070 */
[----:B------:R-:W-:Y:S01]  /*3010*/  VIADD R46, R8, 0x18 ;  /* 0x00000018082e7836 */ /* 0x000fe20000000000 */
[----:B------:R-:W-:Y:S01]  /*3020*/  ISETP.GT.U32.AND P0, PT, R4, R45, PT ;  /* 0x0000002d0400720c */ /* 0x000fe20003f04070 */
[----:B------:R-:W-:-:S02]  /*3030*/  @!P3 IMAD.IADD R63, R63, 0x1, -R4 ;  /* 0x000000013f3fb824 */ /* 0x000fc400078e0a04 */
[----:B------:R-:W-:Y:S01]  /*3040*/  IMAD.MOV.U32 R73, RZ, RZ, R53 ;  /* 0x000000ffff497224 */ /* 0x000fe200078e0035 */
[----:B------:R-:W-:Y:S01]  /*3050*/  IABS R53, R46 ;  /* 0x0000002e00357213 */ /* 0x000fe20000000000 */
[----:B------:R-:W-:Y:S01]  /*3060*/  VIADD R48, R8, 0x16 ;  /* 0x0000001608307836 */ /* 0x000fe20000000000 */
[----:B------:R-:W-:Y:S01]  /*3070*/  ISETP.GT.U32.AND P3, PT, R4, R63, PT ;  /* 0x0000003f0400720c */ /* 0x000fe20003f64070 */
[----:B------:R-:W-:Y:S01]  /*3080*/  @!P1 IMAD.MOV R73, RZ, RZ, -R73 ;  /* 0x000000ffff499224 */ /* 0x000fe200078e0a49 */
[----:B------:R-:W-:Y:S01]  /*3090*/  ISETP.GE.AND P1, PT, R58, RZ, PT ;  /* 0x000000ff3a00720c */ /* 0x000fe20003f26270 */
[--C-:B------:R-:W-:Y:S01]  /*30a0*/  @!P4 IMAD.IADD R59, R59, 0x1, -R4.reuse ;  /* 0x000000013b3bc824 */ /* 0x100fe200078e0a04 */
[----:B------:R-:W-:Y:S01]  /*30b0*/  ISETP.GE.AND P4, PT, R62, RZ, PT ;  /* 0x000000ff3e00720c */ /* 0x000fe20003f86270 */
[--C-:B------:R-:W-:Y:S02]  /*30c0*/  @!P5 IMAD.IADD R47, R47, 0x1, -R4.reuse ;  /* 0x000000012f2fd824 */ /* 0x100fe400078e0a04 */
[----:B------:R-:W-:Y:S01]  /*30d0*/  @!P0 IMAD.IADD R45, R45, 0x1, -R4 ;  /* 0x000000012d2d8824 */ /* 0x000fe200078e0a04 */
[----:B------:R-:W-:Y:S01]  /*30e0*/  ISETP.GE.AND P0, PT, R64, RZ, PT ;  /* 0x000000ff4000720c */ /* 0x000fe20003f06270 */
[----:B------:R-:W-:Y:S01]  /*30f0*/  VIADD R51, R8, 0x10 ;  /* 0x0000001008337836 */ /* 0x000fe20000000000 */
[----:B------:R-:W-:Y:S01]  /*3100*/  ISETP.GT.U32.AND P5, PT, R4, R47, PT ;  /* 0x0000002f0400720c */ /* 0x000fe20003fa4070 */
[----:B------:R-:W-:-:S02]  /*3110*/  IMAD.MOV.U32 R81, RZ, RZ, R45 ;  /* 0x000000ffff517224 */ /* 0x000fc400078e002d */
[----:B------:R-:W-:-:S04]  /*3120*/  IMAD.HI.U32 R45, R2, R53, RZ ;  /* 0x00000035022d7227 */ /* 0x000fc800078e00ff */
[----:B------:R-:W-:Y:S02]  /*3130*/  @!P3 IMAD.IADD R63, R63, 0x1, -R4 ;  /* 0x000000013f3fb824 */ /* 0x000fe400078e0a04 */
[----:B------:R-:W-:Y:S02]  /*3140*/  IMAD.MOV R45, RZ, RZ, -R45 ;  /* 0x000000ffff2d7224 */ /* 0x000fe400078e0a2d */
[----:B------:R-:W-:Y:S01]  /*3150*/  @!P2 IMAD.MOV R81, RZ, RZ, -R81 ;  /* 0x000000ffff51a224 */ /* 0x000fe200078e0a51 */
[----:B------:R-:W-:Y:S01]  /*3160*/  ISETP.GE.AND P2, PT, R48, RZ, PT ;  /* 0x000000ff3000720c */ /* 0x000fe20003f46270 */
[----:B------:R-:W-:Y:S01]  /*3170*/  IMAD.MOV.U32 R85, RZ, RZ, R63 ;  /* 0x000000ffff557224 */ /* 0x000fe200078e003f */
[----:B------:R-:W-:Y:S01]  /*3180*/  IABS R48, R48 ;  /* 0x0000003000307213 */ /* 0x000fe20000000000 */
[----:B------:R-:W-:Y:S02]  /*3190*/  IMAD R45, R4, R45, R53 ;  /* 0x0000002d042d7224 */ /* 0x000fe400078e0235 */
[----:B------:R-:W-:-:S02]  /*31a0*/  VIADD R50, R8, 0x12 ;  /* 0x0000001208327836 */ /* 0x000fc40000000000 */
[----:B------:R-:W-:Y:S01]  /*31b0*/  IMAD.MOV.U32 R79, RZ, RZ, R59 ;  /* 0x000000ffff4f7224 */ /* 0x000fe200078e003b */
[----:B------:R-:W-:Y:S01]  /*31c0*/  IABS R59, R51 ;  /* 0x00000033003b7213 */ /* 0x000fe20000000000 */
[----:B------:R-:W-:Y:S01]  /*31d0*/  @!P0 IMAD.MOV R85, RZ, RZ, -R85 ;  /* 0x000000ffff558224 */ /* 0x000fe200078e0a55 */
[----:B------:R-:W-:Y:S01]  /*31e0*/  ISETP.GE.AND P0, PT, R51, RZ, PT ;  /* 0x000000ff3300720c */ /* 0x000fe20003f06270 */
[----:B------:R-:W-:Y:S01]  /*31f0*/  @!P5 IMAD.IADD R47, R47, 0x1, -R4 ;  /* 0x000000012f2fd824 */ /* 0x000fe200078e0a04 */
[----:B------:R-:W-:Y:S01]  /*3200*/  ISETP.GT.U32.AND P5, PT, R4, R45, PT ;  /* 0x0000002d0400720c */ /* 0x000fe20003fa4070 */
[----:B------:R-:W-:Y:S01]  /*3210*/  IMAD.MOV.U32 R51, RZ, RZ, R48 ;  /* 0x000000ffff337224 */ /* 0x000fe200078e0030 */
[----:B------:R-:W-:Y:S01]  /*3220*/  IABS R57, R50 ;  /* 0x0000003200397213 */ /* 0x000fe20000000000 */
[----:B------:R-:W-:Y:S02]  /*3230*/  VIADD R49, R8, 0x14 ;  /* 0x0000001408317836 */ /* 0x000fe40000000000 */
[----:B------:R-:W-:Y:S01]  /*3240*/  @!P1 IMAD.MOV R79, RZ, RZ, -R79 ;  /* 0x000000ffff4f9224 */ /* 0x000fe200078e0a4f */
[----:B------:R-:W-:Y:S01]  /*3250*/  ISETP.GE.AND P1, PT, R46, RZ, PT ;  /* 0x000000ff2e00720c */ /* 0x000fe20003f26270 */
[----:B------:R-:W-:Y:S01]  /*3260*/  IMAD.HI.U32 R46, R2, R51, RZ ;  /* 0x00000033022e7227 */ /* 0x000fe200078e00ff */
[----:B------:R-:W-:-:S02]  /*3270*/  ISETP.GE.AND P3, PT, R49, RZ, PT ;  /* 0x000000ff3100720c */ /* 0x000fc40003f66270 */
[----:B------:R-:W-:Y:S01]  /*3280*/  IABS R55, R49 ;  /* 0x0000003100377213 */ /* 0x000fe20000000000 */
[----:B------:R-:W-:-:S04]  /*3290*/  IMAD.HI.U32 R49, R2, R57, RZ ;  /* 0x0000003902317227 */ /* 0x000fc800078e00ff */
[----:B------:R-:W-:Y:S02]  /*32a0*/  IMAD.MOV R46, RZ, RZ, -R46 ;  /* 0x000000ffff2e7224 */ /* 0x000fe400078e0a2e */
[----:B------:R-:W-:Y:S02]  /*32b0*/  IMAD.MOV R53, RZ, RZ, -R49 ;  /* 0x000000ffff357224 */ /* 0x000fe400078e0a31 */
[C---:B------:R-:W-:Y:S02]  /*32c0*/  IMAD R49, R4.reuse, R46, R51 ;  /* 0x0000002e04317224 */ /* 0x040fe400078e0233 */
[----:B------:R-:W-:Y:S02]  /*32d0*/  IMAD.MOV.U32 R87, RZ, RZ, R47 ;  /* 0x000000ffff577224 */ /* 0x000fe400078e002f */
[----:B------:R-:W-:Y:S02]  /*32e0*/  @!P5 IMAD.IADD R45, R45, 0x1, -R4 ;  /* 0x000000012d2dd824 */ /* 0x000fe400078e0a04 */
[----:B------:R-:W-:Y:S01]  /*32f0*/  @!P6 IMAD.MOV R87, RZ, RZ, -R87 ;  /* 0x000000ffff57e224 */ /* 0x000fe200078e0a57 */
[----:B------:R-:W-:Y:S01]  /*3300*/  ISETP.GT.U32.AND P6, PT, R4, R49, PT ;  /* 0x000000310400720c */ /* 0x000fe20003fc4070 */
[----:B------:R-:W-:Y:S01]  /*3310*/  IMAD.HI.U32 R48, R2, R55, RZ ;  /* 0x0000003702307227 */ /* 0x000fe200078e00ff */
[----:B------:R-:W-:-:S03]  /*3320*/  ISETP.GT.U32.AND P5, PT, R4, R45, PT ;  /* 0x0000002d0400720c */ /* 0x000fc60003fa4070 */
[----:B------:R-:W-:Y:S02]  /*3330*/  IMAD.MOV R48, RZ, RZ, -R48 ;  /* 0x000000ffff307224 */ /* 0x000fe400078e0a30 */
[C---:B------:R-:W-:Y:S02]  /*3340*/  IMAD R53, R4.reuse, R53, R57 ;  /* 0x0000003504357224 */ /* 0x040fe400078e0239 */
[C---:B------:R-:W-:Y:S02]  /*3350*/  IMAD R51, R4.reuse, R48, R55 ;  /* 0x0000003004337224 */ /* 0x040fe400078e0237 */
[----:B------:R-:W-:Y:S02]  /*3360*/  IMAD.MOV.U32 R83, RZ, RZ, R61 ;  /* 0x000000ffff537224 */ /* 0x000fe400078e003d */
[--C-:B------:R-:W-:Y:S02]  /*3370*/  @!P6 IMAD.IADD R49, R49, 0x1, -R4.reuse ;  /* 0x000000013131e824 */ /* 0x100fe400078e0a04 */
[----:B------:R-:W-:Y:S01]  /*3380*/  @!P5 IMAD.IADD R45, R45, 0x1, -R4 ;  /* 0x000000012d2dd824 */ /* 0x000fe200078e0a04 */
[----:B------:R-:W-:Y:S01]  /*3390*/  ISETP.GT.U32.AND P5, PT, R4, R51, PT ;  /* 0x000000330400720c */ /* 0x000fe20003fa4070 */
[----:B------:R-:W-:Y:S01]  /*33a0*/  VIADD R54, R8, 0xc ;  /* 0x0000000c08367836 */ /* 0x000fe20000000000 */
[----:B------:R-:W-:Y:S01]  /*33b0*/  ISETP.GT.U32.AND P6, PT, R4, R49, PT ;  /* 0x000000310400720c */ /* 0x000fe20003fc4070 */
[----:B------:R-:W-:Y:S01]  /*33c0*/  @!P4 IMAD.MOV R83, RZ, RZ, -R83 ;  /* 0x000000ffff53c224 */ /* 0x000fe200078e0a53 */
[----:B------:R-:W-:Y:S01]  /*33d0*/  ISETP.GE.AND P4, PT, R50, RZ, PT ;  /* 0x000000ff3200720c */ /* 0x000fe20003f86270 */
[----:B------:R-:W-:Y:S01]  /*33e0*/  VIADD R52, R8, 0xe ;  /* 0x0000000e08347836 */ /* 0x000fe20000000000 */
[----:B------:R-:W-:Y:S01]  /*33f0*/  IABS R57, R54 ;  /* 0x0000003600397213 */ /* 0x000fe20000000000 */
[----:B------:R-:W-:-:S03]  /*3400*/  IMAD.HI.U32 R50, R2, R59, RZ ;  /* 0x0000003b02327227 */ /* 0x000fc600078e00ff */
[----:B------:R-:W-:Y:S01]  /*3410*/  IABS R55, R52 ;  /* 0x0000003400377213 */ /* 0x000fe20000000000 */
[----:B------:R-:W-:Y:S02]  /*3420*/  IMAD.MOV R50, RZ, RZ, -R50 ;  /* 0x000000ffff327224 */ /* 0x000fe400078e0a32 */
[--C-:B------:R-:W-:Y:S02]  /*3430*/  @!P5 IMAD.IADD R51, R51, 0x1, -R4.reuse ;  /* 0x000000013333d824 */ /* 0x100fe400078e0a04 */
[----:B------:R-:W-:Y:S01]  /*3440*/  @!P6 IMAD.IADD R49, R49, 0x1, -R4 ;  /* 0x000000013131e824 */ /* 0x000fe200078e0a04 */
[----:B------:R-:W-:Y:S01]  /*3450*/  ISETP.GT.U32.AND P6, PT, R4, R53, PT ;  /* 0x000000350400720c */ /* 0x000fe20003fc4070 */
[----:B------:R-:W-:Y:S01]  /*3460*/  VIADD R58, R8, 0x8 ;  /* 0x00000008083a7836 */ /* 0x000fe20000000000 */
[----:B------:R-:W-:Y:S01]  /*3470*/  ISETP.GT.U32.AND P5, PT, R4, R51, PT ;  /* 0x000000330400720c */ /* 0x000fe20003fa4070 */
[----:B------:R-:W-:-:S03]  /*3480*/  IMAD.HI.U32 R48, R2, R57, RZ ;  /* 0x0000003902307227 */ /* 0x000fc600078e00ff */
[----:B------:R-:W-:Y:S01]  /*3490*/  IABS R61, R58 ;  /* 0x0000003a003d7213 */ /* 0x000fe20000000000 */
[----:B------:R-:W-:Y:S02]  /*34a0*/  VIADD R56, R8, 0xa ;  /* 0x0000000a08387836 */ /* 0x000fe40000000000 */
[----:B------:R-:W-:Y:S02]  /*34b0*/  IMAD R47, R4, R50, R59 ;  /* 0x00000032042f7224 */ /* 0x000fe400078e023b */
[----:B------:R-:W-:Y:S01]  /*34c0*/  IMAD.HI.U32 R46, R2, R55, RZ ;  /* 0x00000037022e7227 */ /* 0x000fe200078e00ff */
[----:B------:R-:W-:-:S03]  /*34d0*/  IABS R59, R56 ;  /* 0x00000038003b7213 */ /* 0x000fc60000000000 */
[----:B------:R-:W-:Y:S02]  /*34e0*/  IMAD.MOV R48, RZ, RZ, -R48 ;  /* 0x000000ffff307224 */ /* 0x000fe400078e0a30 */
[----:B------:R-:W-:Y:S02]  /*34f0*/  IMAD.MOV.U32 R89, RZ, RZ, R45 ;  /* 0x000000ffff597224 */ /* 0x000fe400078e002d */
[----:B------:R-:W-:Y:S01]  /*3500*/  @!P6 IMAD.IADD R53, R53, 0x1, -R4 ;  /* 0x000000013535e824 */ /* 0x000fe200078e0a04 */
[----:B------:R-:W-:Y:S01]  /*3510*/  ISETP.GE.AND P6, PT, R8, RZ, PT ;  /* 0x000000ff0800720c */ /* 0x000fe20003fc6270 */
[----:B------:R-:W-:Y:S02]  /*3520*/  IMAD.MOV R50, RZ, RZ, -R46 ;  /* 0x000000ffff327224 */ /* 0x000fe400078e0a2e */
[----:B------:R-:W-:Y:S01]  /*3530*/  @!P5 IMAD.IADD R51, R51, 0x1, -R4 ;  /* 0x000000013333d824 */ /* 0x000fe200078e0a04 */
[C---:B------:R-:W-:Y:S01]  /*3540*/  ISETP.GT.U32.AND P5, PT, R4.reuse, R47, PT ;  /* 0x0000002f0400720c */ /* 0x040fe20003fa4070 */
[----:B------:R-:W-:-:S02]  /*3550*/  IMAD R57, R4, R48, R57 ;  /* 0x0000003004397224 */ /* 0x000fc400078e0239 */
[----:B------:R-:W-:-:S04]  /*3560*/  IMAD.HI.U32 R48, R2, R61, RZ ;  /* 0x0000003d02307227 */ /* 0x000fc800078e00ff */
[----:B------:R-:W-:Y:S01]  /*3570*/  @!P1 IMAD.MOV R89, RZ, RZ, -R89 ;  /* 0x000000ffff599224 */ /* 0x000fe200078e0a59 */
[C---:B------:R-:W-:Y:S01]  /*3580*/  ISETP.GT.U32.AND P1, PT, R4.reuse, R53, PT ;  /* 0x000000350400720c */ /* 0x040fe20003f24070 */
[----:B------:R-:W-:Y:S02]  /*3590*/  IMAD R55, R4, R50, R55 ;  /* 0x0000003204377224 */ /* 0x000fe400078e0237 */
[----:B------:R-:W-:Y:S02]  /*35a0*/  IMAD.MOV.U32 R91, RZ, RZ, R49 ;  /* 0x000000ffff5b7224 */ /* 0x000fe400078e0031 */
[----:B------:R-:W-:-:S04]  /*35b0*/  IMAD.HI.U32 R46, R2, R59, RZ ;  /* 0x0000003b022e7227 */ /* 0x000fc800078e00ff */
[----:B------:R-:W-:Y:S02]  /*35c0*/  IMAD.MOV R48, RZ, RZ, -R48 ;  /* 0x000000ffff307224 */ /* 0x000fe400078e0a30 */
[----:B------:R-:W-:Y:S01]  /*35d0*/  @!P2 IMAD.MOV R91, RZ, RZ, -R91 ;  /* 0x000000ffff5ba224 */ /* 0x000fe200078e0a5b */
[C---:B------:R-:W-:Y:S01]  /*35e0*/  ISETP.GT.U32.AND P2, PT, R4.reuse, R55, PT ;  /* 0x000000370400720c */ /* 0x040fe20003f44070 */
[----:B------:R-:W-:Y:S02]  /*35f0*/  IMAD.MOV R46, RZ, RZ, -R46 ;  /* 0x000000ffff2e7224 */ /* 0x000fe400078e0a2e */
[----:B------:R-:W-:Y:S02]  /*3600*/  IMAD.MOV.U32 R93, RZ, RZ, R51 ;  /* 0x000000ffff5d7224 */ /* 0x000fe400078e0033 */
[----:B------:R-:W-:Y:S02]  /*3610*/  IMAD R61, R4, R48, R61 ;  /* 0x00000030043d7224 */ /* 0x000fe400078e023d */
[----:B------:R-:W-:-:S02]  /*3620*/  VIADD R62, R8, 0x4 ;  /* 0x00000004083e7836 */ /* 0x000fc40000000000 */
[C---:B------:R-:W-:Y:S02]  /*3630*/  IMAD R59, R4.reuse, R46, R59 ;  /* 0x0000002e043b7224 */ /* 0x040fe400078e023b */
[----:B------:R-:W-:Y:S01]  /*3640*/  @!P3 IMAD.MOV R93, RZ, RZ, -R93 ;  /* 0x000000ffff5db224 */ /* 0x000fe200078e0a5d */
[----:B------:R-:W-:Y:S01]  /*3650*/  ISETP.GT.U32.AND P3, PT, R4, R57, PT ;  /* 0x000000390400720c */ /* 0x000fe20003f64070 */
[----:B------:R-:W-:Y:S01]  /*3660*/  VIADD R60, R8, 0x6 ;  /* 0x00000006083c7836 */ /* 0x000fe20000000000 */
[----:B------:R-:W-:Y:S01]  /*3670*/  IABS R95, R62 ;  /* 0x0000003e005f7213 */ /* 0x000fe20000000000 */
[--C-:B------:R-:W-:Y:S01]  /*3680*/  @!P5 IMAD.IADD R47, R47, 0x1, -R4.reuse ;  /* 0x000000012f2fd824 */ /* 0x100fe200078e0a04 */
[C---:B------:R-:W-:Y:S01]  /*3690*/  ISETP.GT.U32.AND P5, PT, R4.reuse, R61, PT ;  /* 0x0000003d0400720c */ /* 0x040fe20003fa4070 */
[----:B------:R-:W-:Y:S01]  /*36a0*/  @!P1 IMAD.IADD R53, R53, 0x1, -R4 ;  /* 0x0000000135359824 */ /* 0x000fe200078e0a04 */
[----:B------:R-:W-:Y:S01]  /*36b0*/  ISETP.GT.U32.AND P1, PT, R4, R59, PT ;  /* 0x0000003b0400720c */ /* 0x000fe20003f24070 */
[----:B------:R-:W-:Y:S01]  /*36c0*/  VIADD R46, R8, 0x2 ;  /* 0x00000002082e7836 */ /* 0x000fe20000000000 */
[----:B------:R-:W-:Y:S01]  /*36d0*/  IABS R63, R60 ;  /* 0x0000003c003f7213 */ /* 0x000fe20000000000 */
[----:B------:R-:W-:-:S03]  /*36e0*/  IMAD.HI.U32 R8, R2, R95, RZ ;  /* 0x0000005f02087227 */ /* 0x000fc600078e00ff */
[----:B------:R-:W-:Y:S01]  /*36f0*/  IABS R49, R46 ;  /* 0x0000002e00317213 */ /* 0x000fe20000000000 */
[----:B------:R-:W-:Y:S01]  /*3700*/  @!P2 IMAD.IADD R55, R55, 0x1, -R4 ;  /* 0x000000013737a824 */ /* 0x000fe200078e0a04 */
[----:B------:R-:W-:Y:S01]  /*3710*/  ISETP.GT.U32.AND P2, PT, R4, R47, PT ;  /* 0x0000002f0400720c */ /* 0x000fe20003f44070 */
[----:B------:R-:W-:-:S04]  /*3720*/  IMAD.HI.U32 R50, R2, R63, RZ ;  /* 0x0000003f02327227 */ /* 0x000fc800078e00ff */
[----:B------:R-:W-:-:S04]  /*3730*/  IMAD.HI.U32 R45, R2, R97, RZ ;  /* 0x00000061022d7227 */ /* 0x000fc800078e00ff */
[----:B------:R-:W-:Y:S02]  /*3740*/  IMAD.MOV R8, RZ, RZ, -R8 ;  /* 0x000000ffff087224 */ /* 0x000fe400078e0a08 */
[----:B------:R-:W-:Y:S01]  /*3750*/  @!P3 IMAD.IADD R57, R57, 0x1, -R4 ;  /* 0x000000013939b824 */ /* 0x000fe200078e0a04 */
[C---:B------:R-:W-:Y:S01]  /*3760*/  ISETP.GT.U32.AND P3, PT, R4.reuse, R55, PT ;  /* 0x000000370400720c */ /* 0x040fe20003f64070 */
[----:B------:R-:W-:Y:S02]  /*3770*/  IMAD.MOV R50, RZ, RZ, -R50 ;  /* 0x000000ffff327224 */ /* 0x000fe400078e0a32 */
[--C-:B------:R-:W-:Y:S02]  /*3780*/  @!P5 IMAD.IADD R61, R61, 0x1, -R4.reuse ;  /* 0x000000013d3dd824 */ /* 0x100fe400078e0a04 */
[----:B------:R-:W-:Y:S02]  /*3790*/  IMAD.MOV R51, RZ, RZ, -R45 ;  /* 0x000000ffff337224 */ /* 0x000fe400078e0a2d */
[C---:B------:R-:W-:Y:S01]  /*37a0*/  IMAD R45, R4.reuse, R8, R95 ;  /* 0x00000008042d7224 */ /* 0x040fe200078e025f */
[C---:B------:R-:W-:Y:S01]  /*37b0*/  ISETP.GT.U32.AND P5, PT, R4.reuse, R61, PT ;  /* 0x0000003d0400720c */ /* 0x040fe20003fa4070 */
[----:B------:R-:W-:Y:S01]  /*37c0*/  @!P1 IMAD.IADD R59, R59, 0x1, -R4 ;  /* 0x000000013b3b9824 */ /* 0x000fe200078e0a04 */
[----:B------:R-:W-:Y:S01]  /*37d0*/  ISETP.GT.U32.AND P1, PT, R4, R57, PT ;  /* 0x000000390400720c */ /* 0x000fe20003f24070 */
[----:B------:R-:W-:Y:S01]  /*37e0*/  IMAD.MOV.U32 R95, RZ, RZ, R53 ;  /* 0x000000ffff5f7224 */ /* 0x000fe200078e0035 */
[----:B------:R-:W-:Y:S01]  /*37f0*/  LOP3.LUT R8, R0, 0x3, RZ, 0xc0, !PT ;  /* 0x0000000300087812 */ /* 0x000fe200078ec0ff */
[----:B------:R-:W-:Y:S01]  /*3800*/  IMAD R63, R4, R50, R63 ;  /* 0x00000032043f7224 */ /* 0x000fe200078e023f */
[----:B------:R-:W-:Y:S01]  /*3810*/  SHF.R.U32.HI R50, RZ, 0x2, R0 ;  /* 0x00000002ff327819 */ /* 0x000fe20000011600 */
[----:B------:R-:W-:-:S04]  /*3820*/  IMAD.HI.U32 R2, R2, R49, RZ ;  /* 0x0000003102027227 */ /* 0x000fc800078e00ff */
[----:B------:R-:W-:Y:S01]  /*3830*/  @!P4 IMAD.MOV R95, RZ, RZ, -R95 ;  /* 0x000000ffff5fc224 */ /* 0x000fe200078e0a5f */
[C---:B------:R-:W-:Y:S01]  /*3840*/  ISETP.GT.U32.AND P4, PT, R4.reuse, R59, PT ;  /* 0x0000003b0400720c */ /* 0x040fe20003f84070 */
[----:B------:R-:W-:Y:S01]  /*3850*/  @!P2 IMAD.IADD R47, R47, 0x1, -R4 ;  /* 0x000000012f2fa824 */ /* 0x000fe200078e0a04 */
[----:B------:R-:W-:Y:S01]  /*3860*/  ISETP.GT.U32.AND P2, PT, R4, R63, PT ;  /* 0x0000003f0400720c */ /* 0x000fe20003f44070 */
[----:B------:R-:W-:Y:S01]  /*3870*/  IMAD.MOV R48, RZ, RZ, -R2 ;  /* 0x000000ffff307224 */ /* 0x000fe200078e0a02 */
[----:B------:R-:W-:Y:S01]  /*3880*/  SGXT.U32 R2, R50, 0x3 ;  /* 0x000000033202781a */ /* 0x000fe20000000000 */
[--C-:B------:R-:W-:Y:S01]  /*3890*/  @!P1 IMAD.IADD R57, R57, 0x1, -R4.reuse ;  /* 0x0000000139399824 */ /* 0x100fe200078e0a04 */
[C---:B------:R-:W-:Y:S01]  /*38a0*/  ISETP.GT.U32.AND P1, PT, R4.reuse, R45, PT ;  /* 0x0000002d0400720c */ /* 0x040fe20003f24070 */
[----:B------:R-:W-:Y:S02]  /*38b0*/  IMAD R49, R4, R48, R49 ;  /* 0x0000003004317224 */ /* 0x000fe400078e0231 */
[----:B------:R-:W-:-:S02]  /*38c0*/  @!P5 IMAD.IADD R61, R61, 0x1, -R4 ;  /* 0x000000013d3dd824 */ /* 0x000fc400078e0a04 */
[C---:B------:R-:W-:Y:S01]  /*38d0*/  IMAD R51, R4.reuse, R51, R97 ;  /* 0x0000003304337224 */ /* 0x040fe200078e0261 */
[----:B------:R-:W-:Y:S01]  /*38e0*/  ISETP.GT.U32.AND P5, PT, R4, R49, PT ;  /* 0x000000310400720c */ /* 0x000fe20003fa4070 */
[--C-:B------:R-:W-:Y:S01]  /*38f0*/  @!P4 IMAD.IADD R59, R59, 0x1, -R4.reuse ;  /* 0x000000013b3bc824 */ /* 0x100fe200078e0a04 */
[----:B------:R-:W-:Y:S01]  /*3900*/  ISETP.GE.AND P4, PT, R52, RZ, PT ;  /* 0x000000ff3400720c */ /* 0x000fe20003f86270 */
[--C-:B------:R-:W-:Y:S01]  /*3910*/  @!P2 IMAD.IADD R63, R63, 0x1, -R4.reuse ;  /* 0x000000013f3fa824 */ /* 0x100fe200078e0a04 */
[----:B------:R-:W-:Y:S01]  /*3920*/  ISETP.GE.AND P2, PT, R54, RZ, PT ;  /* 0x000000ff3600720c */ /* 0x000fe20003f46270 */
[--C-:B------:R-:W-:Y:S01]  /*3930*/  @!P3 IMAD.IADD R55, R55, 0x1, -R4.reuse ;  /* 0x000000013737b824 */ /* 0x100fe200078e0a04 */
[----:B------:R-:W-:Y:S01]  /*3940*/  ISETP.GT.U32.AND P3, PT, R4, R51, PT ;  /* 0x000000330400720c */ /* 0x000fe20003f64070 */
[----:B------:R-:W-:Y:S02]  /*3950*/  @!P1 IMAD.IADD R45, R45, 0x1, -R4 ;  /* 0x000000012d2d9824 */ /* 0x000fe400078e0a04 */
[----:B------:R-:W-:-:S02]  /*3960*/  IMAD.MOV.U32 R99, RZ, RZ, R55 ;  /* 0x000000ffff637224 */ /* 0x000fc400078e0037 */
[----:B------:R-:W-:Y:S02]  /*3970*/  IMAD.MOV.U32 R101, RZ, RZ, R57 ;  /* 0x000000ffff657224 */ /* 0x000fe400078e0039 */
[--C-:B------:R-:W-:Y:S01]  /*3980*/  @!P5 IMAD.IADD R49, R49, 0x1, -R4.reuse ;  /* 0x000000013131d824 */ /* 0x100fe200078e0a04 */
[----:B------:R-:W-:Y:S01]  /*3990*/  ISETP.GE.AND P5, PT, R58, RZ, PT ;  /* 0x000000ff3a00720c */ /* 0x000fe20003fa6270 */
[----:B------:R-:W-:Y:S01]  /*39a0*/  @!P4 IMAD.MOV R99, RZ, RZ, -R99 ;  /* 0x000000ffff63c224 */ /* 0x000fe200078e0a63 */
[C---:B------:R-:W-:Y:S01]  /*39b0*/  ISETP.GT.U32.AND P4, PT, R4.reuse, R45, PT ;  /* 0x0000002d0400720c */ /* 0x040fe20003f84070 */
[----:B------:R-:W-:Y:S01]  /*39c0*/  @!P2 IMAD.MOV R101, RZ, RZ, -R101 ;  /* 0x000000ffff65a224 */ /* 0x000fe200078e0a65 */
[----:B------:R-:W-:Y:S01]  /*39d0*/  ISETP.GT.U32.AND P2, PT, R4, R49, PT ;  /* 0x000000310400720c */ /* 0x000fe20003f44070 */
[----:B------:R-:W-:Y:S01]  /*39e0*/  @!P3 IMAD.IADD R51, R51, 0x1, -R4 ;  /* 0x000000013333b824 */ /* 0x000fe200078e0a04 */
[----:B------:R-:W-:Y:S01]  /*39f0*/  ISETP.GE.AND P3, PT, R56, RZ, PT ;  /* 0x000000ff3800720c */ /* 0x000fe20003f66270 */
[----:B------:R-:W-:Y:S01]  /*3a00*/  IMAD.MOV.U32 R97, RZ, RZ, R47 ;  /* 0x000000ffff617224 */ /* 0x000fe200078e002f */
[----:B------:R-:W-:Y:S01]  /*3a10*/  SHF.R.S32.HI R47, RZ, 0x2, R0 ;  /* 0x00000002ff2f7819 */ /* 0x000fe20000011400 */
[----:B------:R-:W-:Y:S01]  /*3a20*/  IMAD R53, R8, 0x110, RZ ;  /* 0x0000011008357824 */ /* 0x000fe200078e02ff */
[----:B------:R-:W-:Y:S01]  /*3a30*/  ISETP.GT.U32.AND P1, PT, R4, R51, PT ;  /* 0x000000330400720c */ /* 0x000fe20003f24070 */
[----:B------:R-:W-:Y:S01]  /*3a40*/  IMAD.SHL.U32 R8, R0, 0x20, RZ ;  /* 0x0000002000087824 */ /* 0x000fe200078e00ff */
[----:B------:R-:W-:Y:S01]  /*3a50*/  SGXT R47, R47, 0x1 ;  /* 0x000000012f2f781a */ /* 0x000fe20000000200 */
[----:B------:R-:W-:Y:S01]  /*3a60*/  @!P0 IMAD.MOV R97, RZ, RZ, -R97 ;  /* 0x000000ffff618224 */ /* 0x000fe200078e0a61 */
[----:B------:R-:W-:Y:S01]  /*3a70*/  ISETP.GT.U32.AND P0, PT, R4, R63, PT ;  /* 0x0000003f0400720c */ /* 0x000fe20003f04070 */
[--C-:B------:R-:W-:Y:S01]  /*3a80*/  @!P4 IMAD.IADD R45, R45, 0x1, -R4.reuse ;  /* 0x000000012d2dc824 */ /* 0x100fe200078e0a04 */
[----:B------:R-:W-:Y:S01]  /*3a90*/  LOP3.LUT R47, R47, 0x90, RZ, 0xc0, !PT ;  /* 0x000000902f2f7812 */ /* 0x000fe200078ec0ff */
[----:B------:R-:W-:Y:S01]  /*3aa0*/  @!P2 IMAD.IADD R49, R49, 0x1, -R4 ;  /* 0x000000013131a824 */ /* 0x000fe200078e0a04 */
[----:B------:R-:W-:Y:S01]  /*3ab0*/  ISETP.GE.AND P4, PT, R46, RZ, PT ;  /* 0x000000ff2e00720c */ /* 0x000fe20003f86270 */
[----:B------:R-:W-:Y:S01]  /*3ac0*/  IMAD.MOV.U32 R109, RZ, RZ, R45 ;  /* 0x000000ffff6d7224 */ /* 0x000fe200078e002d */
[----:B------:R-:W-:Y:S01]  /*3ad0*/  LOP3.LUT R47, R47, 0x260, R8, 0xf8, !PT ;  /* 0x000002602f2f7812 */ /* 0x000fe200078ef808 */
[----:B------:R-:W-:Y:S01]  /*3ae0*/  IMAD.MOV.U32 R105, RZ, RZ, R61 ;  /* 0x000000ffff697224 */ /* 0x000fe200078e003d */
[----:B------:R-:W-:Y:S01]  /*3af0*/  ISETP.NE.AND P2, PT, R149, RZ, PT ;  /* 0x000000ff9500720c */ /* 0x000fe20003f45270 */
[----:B------:R-:W-:Y:S01]  /*3b00*/  @!P1 IMAD.IADD R51, R51, 0x1, -R4 ;  /* 0x0000000133339824 */ /* 0x000fe200078e0a04 */
[----:B------:R-:W-:Y:S01]  /*3b10*/  LOP3.LUT R46, RZ, R149, RZ, 0x33, !PT ;  /* 0x00000095ff2e7212 */ /* 0x000fe200078e33ff */
[----:B------:R-:W-:Y:S01]  /*3b20*/  IMAD.MOV.U32 R111, RZ, RZ, R49 ;  /* 0x000000ffff6f7224 */ /* 0x000fe200078e0031 */
[----:B------:R-:W-:Y:S01]  /*3b30*/  LOP3.LUT R172, R47, 0x10, R172, 0x78, !PT ;  /* 0x000000102fac7812 */ /* 0x000fe200078e78ac */
[----:B------:R-:W-:Y:S01]  /*3b40*/  IMAD R148, R3, UR18, RZ ;  /* 0x0000001203947c24 */ /* 0x000fe2000f8e02ff */
[C---:B------:R-:W-:Y:S01]  /*3b50*/  SEL R45, R46.reuse, R5, !P2 ;  /* 0x000000052e2d7207 */ /* 0x040fe20005000000 */
[----:B------:R-:W-:Y:S01]  /*3b60*/  IMAD.MOV.U32 R113, RZ, RZ, R51 ;  /* 0x000000ffff717224 */ /* 0x000fe200078e0033 */
[C---:B------:R-:W-:Y:S01]  /*3b70*/  SEL R47, R46.reuse, R6, !P2 ;  /* 0x000000062e2f7207 */ /* 0x040fe20005000000 */
[----:B------:R-:W-:Y:S01]  /*3b80*/  @!P0 IMAD.IADD R63, R63, 0x1, -R4 ;  /* 0x000000013f3f8824 */ /* 0x000fe200078e0a04 */
[C---:B------:R-:W-:Y:S01]  /*3b90*/  SEL R48, R46.reuse, R7, !P2 ;  /* 0x000000072e307207 */ /* 0x040fe20005000000 */
[----:B---3--:R-:W-:Y:S01]  /*3ba0*/  IMAD R45, R45, UR7, RZ ;  /* 0x000000072d2d7c24 */ /* 0x008fe2000f8e02ff */
[C---:B------:R-:W-:Y:S01]  /*3bb0*/  SEL R49, R46.reuse, R9, !P2 ;  /* 0x000000092e317207 */ /* 0x040fe20005000000 */
[----:B------:R-:W-:Y:S01]  /*3bc0*/  IMAD R47, R47, UR7, RZ ;  /* 0x000000072f2f7c24 */ /* 0x000fe2000f8e02ff */
[----:B------:R-:W-:Y:S01]  /*3bd0*/  SEL R50, R46, R10, !P2 ;  /* 0x0000000a2e327207 */ /* 0x000fe20005000000 */
[----:B------:R-:W-:Y:S01]  /*3be0*/  @!P5 IMAD.MOV R105, RZ, RZ, -R105 ;  /* 0x000000ffff69d224 */ /* 0x000fe200078e0a69 */
[----:B------:R-:W-:Y:S01]  /*3bf0*/  ISETP.GE.AND P0, PT, R60, RZ, PT ;  /* 0x000000ff3c00720c */ /* 0x000fe20003f06270 */
[----:B------:R-:W-:Y:S01]  /*3c00*/  @!P6 IMAD.MOV R113, RZ, RZ, -R113 ;  /* 0x000000ffff71e224 */ /* 0x000fe200078e0a71 */
[----:B------:R-:W-:Y:S01]  /*3c10*/  ISETP.GE.AND P1, PT, R62, RZ, PT ;  /* 0x000000ff3e00720c */ /* 0x000fe20003f26270 */
[----:B------:R-:W-:Y:S01]  /*3c20*/  IMAD R48, R48, UR7, RZ ;  /* 0x0000000730307c24 */ /* 0x000fe2000f8e02ff */
[----:B------:R-:W-:Y:S01]  /*3c30*/  SEL R51, R46, R11, !P2 ;  /* 0x0000000b2e337207 */ /* 0x000fe20005000000 */
[----:B------:R-:W-:Y:S01]  /*3c40*/  @!P4 IMAD.MOV R111, RZ, RZ, -R111 ;  /* 0x000000ffff6fc224 */ /* 0x000fe200078e0a6f */
[----:B----4-:R-:W-:Y:S01]  /*3c50*/  IADD3 R3, P5, PT, R148, UR8, RZ ;  /* 0x0000000894037c10 */ /* 0x010fe2000ffbe0ff */
[----:B------:R-:W-:Y:S01]  /*3c60*/  IMAD R49, R49, UR7, RZ ;  /* 0x0000000731317c24 */ /* 0x000fe2000f8e02ff */
[----:B------:R-:W-:Y:S01]  /*3c70*/  LOP3.LUT R2, R53, R2, RZ, 0xfc, !PT ;  /* 0x0000000235027212 */ /* 0x000fe200078efcff */
[----:B------:R-:W-:Y:S01]  /*3c80*/  IMAD R50, R50, UR7, RZ ;  /* 0x0000000732327c24 */ /* 0x000fe2000f8e02ff */
[----:B------:R-:W-:Y:S01]  /*3c90*/  SEL R52, R46, R12, !P2 ;  /* 0x0000000c2e347207 */ /* 0x000fe20005000000 */
[----:B------:R-:W-:Y:S01]  /*3ca0*/  IMAD R51, R51, UR7, RZ ;  /* 0x0000000733337c24 */ /* 0x000fe2000f8e02ff */
[----:B------:R-:W-:Y:S01]  /*3cb0*/  SHF.R.S32.HI R174, RZ, 0x1f, R45 ;  /* 0x0000001fffae7819 */ /* 0x000fe2000001142d */
[----:B------:R-:W-:Y:S01]  /*3cc0*/  IMAD.MOV.U32 R103, RZ, RZ, R59 ;  /* 0x000000ffff677224 */ /* 0x000fe200078e003b */
[----:B------:R-:W-:Y:S01]  /*3cd0*/  IADD3 R175, P6, PT, R45, UR10, RZ ;  /* 0x0000000a2daf7c10 */ /* 0x000fe2000ffde0ff */
[----:B------:R-:W-:Y:S01]  /*3ce0*/  IMAD R52, R52, UR7, RZ ;  /* 0x0000000734347c24 */ /* 0x000fe2000f8e02ff */
[----:B------:R-:W-:Y:S01]  /*3cf0*/  SEL R53, R46, R13, !P2 ;  /* 0x0000000d2e357207 */ /* 0x000fe20005000000 */
[----:B------:R-:W-:Y:S01]  /*3d00*/  IMAD.MOV.U32 R107, RZ, RZ, R63 ;  /* 0x000000ffff6b7224 */ /* 0x000fe200078e003f */
[----:B------:R-:W-:Y:S01]  /*3d10*/  SHF.R.S32.HI R180, RZ, 0x1f, R47 ;  /* 0x0000001fffb47819 */ /* 0x000fe2000001142f */
[----:B------:R-:W-:Y:S01]  /*3d20*/  @!P3 IMAD.MOV R103, RZ, RZ, -R103 ;  /* 0x000000ffff67b224 */ /* 0x000fe200078e0a67 */
[----:B------:R-:W-:Y:S01]  /*3d30*/  IADD3 R181, P4, PT, R47, UR10, RZ ;  /* 0x0000000a2fb57c10 */ /* 0x000fe2000ff9e0ff */
[----:B------:R-:W-:Y:S01]  /*3d40*/  IMAD R53, R53, UR7, RZ ;  /* 0x0000000735357c24 */ /* 0x000fe2000f8e02ff */
[----:B------:R-:W-:Y:S01]  /*3d50*/  LEA.HI.X.SX32 R148, R148, UR9, 0x1, P5 ;  /* 0x0000000994947c11 */ /* 0x000fe2000a8f0eff */
[----:B------:R-:W-:Y:S01]  /*3d60*/  @!P0 IMAD.MOV R107, RZ, RZ, -R107 ;  /* 0x000000ffff6b8224 */ /* 0x000fe200078e0a6b */
[----:B------:R-:W-:Y:S01]  /*3d70*/  SEL R54, R46, R14, !P2 ;  /* 0x0000000e2e367207 */ /* 0x000fe20005000000 */
[----:B------:R-:W-:Y:S01]  /*3d80*/  @!P1 IMAD.MOV R109, RZ, RZ, -R109 ;  /* 0x000000ffff6d9224 */ /* 0x000fe200078e0a6d */
[----:B------:R-:W-:Y:S01]  /*3d90*/  SHF.R.S32.HI R182, RZ, 0x1f, R48 ;  /* 0x0000001fffb67819 */ /* 0x000fe20000011430 */
[----:B------:R-:W-:Y:S01]  /*3da0*/  IMAD R149, R159, UR77, RZ ;  /* 0x0000004d9f957c24 */ /* 0x000fe2000f8e02ff */
[----:B------:R-:W-:Y:S01]  /*3db0*/  IADD3 R183, P5, PT, R48, UR10, RZ ;  /* 0x0000000a30b77c10 */ /* 0x000fe2000ffbe0ff */
[----:B------:R-:W-:Y:S01]  /*3dc0*/  IMAD R54, R54, UR7, RZ ;  /* 0x0000000736367c24 */ /* 0x000fe2000f8e02ff */
[----:B------:R-:W-:-:S02]  /*3dd0*/  IADD3.X R174, PT, PT, R174, UR11, RZ, P6, !PT ;  /* 0x0000000baeae7c10 */ /* 0x000fc4000b7fe4ff */
[C---:B------:R-:W-:Y:S02]  /*3de0*/  SEL R55, R46.reuse, R15, !P2 ;  /* 0x0000000f2e377207 */ /* 0x040fe40005000000 */
[----:B------:R-:W-:Y:S02]  /*3df0*/  SEL R38, R46, R38, !P2 ;  /* 0x000000262e267207 */ /* 0x000fe40005000000 */
[----:B------:R-:W-:Y:S01]  /*3e00*/  SHF.R.S32.HI R184, RZ, 0x1f, R49 ;  /* 0x0000001fffb87819 */ /* 0x000fe20000011431 */
[----:B------:R-:W-:Y:S01]  /*3e10*/  IMAD R55, R55, UR7, RZ ;  /* 0x0000000737377c24 */ /* 0x000fe2000f8e02ff */
[----:B------:R-:W-:Y:S01]  /*3e20*/  IADD3 R185, P6, PT, R49, UR10, RZ ;  /* 0x0000000a31b97c10 */ /* 0x000fe2000ffde0ff */
[----:B------:R-:W-:Y:S01]  /*3e30*/  IMAD R68, R38, UR7, RZ ;  /* 0x0000000726447c24 */ /* 0x000fe2000f8e02ff */
[----:B------:R-:W-:Y:S02]  /*3e40*/  IADD3.X R180, PT, PT, R180, UR11, RZ, P4, !PT ;  /* 0x0000000bb4b47c10 */ /* 0x000fe4000a7fe4ff */
[----:B------:R-:W-:-:S02]  /*3e50*/  CS2R R48, SRZ ;  /* 0x0000000000307805 */ /* 0x000fc4000001ff00 */
[----:B------:R-:W-:Y:S02]  /*3e60*/  SEL R56, R46, R16, !P2 ;  /* 0x000000102e387207 */ /* 0x000fe40005000000 */
[----:B------:R-:W-:Y:S02]  /*3e70*/  SHF.R.S32.HI R186, RZ, 0x1f, R50 ;  /* 0x0000001fffba7819 */ /* 0x000fe40000011432 */
[----:B------:R-:W-:Y:S01]  /*3e80*/  IADD3 R200, P4, PT, R50, UR10, RZ ;  /* 0x0000000a32c87c10 */ /* 0x000fe2000ff9e0ff */
[----:B------:R-:W-:Y:S01]  /*3e90*/  IMAD R56, R56, UR7, RZ ;  /* 0x0000000738387c24 */ /* 0x000fe2000f8e02ff */
[----:B------:R-:W-:Y:S02]  /*3ea0*/  SEL R37, R46, R37, !P2 ;  /* 0x000000252e257207 */ /* 0x000fe40005000000 */
[----:B------:R-:W-:Y:S02]  /*3eb0*/  IADD3.X R182, PT, PT, R182, UR11, RZ, P5, !PT ;  /* 0x0000000bb6b67c10 */ /* 0x000fe4000affe4ff */
[C---:B------:R-:W-:Y:S01]  /*3ec0*/  SEL R57, R46.reuse, R17, !P2 ;  /* 0x000000112e397207 */ /* 0x040fe20005000000 */
[----:B------:R-:W-:Y:S01]  /*3ed0*/  IMAD R66, R37, UR7, RZ ;  /* 0x0000000725427c24 */ /* 0x000fe2000f8e02ff */
[----:B------:R-:W-:-:S02]  /*3ee0*/  SEL R36, R46, R36, !P2 ;  /* 0x000000242e247207 */ /* 0x000fc40005000000 */
[----:B------:R-:W-:Y:S01]  /*3ef0*/  SHF.R.S32.HI R201, RZ, 0x1f, R51 ;  /* 0x0000001fffc97819 */ /* 0x000fe20000011433 */
[----:B------:R-:W-:Y:S01]  /*3f00*/  IMAD R57, R57, UR7, RZ ;  /* 0x0000000739397c24 */ /* 0x000fe2000f8e02ff */
[----:B------:R-:W-:Y:S01]  /*3f10*/  IADD3 R205, P5, PT, R51, UR10, RZ ;  /* 0x0000000a33cd7c10 */ /* 0x000fe2000ffbe0ff */
[----:B------:R-:W-:Y:S01]  /*3f20*/  IMAD R64, R36, UR7, RZ ;  /* 0x0000000724407c24 */ /* 0x000fe2000f8e02ff */
[----:B------:R-:W-:Y:S02]  /*3f30*/  IADD3.X R184, PT, PT, R184, UR11, RZ, P6, !PT ;  /* 0x0000000bb8b87c10 */ /* 0x000fe4000b7fe4ff */
[----:B------:R-:W-:Y:S02]  /*3f40*/  CS2R R50, SRZ ;  /* 0x0000000000327805 */ /* 0x000fe4000001ff00 */
[----:B------:R-:W-:Y:S02]  /*3f50*/  SEL R58, R46, R18, !P2 ;  /* 0x000000122e3a7207 */ /* 0x000fe40005000000 */
[----:B------:R-:W-:-:S02]  /*3f60*/  SHF.R.S32.HI R206, RZ, 0x1f, R52 ;  /* 0x0000001fffce7819 */ /* 0x000fc40000011434 */
[----:B------:R-:W-:Y:S01]  /*3f70*/  IADD3 R207, P6, PT, R52, UR10, RZ ;  /* 0x0000000a34cf7c10 */ /* 0x000fe2000ffde0ff */
[----:B------:R-:W-:Y:S01]  /*3f80*/  IMAD R58, R58, UR7, RZ ;  /* 0x000000073a3a7c24 */ /* 0x000fe2000f8e02ff */
[----:B------:R-:W-:Y:S02]  /*3f90*/  IADD3.X R186, PT, PT, R186, UR11, RZ, P4, !PT ;  /* 0x0000000bbaba7c10 */ /* 0x000fe4000a7fe4ff */
[C---:B------:R-:W-:Y:S02]  /*3fa0*/  SEL R59, R46.reuse, R20, !P2 ;  /* 0x000000142e3b7207 */ /* 0x040fe40005000000 */
[----:B------:R-:W-:Y:S02]  /*3fb0*/  SEL R39, R46, R39, !P2 ;  /* 0x000000272e277207 */ /* 0x000fe40005000000 */
[----:B------:R-:W-:Y:S01]  /*3fc0*/  SHF.R.S32.HI R211, RZ, 0x1f, R53 ;  /* 0x0000001fffd37819 */ /* 0x000fe20000011435 */
[----:B------:R-:W-:Y:S01]  /*3fd0*/  IMAD R59, R59, UR7, RZ ;  /* 0x000000073b3b7c24 */ /* 0x000fe2000f8e02ff */
[----:B------:R-:W-:Y:S01]  /*3fe0*/  IADD3 R212, P4, PT, R53, UR10, RZ ;  /* 0x0000000a35d47c10 */ /* 0x000fe2000ff9e0ff */
[----:B------:R-:W-:Y:S01]  /*3ff0*/  IMAD R70, R39, UR7, RZ ;  /* 0x0000000727467c24 */ /* 0x000fe2000f8e02ff */
[----:B------:R-:W-:-:S02]  /*4000*/  IADD3.X R201, PT, PT, R201, UR11, RZ, P5, !PT ;  /* 0x0000000bc9c97c10 */ /* 0x000fc4000affe4ff */
[----:B------:R-:W-:Y:S02]  /*4010*/  CS2R R52, SRZ ;  /* 0x0000000000347805 */ /* 0x000fe4000001ff00 */
[----:B------:R-:W-:Y:S02]  /*4020*/  SEL R60, R46, R21, !P2 ;  /* 0x000000152e3c7207 */ /* 0x000fe40005000000 */
[----:B------:R-:W-:Y:S02]  /*4030*/  SHF.R.S32.HI R213, RZ, 0x1f, R54 ;  /* 0x0000001fffd57819 */ /* 0x000fe40000011436 */
[----:B------:R-:W-:Y:S01]  /*4040*/  IADD3 R217, P5, PT, R54, UR10, RZ ;  /* 0x0000000a36d97c10 */ /* 0x000fe2000ffbe0ff */
[----:B------:R-:W-:Y:S01]  /*4050*/  IMAD R60, R60, UR7, RZ ;  /* 0x000000073c3c7c24 */ /* 0x000fe2000f8e02ff */
[----:B------:R-:W-:Y:S02]  /*4060*/  IADD3.X R206, PT, PT, R206, UR11, RZ, P6, !PT ;  /* 0x0000000bcece7c10 */ /* 0x000fe4000b7fe4ff */
[----:B------:R-:W-:-:S02]  /*4070*/  SEL R61, R46, R22, !P2 ;  /* 0x000000162e3d7207 */ /* 0x000fc40005000000 */
[----:B------:R-:W-:Y:S02]  /*4080*/  SEL R25, R46, R25, !P2 ;  /* 0x000000192e197207 */ /* 0x000fe40005000000 */
[----:B------:R-:W-:Y:S01]  /*4090*/  IADD3 R37, P1, PT, R68, UR10, RZ ;  /* 0x0000000a44257c10 */ /* 0x000fe2000ff3e0ff */
[----:B------:R-:W-:Y:S01]  /*40a0*/  IMAD R61, R61, UR7, RZ ;  /* 0x000000073d3d7c24 */ /* 0x000fe2000f8e02ff */
[----:B------:R-:W-:Y:S02]  /*40b0*/  SHF.R.S32.HI R218, RZ, 0x1f, R55 ;  /* 0x0000001fffda7819 */ /* 0x000fe40000011437 */
[----:B------:R-:W-:Y:S02]  /*40c0*/  IADD3 R219, P6, PT, R55, UR10, RZ ;  /* 0x0000000a37db7c10 */ /* 0x000fe4000ffde0ff */
[----:B------:R-:W-:Y:S02]  /*40d0*/  CS2R R54, SRZ ;  /* 0x0000000000367805 */ /* 0x000fe4000001ff00 */
[----:B------:R-:W-:-:S02]  /*40e0*/  IADD3.X R211, PT, PT, R211, UR11, RZ, P4, !PT ;  /* 0x0000000bd3d37c10 */ /* 0x000fc4000a7fe4ff */
[C---:B------:R-:W-:Y:S02]  /*40f0*/  SEL R62, R46.reuse, R19, !P2 ;  /* 0x000000132e3e7207 */ /* 0x040fe40005000000 */
[----:B------:R-:W-:Y:S02]  /*4100*/  SEL R63, R46, R23, !P2 ;  /* 0x000000172e3f7207 */ /* 0x000fe40005000000 */
[----:B------:R-:W-:Y:S01]  /*4110*/  SHF.R.S32.HI R223, RZ, 0x1f, R56 ;  /* 0x0000001fffdf7819 */ /* 0x000fe20000011438 */
[----:B------:R-:W-:Y:S01]  /*4120*/  IMAD R62, R62, UR7, RZ ;  /* 0x000000073e3e7c24 */ /* 0x000fe2000f8e02ff */
[----:B------:R-:W-:Y:S01]  /*4130*/  IADD3 R247, P4, PT, R56, UR10, RZ ;  /* 0x0000000a38f77c10 */ /* 0x000fe2000ff9e0ff */
[----:B------:R-:W-:Y:S01]  /*4140*/  IMAD R63, R63, UR7, RZ ;  /* 0x000000073f3f7c24 */ /* 0x000fe2000f8e02ff */
[C---:B------:R-:W-:Y:S02]  /*4150*/  SEL R24, R46.reuse, R24, !P2 ;  /* 0x000000182e187207 */ /* 0x040fe40005000000 */
[----:B------:R-:W-:-:S02]  /*4160*/  SEL R26, R46, R26, !P2 ;  /* 0x0000001a2e1a7207 */ /* 0x000fc40005000000 */
[C---:B------:R-:W-:Y:S02]  /*4170*/  SEL R27, R46.reuse, R27, !P2 ;  /* 0x0000001b2e1b7207 */ /* 0x040fe40005000000 */
[C---:B------:R-:W-:Y:S02]  /*4180*/  SEL R28, R46.reuse, R28, !P2 ;  /* 0x0000001c2e1c7207 */ /* 0x040fe40005000000 */
[C---:B------:R-:W-:Y:S02]  /*4190*/  SEL R29, R46.reuse, R29, !P2 ;  /* 0x0000001d2e1d7207 */ /* 0x040fe40005000000 */
[----:B------:R-:W-:Y:S01]  /*41a0*/  SEL R30, R46, R30, !P2 ;  /* 0x0000001e2e1e7207 */ /* 0x000fe20005000000 */
[----:B------:R-:W-:Y:S01]  /*41b0*/  IMAD R28, R28, UR7, RZ ;  /* 0x000000071c1c7c24 */ /* 0x000fe2000f8e02ff */
[C---:B------:R-:W-:Y:S01]  /*41c0*/  SEL R31, R46.reuse, R31, !P2 ;  /* 0x0000001f2e1f7207 */ /* 0x040fe20005000000 */
[----:B------:R-:W-:Y:S01]  /*41d0*/  IMAD R29, R29, UR7, RZ ;  /* 0x000000071d1d7c24 */ /* 0x000fe2000f8e02ff */
        /* <DEDUP_REMOVED lines=16> */
[C---:B------:R-:W-:Y:S01]  /*42e0*/  SEL R44, R46.reuse, R44, !P2 ;  /* 0x0000002c2e2c7207 */ /* 0x040fe20005000000 */
[----:B------:R-:W-:Y:S01]  /*42f0*/  IMAD R43, R43, UR7, RZ ;  /* 0x000000072b2b7c24 */ /* 0x000fe2000f8e02ff */
[----:B------:R-:W-:Y:S01]  /*4300*/  SEL R65, R46, R65, !P2 ;  /* 0x000000412e417207 */ /* 0x000fe20005000000 */
[----:B------:R-:W-:Y:S01]  /*4310*/  IMAD R42, R42, UR7, RZ ;  /* 0x000000072a2a7c24 */ /* 0x000fe2000f8e02ff */
[----:B------:R-:W-:Y:S01]  /*4320*/  SEL R67, R46, R67, !P2 ;  /* 0x000000432e437207 */ /* 0x000fe20005000000 */
[----:B------:R-:W-:Y:S01]  /*4330*/  IMAD R44, R44, UR7, RZ ;  /* 0x000000072c2c7c24 */ /* 0x000fe2000f8e02ff */
[C---:B------:R-:W-:Y:S01]  /*4340*/  SEL R69, R46.reuse, R69, !P2 ;  /* 0x000000452e457207 */ /* 0x040fe20005000000 */
[----:B------:R-:W-:Y:S01]  /*4350*/  IMAD R65, R65, UR7, RZ ;  /* 0x0000000741417c24 */ /* 0x000fe2000f8e02ff */
[C---:B------:R-:W-:Y:S01]  /*4360*/  SEL R71, R46.reuse, R71, !P2 ;  /* 0x000000472e477207 */ /* 0x040fe20005000000 */
[----:B------:R-:W-:Y:S01]  /*4370*/  IMAD R67, R67, UR7, RZ ;  /* 0x0000000743437c24 */ /* 0x000fe2000f8e02ff */
[C---:B------:R-:W-:Y:S01]  /*4380*/  SEL R23, R46.reuse, R73, !P2 ;  /* 0x000000492e177207 */ /* 0x040fe20005000000 */
[----:B------:R-:W-:Y:S01]  /*4390*/  IMAD R69, R69, UR7, RZ ;  /* 0x0000000745457c24 */ /* 0x000fe2000f8e02ff */
[C---:B------:R-:W-:Y:S01]  /*43a0*/  SEL R22, R46.reuse, R75, !P2 ;  /* 0x0000004b2e167207 */ /* 0x040fe20005000000 */
[----:B------:R-:W-:Y:S01]  /*43b0*/  IMAD R71, R71, UR7, RZ ;  /* 0x0000000747477c24 */ /* 0x000fe2000f8e02ff */
[----:B------:R-:W-:-:S02]  /*43c0*/  SEL R21, R46, R77, !P2 ;  /* 0x0000004d2e157207 */ /* 0x000fc40005000000 */
[----:B------:R-:W-:Y:S02]  /*43d0*/  CS2R R76, SRZ ;  /* 0x00000000004c7805 */ /* 0x000fe4000001ff00 */
[C---:B------:R-:W-:Y:S02]  /*43e0*/  SEL R20, R46.reuse, R79, !P2 ;  /* 0x0000004f2e147207 */ /* 0x040fe40005000000 */
[----:B------:R-:W-:Y:S02]  /*43f0*/  CS2R R78, SRZ ;  /* 0x00000000004e7805 */ /* 0x000fe4000001ff00 */
[C---:B------:R-:W-:Y:S02]  /*4400*/  SEL R19, R46.reuse, R81, !P2 ;  /* 0x000000512e137207 */ /* 0x040fe40005000000 */
[----:B------:R-:W-:Y:S02]  /*4410*/  CS2R R80, SRZ ;  /* 0x0000000000507805 */ /* 0x000fe4000001ff00 */
        /* <DEDUP_REMOVED lines=12> */
[----:B------:R-:W-:Y:S01]  /*44e0*/  SEL R11, R46, R95, !P2 ;  /* 0x0000005f2e0b7207 */ /* 0x000fe20005000000 */
[----:B------:R-:W-:Y:S01]  /*44f0*/  IMAD R12, R12, UR7, RZ ;  /* 0x000000070c0c7c24 */ /* 0x000fe2000f8e02ff */
[----:B------:R-:W-:-:S02]  /*4500*/  SEL R5, R46, R97, !P2 ;  /* 0x000000612e057207 */ /* 0x000fc40005000000 */
[----:B------:R-:W-:Y:S02]  /*4510*/  CS2R R96, SRZ ;  /* 0x0000000000607805 */ /* 0x000fe4000001ff00 */
[C---:B------:R-:W-:Y:S02]  /*4520*/  SEL R10, R46.reuse, R99, !P2 ;  /* 0x000000632e0a7207 */ /* 0x040fe40005000000 */
[----:B------:R-:W-:Y:S02]  /*4530*/  CS2R R98, SRZ ;  /* 0x0000000000627805 */ /* 0x000fe4000001ff00 */
[C---:B------:R-:W-:Y:S01]  /*4540*/  SEL R9, R46.reuse, R101, !P2 ;  /* 0x000000652e097207 */ /* 0x040fe20005000000 */
[----:B------:R-:W-:Y:S01]  /*4550*/  IMAD R5, R5, UR7, RZ ;  /* 0x0000000705057c24 */ /* 0x000fe2000f8e02ff */
[----:B------:R-:W-:Y:S02]  /*4560*/  SEL R4, R46, R103, !P2 ;  /* 0x000000672e047207 */ /* 0x000fe40005000000 */
[----:B------:R-:W-:-:S02]  /*4570*/  CS2R R100, SRZ ;  /* 0x0000000000647805 */ /* 0x000fc4000001ff00 */
[C---:B------:R-:W-:Y:S02]  /*4580*/  SEL R8, R46.reuse, R105, !P2 ;  /* 0x000000692e087207 */ /* 0x040fe40005000000 */
[----:B------:R-:W-:Y:S02]  /*4590*/  CS2R R104, SRZ ;  /* 0x0000000000687805 */ /* 0x000fe4000001ff00 */
[----:B------:R-:W-:Y:S01]  /*45a0*/  SEL R7, R46, R107, !P2 ;  /* 0x0000006b2e077207 */ /* 0x000fe20005000000 */
[----:B------:R-:W-:Y:S01]  /*45b0*/  IMAD R4, R4, UR7, RZ ;  /* 0x0000000704047c24 */ /* 0x000fe2000f8e02ff */
[C---:B------:R-:W-:Y:S02]  /*45c0*/  SEL R0, R46.reuse, R109, !P2 ;  /* 0x0000006d2e007207 */ /* 0x040fe40005000000 */
[----:B------:R-:W-:Y:S02]  /*45d0*/  CS2R R108, SRZ ;  /* 0x00000000006c7805 */ /* 0x000fe4000001ff00 */
[----:B------:R-:W-:-:S02]  /*45e0*/  SEL R6, R46, R111, !P2 ;  /* 0x0000006f2e067207 */ /* 0x000fc40005000000 */
[----:B------:R-:W-:Y:S02]  /*45f0*/  CS2R R110, SRZ ;  /* 0x00000000006e7805 */ /* 0x000fe4000001ff00 */
[----:B------:R-:W-:Y:S01]  /*4600*/  SEL R15, R46, R113, !P2 ;  /* 0x000000712e0f7207 */ /* 0x000fe20005000000 */
[----:B------:R-:W-:Y:S01]  /*4610*/  IMAD R0, R0, UR7, RZ ;  /* 0x0000000700007c24 */ /* 0x000fe2000f8e02ff */
[----:B------:R-:W-:Y:S02]  /*4620*/  IADD3 R38, P2, PT, R66, UR10, RZ ;  /* 0x0000000a42267c10 */ /* 0x000fe4000ff5e0ff */
[----:B------:R-:W-:Y:S02]  /*4630*/  CS2R R112, SRZ ;  /* 0x0000000000707805 */ /* 0x000fe4000001ff00 */
[----:B------:R-:W-:Y:S01]  /*4640*/  IADD3.X R213, PT, PT, R213, UR11, RZ, P5, !PT ;  /* 0x0000000bd5d57c10 */ /* 0x000fe2000affe4ff */
[----:B------:R-:W-:Y:S01]  /*4650*/  IMAD R15, R15, UR7, RZ ;  /* 0x000000070f0f7c24 */ /* 0x000fe2000f8e02ff */
[----:B------:R-:W-:-:S02]  /*4660*/  IADD3 R39, P3, PT, R64, UR10, RZ ;  /* 0x0000000a40277c10 */ /* 0x000fc4000ff7e0ff */
[----:B------:R-:W-:Y:S02]  /*4670*/  CS2R R106, SRZ ;  /* 0x00000000006a7805 */ /* 0x000fe4000001ff00 */
[----:B------:R-:W-:Y:S01]  /*4680*/  R2UR UR15, R37 ;  /* 0x00000000250f72ca */ /* 0x000fe200000e0000 */
[----:B------:R-:W-:Y:S01]  /*4690*/  IMAD R37, R25, UR7, RZ ;  /* 0x0000000719257c24 */ /* 0x000fe2000f8e02ff */
[----:B------:R-:W-:Y:S02]  /*46a0*/  SHF.R.S32.HI R248, RZ, 0x1f, R57 ;  /* 0x0000001ffff87819 */ /* 0x000fe40000011439 */
[----:B------:R-:W-:Y:S02]  /*46b0*/  CS2R R102, SRZ ;  /* 0x0000000000667805 */ /* 0x000fe4000001ff00 */
[----:B------:R-:W-:Y:S02]  /*46c0*/  IADD3 R249, P5, PT, R57, UR10, RZ ;  /* 0x0000000a39f97c10 */ /* 0x000fe4000ffbe0ff */
[----:B------:R-:W-:-:S02]  /*46d0*/  CS2R R94, SRZ ;  /* 0x00000000005e7805 */ /* 0x000fc4000001ff00 */
[----:B------:R-:W-:Y:S02]  /*46e0*/  IADD3.X R218, PT, PT, R218, UR11, RZ, P6, !PT ;  /* 0x0000000bdada7c10 */ /* 0x000fe4000b7fe4ff */
[----:B------:R-:W-:Y:S02]  /*46f0*/  CS2R R72, SRZ ;  /* 0x0000000000487805 */ /* 0x000fe4000001ff00 */
[----:B------:R-:W-:Y:S02]  /*4700*/  SHF.R.S32.HI R250, RZ, 0x1f, R58 ;  /* 0x0000001ffffa7819 */ /* 0x000fe4000001143a */
[----:B------:R-:W-:Y:S02]  /*4710*/  CS2R R74, SRZ ;  /* 0x00000000004a7805 */ /* 0x000fe4000001ff00 */
[----:B------:R-:W-:Y:S02]  /*4720*/  IADD3 R251, P6, PT, R58, UR10, RZ ;  /* 0x0000000a3afb7c10 */ /* 0x000fe4000ffde0ff */
[----:B------:R-:W-:-:S02]  /*4730*/  CS2R R56, SRZ ;  /* 0x0000000000387805 */ /* 0x000fc4000001ff00 */
[----:B------:R-:W-:Y:S02]  /*4740*/  IADD3.X R223, PT, PT, R223, UR11, RZ, P4, !PT ;  /* 0x0000000bdfdf7c10 */ /* 0x000fe4000a7fe4ff */
[----:B------:R-:W-:Y:S02]  /*4750*/  IADD3 R36, P0, PT, R70, UR10, RZ ;  /* 0x0000000a46247c10 */ /* 0x000fe4000ff1e0ff */
[----:B------:R-:W-:Y:S02]  /*4760*/  SHF.R.S32.HI R252, RZ, 0x1f, R59 ;  /* 0x0000001ffffc7819 */ /* 0x000fe4000001143b */
[----:B------:R-:W-:Y:S02]  /*4770*/  IADD3 R25, P4, PT, R59, UR10, RZ ;  /* 0x0000000a3b197c10 */ /* 0x000fe4000ff9e0ff */
[----:B------:R-:W-:Y:S02]  /*4780*/  CS2R R58, SRZ ;  /* 0x00000000003a7805 */ /* 0x000fe4000001ff00 */
[----:B------:R-:W-:Y:S01]  /*4790*/  R2UR UR16, R38 ;  /* 0x00000000261072ca */ /* 0x000fe200000e0000 */
[----:B------:R-:W-:Y:S01]  /*47a0*/  IMAD R38, R26, UR7, RZ ;  /* 0x000000071a267c24 */ /* 0x000fe2000f8e02ff */
[----:B------:R-:W-:Y:S01]  /*47b0*/  R2UR UR17, R39 ;  /* 0x00000000271172ca */ /* 0x000fe200000e0000 */
[----:B------:R-:W-:Y:S01]  /*47c0*/  IMAD R39, R27, UR7, RZ ;  /* 0x000000071b277c24 */ /* 0x000fe2000f8e02ff */
[----:B------:R-:W-:Y:S01]  /*47d0*/  IADD3.X R248, PT, PT, R248, UR11, RZ, P5, !PT ;  /* 0x0000000bf8f87c10 */ /* 0x000fe2000affe4ff */
[----:B------:R0:W-:Y:S01]  /*47e0*/  STL [R1], R25 ;  /* 0x0000001901007387 */ /* 0x0001e20000100800 */
[----:B------:R-:W-:-:S02]  /*47f0*/  IADD3 R26, P5, PT, R60, UR10, RZ ;  /* 0x0000000a3c1a7c10 */ /* 0x000fc4000ffbe0ff */
[----:B------:R-:W-:Y:S02]  /*4800*/  IADD3.X R250, PT, PT, R250, UR11, RZ, P6, !PT ;  /* 0x0000000bfafa7c10 */ /* 0x000fe4000b7fe4ff */
[----:B------:R-:W-:Y:S01]  /*4810*/  R2UR UR14, R36 ;  /* 0x00000000240e72ca */ /* 0x000fe200000e0000 */
[----:B------:R-:W-:Y:S01]  /*4820*/  IMAD R36, R24, UR7, RZ ;  /* 0x0000000718247c24 */ /* 0x000fe2000f8e02ff */
[----:B------:R-:W-:Y:S01]  /*4830*/  IADD3 R27, P6, PT, R61, UR10, RZ ;  /* 0x0000000a3d1b7c10 */ /* 0x000fe2000ffde0ff */
[----:B------:R1:W-:Y:S01]  /*4840*/  STL [R1+0x8], R26 ;  /* 0x0000081a01007387 */ /* 0x0003e20000100800 */
[----:B------:R-:W-:Y:S02]  /*4850*/  IADD3.X R252, PT, PT, R252, UR11, RZ, P4, !PT ;  /* 0x0000000bfcfc7c10 */ /* 0x000fe4000a7fe4ff */
[----:B------:R-:W-:Y:S01]  /*4860*/  IADD3 R45, P4, PT, R62, UR10, RZ ;  /* 0x0000000a3e2d7c10 */ /* 0x000fe2000ff9e0ff */
[----:B------:R2:W-:Y:S01]  /*4870*/  STL [R1+0x10], R27 ;  /* 0x0000101b01007387 */ /* 0x0005e20000100800 */
[----:B------:R-:W-:-:S02]  /*4880*/  SHF.R.S32.HI R24, RZ, 0x1f, R60 ;  /* 0x0000001fff187819 */ /* 0x000fc4000001143c */
[----:B0-----:R-:W-:Y:S01]  /*4890*/  SHF.R.S32.HI R25, RZ, 0x1f, R61 ;  /* 0x0000001fff197819 */ /* 0x001fe2000001143d */
[----:B------:R0:W-:Y:S01]  /*48a0*/  STL [R1+0x18], R45 ;  /* 0x0000182d01007387 */ /* 0x0001e20000100800 */
[----:B------:R-:W-:Y:S02]  /*48b0*/  IADD3.X R46, PT, PT, R24, UR11, RZ, P5, !PT ;  /* 0x0000000b182e7c10 */ /* 0x000fe4000affe4ff */
[----:B------:R-:W-:Y:S02]  /*48c0*/  CS2R R60, SRZ ;  /* 0x00000000003c7805 */ /* 0x000fe4000001ff00 */
[----:B-1----:R-:W-:Y:S02]  /*48d0*/  SHF.R.S32.HI R26, RZ, 0x1f, R62 ;  /* 0x0000001fff1a7819 */ /* 0x002fe4000001143e */
[----:B------:R-:W-:Y:S01]  /*48e0*/  SHF.R.S32.HI R24, RZ, 0x1f, R36 ;  /* 0x0000001fff187819 */ /* 0x000fe20000011424 */
[----:B------:R1:W-:Y:S01]  /*48f0*/  STL [R1+0x4], R46 ;  /* 0x0000042e01007387 */ /* 0x0003e20000100800 */
[----:B--2---:R-:W-:-:S02]  /*4900*/  SHF.R.S32.HI R27, RZ, 0x1f, R63 ;  /* 0x0000001fff1b7819 */ /* 0x004fc4000001143f */
[----:B0-----:R-:W-:Y:S02]  /*4910*/  IADD3 R45, P5, PT, R63, UR10, RZ ;  /* 0x0000000a3f2d7c10 */ /* 0x001fe4000ffbe0ff */
[----:B------:R-:W-:-:S03]  /*4920*/  CS2R R62, SRZ ;  /* 0x00000000003e7805 */ /* 0x000fc6000001ff00 */
[----:B------:R0:W-:Y:S01]  /*4930*/  STL [R1+0x20], R45 ;  /* 0x0000202d01007387 */ /* 0x0001e20000100800 */
[----:B-1----:R-:W-:Y:S02]  /*4940*/  IADD3.X R46, PT, PT, R25, UR11, RZ, P6, !PT ;  /* 0x0000000b192e7c10 */ /* 0x002fe4000b7fe4ff */
[----:B------:R-:W-:-:S03]  /*4950*/  SHF.R.S32.HI R25, RZ, 0x1f, R37 ;  /* 0x0000001fff197819 */ /* 0x000fc60000011425 */
[----:B------:R1:W-:Y:S01]  /*4960*/  STL [R1+0xc], R46 ;  /* 0x00000c2e01007387 */ /* 0x0003e20000100800 */
[----:B0-----:R-:W-:Y:S02]  /*4970*/  IADD3 R45, P6, PT, R36, UR10, RZ ;  /* 0x0000000a242d7c10 */ /* 0x001fe4000ffde0ff */
[----:B------:R-:W-:Y:S02]  /*4980*/  IADD3.X R36, PT, PT, R26, UR11, RZ, P4, !PT ;  /* 0x0000000b1a247c10 */ /* 0x000fe4000a7fe4ff */
[----:B------:R-:W-:Y:S01]  /*4990*/  IADD3 R37, P4, PT, R37, UR10, RZ ;  /* 0x0000000a25257c10 */ /* 0x000fe2000ff9e0ff */
[----:B------:R-:W-:Y:S01]  /*49a0*/  STL [R1+0x28], R45 ;  /* 0x0000282d01007387 */ /* 0x000fe20000100800 */
[----:B------:R-:W-:Y:S02]  /*49b0*/  SHF.R.S32.HI R26, RZ, 0x1f, R38 ;  /* 0x0000001fff1a7819 */ /* 0x000fe40000011426 */
[----:B-1----:R-:W-:Y:S01]  /*49c0*/  CS2R R46, SRZ ;  /* 0x00000000002e7805 */ /* 0x002fe2000001ff00 */
[----:B------:R0:W-:Y:S04]  /*49d0*/  STL [R1+0x14], R36 ;  /* 0x0000142401007387 */ /* 0x0001e80000100800 */
[----:B------:R1:W-:Y:S01]  /*49e0*/  STL [R1+0x30], R37 ;  /* 0x0000302501007387 */ /* 0x0003e20000100800 */
[----:B0-----:R-:W-:-:S02]  /*49f0*/  IADD3.X R36, PT, PT, R27, UR11, RZ, P5, !PT ;  /* 0x0000000b1b247c10 */ /* 0x001fc4000affe4ff */
[----:B------:R-:W-:Y:S02]  /*4a00*/  SHF.R.S32.HI R27, RZ, 0x1f, R39 ;  /* 0x0000001fff1b7819 */ /* 0x000fe40000011427 */
[----:B-1----:R-:W-:Y:S01]  /*4a10*/  IADD3 R37, P5, PT, R38, UR10, RZ ;  /* 0x0000000a26257c10 */ /* 0x002fe2000ffbe0ff */
[----:B------:R0:W-:Y:S01]  /*4a20*/  STL [R1+0x1c], R36 ;  /* 0x00001c2401007387 */ /* 0x0001e20000100800 */
[----:B------:R-:W-:-:S03]  /*4a30*/  IMAD R38, R21, UR7, RZ ;  /* 0x0000000715267c24 */ /* 0x000fc6000f8e02ff */
[----:B------:R1:W-:Y:S01]  /*4a40*/  STL [R1+0x38], R37 ;  /* 0x0000382501007387 */ /* 0x0003e20000100800 */
[----:B0-----:R-:W-:Y:S02]  /*4a50*/  IADD3.X R36, PT, PT, R24, UR11, RZ, P6, !PT ;  /* 0x0000000b18247c10 */ /* 0x001fe4000b7fe4ff */
[----:B------:R-:W-:Y:S02]  /*4a60*/  SHF.R.S32.HI R24, RZ, 0x1f, R28 ;  /* 0x0000001fff187819 */ /* 0x000fe4000001141c */
[----:B-1----:R-:W-:Y:S01]  /*4a70*/  IADD3 R37, P6, PT, R39, UR10, RZ ;  /* 0x0000000a27257c10 */ /* 0x002fe2000ffde0ff */
[----:B------:R0:W-:Y:S01]  /*4a80*/  STL [R1+0x24], R36 ;  /* 0x0000242401007387 */ /* 0x0001e20000100800 */
[----:B------:R-:W-:Y:S01]  /*4a90*/  IMAD R39, R20, UR7, RZ ;  /* 0x0000000714277c24 */ /* 0x000fe2000f8e02ff */
[----:B------:R-:W-:Y:S02]  /*4aa0*/  SHF.R.S32.HI R20, RZ, 0x1f, R38 ;  /* 0x0000001fff147819 */ /* 0x000fe40000011426 */
[----:B------:R1:W-:Y:S01]  /*4ab0*/  STL [R1+0x40], R37 ;  /* 0x0000402501007387 */ /* 0x0003e20000100800 */
[----:B0-----:R-:W-:-:S02]  /*4ac0*/  IADD3.X R36, PT, PT, R25, UR11, RZ, P4, !PT ;  /* 0x0000000b19247c10 */ /* 0x001fc4000a7fe4ff */
[----:B------:R-:W-:Y:S02]  /*4ad0*/  IADD3 R28, P4, PT, R28, UR10, RZ ;  /* 0x0000000a1c1c7c10 */ /* 0x000fe4000ff9e0ff */
[----:B------:R-:W-:Y:S01]  /*4ae0*/  SHF.R.S32.HI R25, RZ, 0x1f, R29 ;  /* 0x0000001fff197819 */ /* 0x000fe2000001141d */
[----:B------:R0:W-:Y:S01]  /*4af0*/  STL [R1+0x2c], R36 ;  /* 0x00002c2401007387 */ /* 0x0001e20000100800 */
[----:B-1----:R-:W-:-:S03]  /*4b00*/  IMAD R37, R22, UR7, RZ ;  /* 0x0000000716257c24 */ /* 0x002fc6000f8e02ff */
[----:B------:R1:W-:Y:S01]  /*4b10*/  STL [R1+0x48], R28 ;  /* 0x0000481c01007387 */ /* 0x0003e20000100800 */
[----:B0-----:R-:W-:Y:S02]  /*4b20*/  IADD3.X R36, PT, PT, R26, UR11, RZ, P5, !PT ;  /* 0x0000000b1a247c10 */ /* 0x001fe4000affe4ff */
[----:B------:R-:W-:Y:S02]  /*4b30*/  SHF.R.S32.HI R26, RZ, 0x1f, R30 ;  /* 0x0000001fff1a7819 */ /* 0x000fe4000001141e */
[----:B-1----:R-:W-:Y:S01]  /*4b40*/  IADD3 R28, P5, PT, R29, UR10, RZ ;  /* 0x0000000a1d1c7c10 */ /* 0x002fe2000ffbe0ff */
[----:B------:R0:W-:Y:S01]  /*4b50*/  STL [R1+0x34], R36 ;  /* 0x0000342401007387 */ /* 0x0001e20000100800 */
[----:B------:R-:W-:Y:S02]  /*4b60*/  IADD3.X R29, PT, PT, R27, UR11, RZ, P6, !PT ;  /* 0x0000000b1b1d7c10 */ /* 0x000fe4000b7fe4ff */
[----:B------:R-:W-:Y:S01]  /*4b70*/  SHF.R.S32.HI R27, RZ, 0x1f, R31 ;  /* 0x0000001fff1b7819 */ /* 0x000fe2000001141f */
[----:B------:R1:W-:Y:S04]  /*4b80*/  STL [R1+0x50], R28 ;  /* 0x0000501c01007387 */ /* 0x0003e80000100800 */
[----:B------:R2:W-:Y:S01]  /*4b90*/  STL [R1+0x3c], R29 ;  /* 0x00003c1d01007387 */ /* 0x0005e20000100800 */
[----:B0-----:R-:W-:Y:S01]  /*4ba0*/  IMAD R36, R23, UR7, RZ ;  /* 0x0000000717247c24 */ /* 0x001fe2000f8e02ff */
[----:B------:R-:W-:-:S02]  /*4bb0*/  SHF.R.S32.HI R23, RZ, 0x1f, R71 ;  /* 0x0000001fff177819 */ /* 0x000fc40000011447 */
[----:B-1----:R-:W-:Y:S02]  /*4bc0*/  IADD3 R28, P6, PT, R30, UR10, RZ ;  /* 0x0000000a1e1c7c10 */ /* 0x002fe4000ffde0ff */
[----:B------:R-:W-:Y:S02]  /*4bd0*/  SHF.R.S32.HI R30, RZ, 0x1f, R41 ;  /* 0x0000001fff1e7819 */ /* 0x000fe40000011429 */
[----:B--2---:R-:W-:Y:S01]  /*4be0*/  IADD3.X R29, PT, PT, R24, UR11, RZ, P4, !PT ;  /* 0x0000000b181d7c10 */ /* 0x004fe2000a7fe4ff */
[----:B------:R0:W-:Y:S01]  /*4bf0*/  STL [R1+0x58], R28 ;  /* 0x0000581c01007387 */ /* 0x0001e20000100800 */
[----:B------:R-:W-:-:S03]  /*4c00*/  SHF.R.S32.HI R24, RZ, 0x1f, R32 ;  /* 0x0000001fff187819 */ /* 0x000fc60000011420 */
[----:B------:R1:W-:Y:S01]  /*4c10*/  STL [R1+0x44], R29 ;  /* 0x0000441d01007387 */ /* 0x0003e20000100800 */
[----:B0-----:R-:W-:Y:S02]  /*4c20*/  IADD3 R28, P4, PT, R31, UR10, RZ ;  /* 0x0000000a1f1c7c10 */ /* 0x001fe4000ff9e0ff */
[----:B------:R-:W-:Y:S02]  /*4c30*/  SHF.R.S32.HI R31, RZ, 0x1f, R40 ;  /* 0x0000001fff1f7819 */ /* 0x000fe40000011428 */
[----:B-1----:R-:W-:Y:S01]  /*4c40*/  IADD3.X R29, PT, PT, R25, UR11, RZ, P5, !PT ;  /* 0x0000000b191d7c10 */ /* 0x002fe2000affe4ff */
[----:B------:R0:W-:Y:S01]  /*4c50*/  STL [R1+0x60], R28 ;  /* 0x0000601c01007387 */ /* 0x0001e20000100800 */
[----:B------:R-:W-:Y:S02]  /*4c60*/  IADD3.X R27, PT, PT, R27, UR11, RZ, P4, !PT ;  /* 0x0000000b1b1b7c10 */ /* 0x000fe4000a7fe4ff */
[----:B------:R-:W-:Y:S01]  /*4c70*/  SHF.R.S32.HI R25, RZ, 0x1f, R33 ;  /* 0x0000001fff197819 */ /* 0x000fe20000011421 */
[----:B------:R1:W-:Y:S01]  /*4c80*/  STL [R1+0x4c], R29 ;  /* 0x00004c1d01007387 */ /* 0x0003e20000100800 */
[----:B0-----:R-:W-:-:S02]  /*4c90*/  IADD3 R28, P5, PT, R32, UR10, RZ ;  /* 0x0000000a201c7c10 */ /* 0x001fc4000ffbe0ff */
[----:B------:R-:W-:Y:S02]  /*4ca0*/  SHF.R.S32.HI R32, RZ, 0x1f, R70 ;  /* 0x0000001fff207819 */ /* 0x000fe40000011446 */
[----:B-1----:R-:W-:Y:S01]  /*4cb0*/  IADD3.X R29, PT, PT, R26, UR11, RZ, P6, !PT ;  /* 0x0000000b1a1d7c10 */ /* 0x002fe2000b7fe4ff */
[----:B------:R0:W-:Y:S01]  /*4cc0*/  STL [R1+0x68], R28 ;  /* 0x0000681c01007387 */ /* 0x0001e20000100800 */
[----:B------:R-:W-:Y:S02]  /*4cd0*/  SHF.R.S32.HI R26, RZ, 0x1f, R34 ;  /* 0x0000001fff1a7819 */ /* 0x000fe40000011422 */
[----:B------:R-:W-:Y:S01]  /*4ce0*/  IADD3.X R32, PT, PT, R32, UR11, RZ, P0, !PT ;  /* 0x0000000b20207c10 */ /* 0x000fe200087fe4ff */
[----:B------:R1:W-:Y:S03]  /*4cf0*/  STL [R1+0x54], R29 ;  /* 0x0000541d01007387 */ /* 0x0003e60000100800 */
[----:B------:R-:W-:-:S02]  /*4d00*/  R2UR UR45, R32 ;  /* 0x00000000202d72ca */ /* 0x000fc400000e0000 */
[----:B0-----:R-:W-:Y:S02]  /*4d10*/  IADD3 R28, P6, PT, R33, UR10, RZ ;  /* 0x0000000a211c7c10 */ /* 0x001fe4000ffde0ff */
[----:B------:R-:W-:Y:S02]  /*4d20*/  SHF.R.S32.HI R33, RZ, 0x1f, R68 ;  /* 0x0000001fff217819 */ /* 0x000fe40000011444 */
[----:B-1----:R-:W-:Y:S01]  /*4d30*/  IADD3 R29, P4, PT, R34, UR10, RZ ;  /* 0x0000000a221d7c10 */ /* 0x002fe2000ff9e0ff */
[----:B------:R0:W-:Y:S01]  /*4d40*/  STL [R1+0x70], R28 ;  /* 0x0000701c01007387 */ /* 0x0001e20000100800 */
[----:B------:R-:W-:Y:S02]  /*4d50*/  SHF.R.S32.HI R34, RZ, 0x1f, R66 ;  /* 0x0000001fff227819 */ /* 0x000fe40000011442 */
[----:B------:R-:W-:Y:S01]  /*4d60*/  IADD3.X R33, PT, PT, R33, UR11, RZ, P1, !PT ;  /* 0x0000000b21217c10 */ /* 0x000fe20008ffe4ff */
[----:B------:R1:W-:Y:S01]  /*4d70*/  STL [R1+0x5c], R27 ;  /* 0x00005c1b01007387 */ /* 0x0003e20000100800 */
[----:B------:R-:W-:-:S02]  /*4d80*/  IADD3.X R34, PT, PT, R34, UR11, RZ, P2, !PT ;  /* 0x0000000b22227c10 */ /* 0x000fc400097fe4ff */
[----:B------:R-:W-:Y:S01]  /*4d90*/  R2UR UR44, R33 ;  /* 0x00000000212c72ca */ /* 0x000fe200000e0000 */
[----:B------:R2:W-:Y:S01]  /*4da0*/  STL [R1+0x78], R29 ;  /* 0x0000781d01007387 */ /* 0x0005e20000100800 */
[----:B0-----:R-:W-:Y:S02]  /*4db0*/  IADD3.X R28, PT, PT, R24, UR11, RZ, P5, !PT ;  /* 0x0000000b181c7c10 */ /* 0x001fe4000affe4ff */
[----:B------:R-:W-:Y:S02]  /*4dc0*/  SHF.R.S32.HI R24, RZ, 0x1f, R35 ;  /* 0x0000001fff187819 */ /* 0x000fe40000011423 */
[----:B-1----:R-:W-:Y:S01]  /*4dd0*/  IADD3 R27, P5, PT, R40, UR10, RZ ;  /* 0x0000000a281b7c10 */ /* 0x002fe2000ffbe0ff */
[----:B------:R0:W-:Y:S01]  /*4de0*/  STL [R1+0x64], R28 ;  /* 0x0000641c01007387 */ /* 0x0001e20000100800 */
[----:B------:R-:W-:Y:S02]  /*4df0*/  IMAD R40, R19, UR7, RZ ;  /* 0x0000000713287c24 */ /* 0x000fe4000f8e02ff */
[----:B------:R-:W-:-:S02]  /*4e00*/  R2UR UR8, R27 ;  /* 0x000000001b0872ca */ /* 0x000fc400000e0000 */
[----:B------:R-:W-:Y:S02]  /*4e10*/  IADD3.X R27, PT, PT, R26, UR11, RZ, P4, !PT ;  /* 0x0000000b1a1b7c10 */ /* 0x000fe4000a7fe4ff */
[----:B------:R-:W-:Y:S02]  /*4e20*/  IADD3.X R31, PT, PT, R31, UR11, RZ, P5, !PT ;  /* 0x0000000b1f1f7c10 */ /* 0x000fe4000affe4ff */
[----:B--2---:R-:W-:Y:S02]  /*4e30*/  SHF.R.S32.HI R29, RZ, 0x1f, R43 ;  /* 0x0000001fff1d7819 */ /* 0x004fe4000001142b */
[----:B0-----:R-:W-:Y:S02]  /*4e40*/  IADD3.X R28, PT, PT, R25, UR11, RZ, P6, !PT ;  /* 0x0000000b191c7c10 */ /* 0x001fe4000b7fe4ff */
[----:B------:R-:W-:Y:S02]  /*4e50*/  IADD3 R25, P6, PT, R35, UR10, RZ ;  /* 0x0000000a23197c10 */ /* 0x000fe4000ffde0ff */
[----:B------:R-:W-:Y:S01]  /*4e60*/  SHF.R.S32.HI R35, RZ, 0x1f, R64 ;  /* 0x0000001fff237819 */ /* 0x000fe20000011440 */
[----:B------:R-:W-:Y:S01]  /*4e70*/  STL [R1+0x6c], R28 ;  /* 0x00006c1c01007387 */ /* 0x000fe20000100800 */
[----:B------:R-:W-:-:S02]  /*4e80*/  IADD3.X R26, PT, PT, R24, UR11, RZ, P6, !PT ;  /* 0x0000000b181a7c10 */ /* 0x000fc4000b7fe4ff */
[----:B------:R-:W-:Y:S01]  /*4e90*/  IADD3 R24, P6, PT, R43, UR10, RZ ;  /* 0x0000000a2b187c10 */ /* 0x000fe2000ffde0ff */
[----:B------:R0:W-:Y:S01]  /*4ea0*/  STL [R1+0x80], R25 ;  /* 0x0000801901007387 */ /* 0x0001e20000100800 */
[----:B------:R-:W-:Y:S01]  /*4eb0*/  IADD3.X R35, PT, PT, R35, UR11, RZ, P3, !PT ;  /* 0x0000000b23237c10 */ /* 0x000fe20009ffe4ff */
[----:B------:R-:W-:Y:S01]  /*4ec0*/  IMAD R43, R16, UR7, RZ ;  /* 0x00000007102b7c24 */ /* 0x000fe2000f8e02ff */
[----:B------:R-:W-:Y:S01]  /*4ed0*/  R2UR UR18, R24 ;  /* 0x00000000181272ca */ /* 0x000fe200000e0000 */
[----:B------:R-:W-:Y:S01]  /*4ee0*/  STL [R1+0x74], R27 ;  /* 0x0000741b01007387 */ /* 0x000fe20000100800 */
[----:B------:R-:W-:Y:S02]  /*4ef0*/  IADD3 R24, P3, PT, R42, UR10, RZ ;  /* 0x0000000a2a187c10 */ /* 0x000fe4000ff7e0ff */
[----:B------:R-:W-:Y:S01]  /*4f00*/  IADD3.X R29, PT, PT, R29, UR11, RZ, P6, !PT ;  /* 0x0000000b1d1d7c10 */ /* 0x000fe2000b7fe4ff */
[----:B------:R1:W-:Y:S01]  /*4f10*/  STL [R1+0x7c], R26 ;  /* 0x00007c1a01007387 */ /* 0x0003e20000100800 */
[----:B------:R-:W-:-:S02]  /*4f20*/  R2UR UR19, R24 ;  /* 0x00000000181372ca */ /* 0x000fc400000e0000 */
[----:B0-----:R-:W-:Y:S01]  /*4f30*/  IADD3 R25, P4, PT, R41, UR10, RZ ;  /* 0x0000000a29197c10 */ /* 0x001fe2000ff9e0ff */
[----:B------:R-:W-:Y:S01]  /*4f40*/  IMAD R41, R18, UR7, RZ ;  /* 0x0000000712297c24 */ /* 0x000fe2000f8e02ff */
[----:B------:R-:W-:Y:S02]  /*4f50*/  IADD3 R24, P1, PT, R65, UR10, RZ ;  /* 0x0000000a41187c10 */ /* 0x000fe4000ff3e0ff */
[----:B------:R-:W-:Y:S02]  /*4f60*/  R2UR UR9, R25 ;  /* 0x00000000190972ca */ /* 0x000fe400000e0000 */
[----:B------:R-:W-:Y:S02]  /*4f70*/  IADD3 R25, P2, PT, R44, UR10, RZ ;  /* 0x0000000a2c197c10 */ /* 0x000fe4000ff5e0ff */
[----:B-1----:R-:W-:Y:S02]  /*4f80*/  SHF.R.S32.HI R26, RZ, 0x1f, R65 ;  /* 0x0000001fff1a7819 */ /* 0x002fe40000011441 */
[----:B------:R-:W-:-:S02]  /*4f90*/  CS2R R64, SRZ ;  /* 0x0000000000407805 */ /* 0x000fc4000001ff00 */
[----:B------:R-:W-:Y:S02]  /*4fa0*/  R2UR UR20, R25 ;  /* 0x00000000191472ca */ /* 0x000fe400000e0000 */
[----:B------:R-:W-:Y:S02]  /*4fb0*/  IADD3 R25, P5, PT, R69, UR10, RZ ;  /* 0x0000000a45197c10 */ /* 0x000fe4000ffbe0ff */
[----:B------:R-:W-:Y:S02]  /*4fc0*/  R2UR UR21, R24 ;  /* 0x00000000181572ca */ /* 0x000fe400000e0000 */
[----:B------:R-:W-:Y:S02]  /*4fd0*/  SHF.R.S32.HI R27, RZ, 0x1f, R44 ;  /* 0x0000001fff1b7819 */ /* 0x000fe4000001142c */
[----:B------:R-:W-:Y:S02]  /*4fe0*/  CS2R R44, SRZ ;  /* 0x00000000002c7805 */ /* 0x000fe4000001ff00 */
[----:B------:R-:W-:-:S02]  /*4ff0*/  IADD3 R24, P0, PT, R67, UR10, RZ ;  /* 0x0000000a43187c10 */ /* 0x000fc4000ff1e0ff */
[----:B------:R-:W-:Y:S02]  /*5000*/  R2UR UR23, R25 ;  /* 0x00000000191772ca */ /* 0x000fe400000e0000 */
[----:B------:R-:W-:Y:S02]  /*5010*/  IADD3 R22, P6, PT, R36, UR10, RZ ;  /* 0x0000000a24167c10 */ /* 0x000fe4000ffde0ff */
[----:B------:R-:W-:Y:S01]  /*5020*/  SHF.R.S32.HI R28, RZ, 0x1f, R42 ;  /* 0x0000001fff1c7819 */ /* 0x000fe2000001142a */
[----:B------:R-:W-:Y:S01]  /*5030*/  IMAD R42, R17, UR7, RZ ;  /* 0x00000007112a7c24 */ /* 0x000fe2000f8e02ff */
[----:B------:R-:W-:Y:S02]  /*5040*/  IADD3.X R26, PT, PT, R26, UR11, RZ, P1, !PT ;  /* 0x0000000b1a1a7c10 */ /* 0x000fe40008ffe4ff */
[----:B------:R-:W-:Y:S02]  /*5050*/  IADD3 R19, P1, PT, R39, UR10, RZ ;  /* 0x0000000a27137c10 */ /* 0x000fe4000ff3e0ff */
[----:B------:R-:W-:-:S02]  /*5060*/  SHF.R.S32.HI R25, RZ, 0x1f, R67 ;  /* 0x0000001fff197819 */ /* 0x000fc40000011443 */
[----:B------:R-:W-:Y:S02]  /*5070*/  CS2R R66, SRZ ;  /* 0x0000000000427805 */ /* 0x000fe4000001ff00 */
[----:B------:R-:W-:Y:S02]  /*5080*/  IADD3.X R27, PT, PT, R27, UR11, RZ, P2, !PT ;  /* 0x0000000b1b1b7c10 */ /* 0x000fe400097fe4ff */
[----:B------:R-:W-:Y:S02]  /*5090*/  R2UR UR22, R24 ;  /* 0x00000000181672ca */ /* 0x000fe400000e0000 */
[----:B------:R-:W-:Y:S02]  /*50a0*/  IADD3.X R30, PT, PT, R30, UR11, RZ, P4, !PT ;  /* 0x0000000b1e1e7c10 */ /* 0x000fe4000a7fe4ff */
[----:B------:R-:W-:Y:S02]  /*50b0*/  R2UR UR25, R22 ;  /* 0x00000000161972ca */ /* 0x000fe400000e0000 */
[----:B------:R-:W-:-:S02]  /*50c0*/  IADD3.X R28, PT, PT, R28, UR11, RZ, P3, !PT ;  /* 0x0000000b1c1c7c10 */ /* 0x000fc40009ffe4ff */
[----:B------:R-:W-:Y:S01]  /*50d0*/  IADD3 R21, P2, PT, R38, UR10, RZ ;  /* 0x0000000a26157c10 */ /* 0x000fe2000ff5e0ff */
[----:B------:R-:W-:Y:S01]  /*50e0*/  IMAD R38, R11, UR7, RZ ;  /* 0x000000070b267c24 */ /* 0x000fe2000f8e02ff */
[----:B------:R-:W-:Y:S02]  /*50f0*/  IADD3 R24, P4, PT, R71, UR10, RZ ;  /* 0x0000000a47187c10 */ /* 0x000fe4000ff9e0ff */
[----:B------:R-:W-:Y:S02]  /*5100*/  CS2R R70, SRZ ;  /* 0x0000000000467805 */ /* 0x000fe4000001ff00 */
[----:B------:R-:W-:Y:S02]  /*5110*/  IADD3 R22, P3, PT, R37, UR10, RZ ;  /* 0x0000000a25167c10 */ /* 0x000fe4000ff7e0ff */
[----:B------:R-:W-:Y:S02]  /*5120*/  R2UR UR28, R19 ;  /* 0x00000000131c72ca */ /* 0x000fe400000e0000 */
[----:B------:R-:W-:-:S02]  /*5130*/  IADD3.X R25, PT, PT, R25, UR11, RZ, P0, !PT ;  /* 0x0000000b19197c10 */ /* 0x000fc400087fe4ff */
[----:B------:R-:W-:Y:S02]  /*5140*/  IADD3 R19, P0, PT, R40, UR10, RZ ;  /* 0x0000000a28137c10 */ /* 0x000fe4000ff1e0ff */
[----:B------:R-:W-:Y:S02]  /*5150*/  R2UR UR27, R21 ;  /* 0x00000000151b72ca */ /* 0x000fe400000e0000 */
[----:B------:R-:W-:Y:S02]  /*5160*/  R2UR UR24, R24 ;  /* 0x00000000181872ca */ /* 0x000fe400000e0000 */
[----:B------:R-:W-:Y:S02]  /*5170*/  R2UR UR26, R22 ;  /* 0x00000000161a72ca */ /* 0x000fe400000e0000 */
[----:B------:R-:W-:Y:S02]  /*5180*/  IADD3.X R23, PT, PT, R23, UR11, RZ, P4, !PT ;  /* 0x0000000b17177c10 */ /* 0x000fe4000a7fe4ff */
[----:B------:R-:W-:Y:S01]  /*5190*/  SHF.R.S32.HI R21, RZ, 0x1f, R37 ;  /* 0x0000001fff157819 */ /* 0x000fe20000011425 */
[----:B------:R-:W-:Y:S01]  /*51a0*/  IMAD R37, R13, UR7, RZ ;  /* 0x000000070d257c24 */ /* 0x000fe2000f8e02ff */
[----:B------:R-:W-:-:S02]  /*51b0*/  SHF.R.S32.HI R24, RZ, 0x1f, R69 ;  /* 0x0000001fff187819 */ /* 0x000fc40000011445 */
[----:B------:R-:W-:Y:S02]  /*51c0*/  CS2R R68, SRZ ;  /* 0x0000000000447805 */ /* 0x000fe4000001ff00 */
[----:B------:R-:W-:Y:S02]  /*51d0*/  R2UR UR29, R19 ;  /* 0x00000000131d72ca */ /* 0x000fe400000e0000 */
[----:B------:R-:W-:Y:S02]  /*51e0*/  IADD3 R16, P4, PT, R42, UR10, RZ ;  /* 0x0000000a2a107c10 */ /* 0x000fe4000ff9e0ff */
[----:B------:R-:W-:Y:S01]  /*51f0*/  SHF.R.S32.HI R22, RZ, 0x1f, R36 ;  /* 0x0000001fff167819 */ /* 0x000fe20000011424 */
[----:B------:R-:W-:Y:S01]  /*5200*/  IMAD R36, R14, UR7, RZ ;  /* 0x000000070e247c24 */ /* 0x000fe2000f8e02ff */
[----:B------:R-:W-:Y:S02]  /*5210*/  IADD3.X R20, PT, PT, R20, UR11, RZ, P2, !PT ;  /* 0x0000000b14147c10 */ /* 0x000fe400097fe4ff */
[----:B------:R-:W-:-:S02]  /*5220*/  IADD3 R13, P2, PT, R12, UR10, RZ ;  /* 0x0000000a0c0d7c10 */ /* 0x000fc4000ff5e0ff */
[----:B------:R-:W-:Y:S01]  /*5230*/  SHF.R.S32.HI R19, RZ, 0x1f, R39 ;  /* 0x0000001fff137819 */ /* 0x000fe20000011427 */
[----:B------:R-:W-:Y:S01]  /*5240*/  IMAD R39, R10, UR7, RZ ;  /* 0x000000070a277c24 */ /* 0x000fe2000f8e02ff */
[----:B------:R-:W-:Y:S02]  /*5250*/  IADD3.X R24, PT, PT, R24, UR11, RZ, P5, !PT ;  /* 0x0000000b18187c10 */ /* 0x000fe4000affe4ff */
[----:B------:R-:W-:Y:S02]  /*5260*/  R2UR UR31, R16 ;  /* 0x00000000101f72ca */ /* 0x000fe400000e0000 */
[----:B------:R-:W-:Y:S02]  /*5270*/  IADD3.X R22, PT, PT, R22, UR11, RZ, P6, !PT ;  /* 0x0000000b16167c10 */ /* 0x000fe4000b7fe4ff */
[----:B------:R-:W-:Y:S02]  /*5280*/  IADD3 R18, P5, PT, R41, UR10, RZ ;  /* 0x0000000a29127c10 */ /* 0x000fe4000ffbe0ff */
[----:B------:R-:W-:-:S02]  /*5290*/  IADD3 R16, P6, PT, R43, UR10, RZ ;  /* 0x0000000a2b107c10 */ /* 0x000fc4000ffde0ff */
[----:B------:R-:W-:Y:S02]  /*52a0*/  R2UR UR34, R13 ;  /* 0x000000000d2272ca */ /* 0x000fe400000e0000 */
[----:B------:R-:W-:Y:S02]  /*52b0*/  IADD3.X R19, PT, PT, R19, UR11, RZ, P1, !PT ;  /* 0x0000000b13137c10 */ /* 0x000fe40008ffe4ff */
[----:B------:R-:W-:Y:S01]  /*52c0*/  SHF.R.S32.HI R17, RZ, 0x1f, R41 ;  /* 0x0000001fff117819 */ /* 0x000fe20000011429 */
[----:B------:R-:W-:Y:S01]  /*52d0*/  IMAD R41, R7, UR7, RZ ;  /* 0x0000000707297c24 */ /* 0x000fe2000f8e02ff */
[----:B------:R-:W-:Y:S02]  /*52e0*/  IADD3 R13, P1, PT, R37, UR10, RZ ;  /* 0x0000000a250d7c10 */ /* 0x000fe4000ff3e0ff */
[----:B------:R-:W-:Y:S02]  /*52f0*/  IADD3.X R21, PT, PT, R21, UR11, RZ, P3, !PT ;  /* 0x0000000b15157c10 */ /* 0x000fe40009ffe4ff */
[----:B------:R-:W-:-:S02]  /*5300*/  R2UR UR32, R16 ;  /* 0x00000000102072ca */ /* 0x000fc400000e0000 */
[----:B------:R-:W-:Y:S02]  /*5310*/  IADD3.X R17, PT, PT, R17, UR11, RZ, P5, !PT ;  /* 0x0000000b11117c10 */ /* 0x000fe4000affe4ff */
[----:B------:R-:W-:Y:S02]  /*5320*/  IADD3 R14, P3, PT, R36, UR10, RZ ;  /* 0x0000000a240e7c10 */ /* 0x000fe4000ff7e0ff */
[----:B------:R-:W-:Y:S02]  /*5330*/  R2UR UR35, R13 ;  /* 0x000000000d2372ca */ /* 0x000fe400000e0000 */
[----:B------:R-:W-:Y:S02]  /*5340*/  IADD3 R10, P5, PT, R5, UR10, RZ ;  /* 0x0000000a050a7c10 */ /* 0x000fe4000ffbe0ff */
[----:B------:R-:W-:Y:S02]  /*5350*/  SHF.R.S32.HI R16, RZ, 0x1f, R42 ;  /* 0x0000001fff107819 */ /* 0x000fe4000001142a */
[----:B------:R-:W-:Y:S01]  /*5360*/  SHF.R.S32.HI R13, RZ, 0x1f, R36 ;  /* 0x0000001fff0d7819 */ /* 0x000fe20000011424 */
[----:B------:R-:W-:Y:S01]  /*5370*/  IMAD R36, R8, UR7, RZ ;  /* 0x0000000708247c24 */ /* 0x000fe2000f8e02ff */
[----:B------:R-:W-:-:S02]  /*5380*/  R2UR UR30, R18 ;  /* 0x00000000121e72ca */ /* 0x000fc400000e0000 */
[----:B------:R-:W-:Y:S01]  /*5390*/  SHF.R.S32.HI R18, RZ, 0x1f, R40 ;  /* 0x0000001fff127819 */ /* 0x000fe20000011428 */
[----:B------:R-:W-:Y:S01]  /*53a0*/  IMAD R40, R9, UR7, RZ ;  /* 0x0000000709287c24 */ /* 0x000fe2000f8e02ff */
[----:B------:R-:W-:Y:S02]  /*53b0*/  R2UR UR33, R14 ;  /* 0x000000000e2172ca */ /* 0x000fe400000e0000 */
[----:B------:R-:W-:Y:S02]  /*53c0*/  R2UR UR37, R10 ;  /* 0x000000000a2572ca */ /* 0x000fe400000e0000 */
[----:B------:R-:W-:Y:S02]  /*53d0*/  IADD3.X R16, PT, PT, R16, UR11, RZ, P4, !PT ;  /* 0x0000000b10107c10 */ /* 0x000fe4000a7fe4ff */
[----:B------:R-:W-:Y:S02]  /*53e0*/  SHF.R.S32.HI R14, RZ, 0x1f, R43 ;  /* 0x0000001fff0e7819 */ /* 0x000fe4000001142b */
[----:B------:R-:W-:-:S02]  /*53f0*/  IADD3 R10, P4, PT, R39, UR10, RZ ;  /* 0x0000000a270a7c10 */ /* 0x000fc4000ff9e0ff */
[----:B------:R-:W-:Y:S02]  /*5400*/  IADD3.X R13, PT, PT, R13, UR11, RZ, P3, !PT ;  /* 0x0000000b0d0d7c10 */ /* 0x000fe40009ffe4ff */
[----:B------:R-:W-:Y:S02]  /*5410*/  IADD3 R8, P3, PT, R4, UR10, RZ ;  /* 0x0000000a04087c10 */ /* 0x000fe4000ff7e0ff */
[----:B------:R-:W-:Y:S02]  /*5420*/  SHF.R.S32.HI R12, RZ, 0x1f, R12 ;  /* 0x0000001fff0c7819 */ /* 0x000fe4000001140c */
[----:B------:R-:W-:Y:S02]  /*5430*/  IADD3.X R18, PT, PT, R18, UR11, RZ, P0, !PT ;  /* 0x0000000b12127c10 */ /* 0x000fe400087fe4ff */
[----:B------:R-:W-:Y:S02]  /*5440*/  IADD3 R11, P0, PT, R38, UR10, RZ ;  /* 0x0000000a260b7c10 */ /* 0x000fe4000ff1e0ff */
[----:B------:R-:W-:-:S02]  /*5450*/  IADD3.X R14, PT, PT, R14, UR11, RZ, P6, !PT ;  /* 0x0000000b0e0e7c10 */ /* 0x000fc4000b7fe4ff */
[----:B------:R-:W-:Y:S02]  /*5460*/  R2UR UR38, R10 ;  /* 0x000000000a2672ca */ /* 0x000fe400000e0000 */
[----:B------:R-:W-:Y:S02]  /*5470*/  IADD3 R9, P6, PT, R40, UR10, RZ ;  /* 0x0000000a28097c10 */ /* 0x000fe4000ffde0ff */
[----:B------:R-:W-:Y:S02]  /*5480*/  R2UR UR40, R8 ;  /* 0x00000000082872ca */ /* 0x000fe400000e0000 */
[----:B------:R-:W-:Y:S02]  /*5490*/  IADD3.X R12, PT, PT, R12, UR11, RZ, P2, !PT ;  /* 0x0000000b0c0c7c10 */ /* 0x000fe400097fe4ff */
[----:B------:R-:W-:Y:S02]  /*54a0*/  SHF.R.S32.HI R10, RZ, 0x1f, R38 ;  /* 0x0000001fff0a7819 */ /* 0x000fe40000011426 */
[----:B------:R-:W-:-:S02]  /*54b0*/  IADD3 R8, P2, PT, R36, UR10, RZ ;  /* 0x0000000a24087c10 */ /* 0x000fc4000ff5e0ff */
[----:B------:R-:W-:Y:S02]  /*54c0*/  R2UR UR36, R11 ;  /* 0x000000000b2472ca */ /* 0x000fe400000e0000 */
[----:B------:R-:W-:Y:S01]  /*54d0*/  SHF.R.S32.HI R11, RZ, 0x1f, R37 ;  /* 0x0000001fff0b7819 */ /* 0x000fe20000011425 */
[----:B------:R-:W-:Y:S01]  /*54e0*/  IMAD R37, R6, UR7, RZ ;  /* 0x0000000706257c24 */ /* 0x000fe2000f8e02ff */
[----:B------:R-:W-:Y:S01]  /*54f0*/  R2UR UR39, R9 ;  /* 0x00000000092772ca */ /* 0x000fe200000e0000 */
[----:B------:R-:W-:Y:S01]  /*5500*/  USHF.R.S32.HI UR7, URZ, 0x1f, UR4 ;  /* 0x0000001fff077899 */ /* 0x000fe20008011404 */
[----:B------:R-:W-:Y:S02]  /*5510*/  IADD3.X R10, PT, PT, R10, UR11, RZ, P0, !PT ;  /* 0x0000000b0a0a7c10 */ /* 0x000fe400087fe4ff */
[----:B------:R-:W-:Y:S01]  /*5520*/  R2UR UR41, R8 ;  /* 0x00000000082972ca */ /* 0x000fe200000e0000 */
[----:B------:R-:W-:Y:S01]  /*5530*/  ULEA.HI UR7, UR7, UR4, URZ, 0x5 ;  /* 0x0000000407077291 */ /* 0x000fe2000f8f28ff */
[----:B------:R-:W-:Y:S01]  /*5540*/  IADD3 R6, P0, PT, R0, UR10, RZ ;  /* 0x0000000a00067c10 */ /* 0x000fe2000ff1e0ff */
[----:B------:R-:W-:Y:S01]  /*5550*/  USHF.L.U32 UR4, UR77, 0x5, URZ ;  /* 0x000000054d047899 */ /* 0x000fe200080006ff */
[----:B------:R-:W-:Y:S01]  /*5560*/  SHF.R.S32.HI R9, RZ, 0x1f, R5 ;  /* 0x0000001fff097819 */ /* 0x000fe20000011405 */
[----:B------:R-:W-:Y:S01]  /*5570*/  USHF.R.S32.HI UR7, URZ, 0x5, UR7 ;  /* 0x00000005ff077899 */ /* 0x000fe20008011407 */
[----:B------:R-:W-:-:S02]  /*5580*/  SHF.R.S32.HI R8, RZ, 0x1f, R39 ;  /* 0x0000001fff087819 */ /* 0x000fc40000011427 */
[----:B------:R-:W-:Y:S02]  /*5590*/  R2UR UR43, R6 ;  /* 0x00000000062b72ca */ /* 0x000fe400000e0000 */
[----:B------:R-:W-:Y:S02]  /*55a0*/  IADD3.X R9, PT, PT, R9, UR11, RZ, P5, !PT ;  /* 0x0000000b09097c10 */ /* 0x000fe4000affe4ff */
[----:B------:R-:W-:Y:S02]  /*55b0*/  IADD3 R6, P5, PT, R37, UR10, RZ ;  /* 0x0000000a25067c10 */ /* 0x000fe4000ffbe0ff */
[----:B------:R-:W-:Y:S02]  /*55c0*/  IADD3.X R8, PT, PT, R8, UR11, RZ, P4, !PT ;  /* 0x0000000b08087c10 */ /* 0x000fe4000a7fe4ff */
[----:B------:R-:W-:Y:S01]  /*55d0*/  IADD3.X R11, PT, PT, R11, UR11, RZ, P1, !PT ;  /* 0x0000000b0b0b7c10 */ /* 0x000fe20008ffe4ff */
[----:B------:R0:W-:Y:S01]  /*55e0*/  STL [R1+0x88], R6 ;  /* 0x0000880601007387 */ /* 0x0001e20000100800 */
[----:B------:R-:W-:-:S02]  /*55f0*/  IADD3 R5, P4, PT, R15, UR10, RZ ;  /* 0x0000000a0f057c10 */ /* 0x000fc4000ff9e0ff */
[----:B------:R-:W-:Y:S02]  /*5600*/  IADD3 R7, P1, PT, R41, UR10, RZ ;  /* 0x0000000a29077c10 */ /* 0x000fe4000ff3e0ff */
[----:B------:R-:W-:Y:S01]  /*5610*/  SHF.R.S32.HI R0, RZ, 0x1f, R0 ;  /* 0x0000001fff007819 */ /* 0x000fe20000011400 */
[----:B------:R1:W-:Y:S01]  /*5620*/  STL [R1+0x90], R5 ;  /* 0x0000900501007387 */ /* 0x0003e20000100800 */
[----:B------:R-:W-:Y:S02]  /*5630*/  R2UR UR42, R7 ;  /* 0x00000000072a72ca */ /* 0x000fe400000e0000 */
[----:B------:R-:W-:Y:S02]  /*5640*/  SHF.R.S32.HI R7, RZ, 0x1f, R40 ;  /* 0x0000001fff077819 */ /* 0x000fe40000011428 */
[----:B0-----:R-:W-:Y:S02]  /*5650*/  SHF.R.S32.HI R6, RZ, 0x1f, R4 ;  /* 0x0000001fff067819 */ /* 0x001fe40000011404 */
[----:B------:R-:W-:-:S02]  /*5660*/  SHF.R.S32.HI R4, RZ, 0x1f, R41 ;  /* 0x0000001fff047819 */ /* 0x000fc40000011429 */
[----:B------:R-:W-:Y:S02]  /*5670*/  SHF.R.S32.HI R37, RZ, 0x1f, R37 ;  /* 0x0000001fff257819 */ /* 0x000fe40000011425 */
[----:B-1----:R-:W-:Y:S02]  /*5680*/  SHF.R.S32.HI R5, RZ, 0x1f, R36 ;  /* 0x0000001fff057819 */ /* 0x002fe40000011424 */
[----:B------:R-:W-:Y:S02]  /*5690*/  SHF.R.S32.HI R15, RZ, 0x1f, R15 ;  /* 0x0000001fff0f7819 */ /* 0x000fe4000001140f */
[----:B------:R-:W-:Y:S02]  /*56a0*/  IADD3.X R7, PT, PT, R7, UR11, RZ, P6, !PT ;  /* 0x0000000b07077c10 */ /* 0x000fe4000b7fe4ff */
[----:B------:R-:W-:Y:S02]  /*56b0*/  IADD3.X R6, PT, PT, R6, UR11, RZ, P3, !PT ;  /* 0x0000000b06067c10 */ /* 0x000fe40009ffe4ff */
[----:B------:R-:W-:-:S02]  /*56c0*/  IADD3.X R5, PT, PT, R5, UR11, RZ, P2, !PT ;  /* 0x0000000b05057c10 */ /* 0x000fc400097fe4ff */
[----:B------:R-:W-:Y:S02]  /*56d0*/  IADD3.X R4, PT, PT, R4, UR11, RZ, P1, !PT ;  /* 0x0000000b04047c10 */ /* 0x000fe40008ffe4ff */
[----:B------:R-:W-:Y:S02]  /*56e0*/  IADD3.X R0, PT, PT, R0, UR11, RZ, P0, !PT ;  /* 0x0000000b00007c10 */ /* 0x000fe400087fe4ff */
[----:B------:R-:W-:Y:S02]  /*56f0*/  IADD3.X R36, PT, PT, R37, UR11, RZ, P5, !PT ;  /* 0x0000000b25247c10 */ /* 0x000fe4000affe4ff */
[----:B------:R-:W-:Y:S02]  /*5700*/  IADD3.X R15, PT, PT, R15, UR11, RZ, P4, !PT ;  /* 0x0000000b0f0f7c10 */ /* 0x000fe4000a7fe4ff */
[----:B------:R-:W-:Y:S01]  /*5710*/  R2UR UR10, R35 ;  /* 0x00000000230a72ca */ /* 0x000fe200000e0000 */
[----:B------:R-:W-:Y:S01]  /*5720*/  STL [R1+0x84], R36 ;  /* 0x0000842401007387 */ /* 0x000fe20000100800 */
[----:B------:R-:W-:-:S02]  /*5730*/  R2UR UR11, R34 ;  /* 0x00000000220b72ca */ /* 0x000fc400000e0000 */
[----:B------:R-:W-:Y:S01]  /*5740*/  R2UR UR46, R31 ;  /* 0x000000001f2e72ca */ /* 0x000fe200000e0000 */
[----:B------:R0:W-:Y:S01]  /*5750*/  STL [R1+0x8c], R15 ;  /* 0x00008c0f01007387 */ /* 0x0001e20000100800 */
[----:B------:R-:W-:Y:S02]  /*5760*/  R2UR UR49, R28 ;  /* 0x000000001c3172ca */ /* 0x000fe400000e0000 */
[----:B------:R-:W-:Y:S02]  /*5770*/  R2UR UR47, R30 ;  /* 0x000000001e2f72ca */ /* 0x000fe400000e0000 */
[----:B------:R-:W-:Y:S02]  /*5780*/  R2UR UR48, R29 ;  /* 0x000000001d3072ca */ /* 0x000fe400000e0000 */
[----:B------:R-:W-:Y:S02]  /*5790*/  R2UR UR50, R27 ;  /* 0x000000001b3272ca */ /* 0x000fe400000e0000 */
[----:B------:R-:W-:-:S02]  /*57a0*/  R2UR UR51, R26 ;  /* 0x000000001a3372ca */ /* 0x000fc400000e0000 */
[----:B------:R-:W-:Y:S02]  /*57b0*/  CS2R R26, SRZ ;  /* 0x00000000001a7805 */ /* 0x000fe4000001ff00 */
[----:B------:R-:W-:Y:S02]  /*57c0*/  R2UR UR52, R25 ;  /* 0x00000000193472ca */ /* 0x000fe400000e0000 */
[----:B------:R-:W-:Y:S02]  /*57d0*/  R2UR UR53, R24 ;  /* 0x00000000183572ca */ /* 0x000fe400000e0000 */
[----:B------:R-:W-:Y:S02]  /*57e0*/  CS2R R24, SRZ ;  /* 0x0000000000187805 */ /* 0x000fe4000001ff00 */
        /* <DEDUP_REMOVED lines=13> */
[----:B0-----:R-:W-:-:S02]  /*58c0*/  CS2R R14, SRZ ;  /* 0x00000000000e7805 */ /* 0x001fc4000001ff00 */
[----:B------:R-:W-:Y:S02]  /*58d0*/  R2UR UR63, R13 ;  /* 0x000000000d3f72ca */ /* 0x000fe400000e0000 */
[----:B------:R-:W-:Y:S02]  /*58e0*/  R2UR UR64, R12 ;  /* 0x000000000c4072ca */ /* 0x000fe400000e0000 */
[----:B------:R-:W-:Y:S02]  /*58f0*/  CS2R R12, SRZ ;  /* 0x00000000000c7805 */ /* 0x000fe4000001ff00 */
[----:B------:R-:W-:Y:S02]  /*5900*/  R2UR UR65, R11 ;  /* 0x000000000b4172ca */ /* 0x000fe400000e0000 */
[----:B------:R-:W-:Y:S02]  /*5910*/  R2UR UR66, R10 ;  /* 0x000000000a4272ca */ /* 0x000fe400000e0000 */
[----:B------:R-:W-:-:S02]  /*5920*/  CS2R R10, SRZ ;  /* 0x00000000000a7805 */ /* 0x000fc4000001ff00 */
        /* <DEDUP_REMOVED lines=9> */
[----:B------:R-:W-:Y:S02]  /*59c0*/  SHF.R.S32.HI R28, RZ, 0x1f, R149 ;  /* 0x0000001fff1c7819 */ /* 0x000fe40000011495 */
[C---:B------:R-:W-:Y:S02]  /*59d0*/  LOP3.LUT R30, R2.reuse, 0x10, RZ, 0x3c, !PT ;  /* 0x00000010021e7812 */ /* 0x040fe400078e3cff */
[----:B------:R-:W-:-:S02]  /*59e0*/  LOP3.LUT R29, R2, 0x20, RZ, 0x3c, !PT ;  /* 0x00000020021d7812 */ /* 0x000fc400078e3cff */
[----:B------:R-:W-:Y:S02]  /*59f0*/  LOP3.LUT R28, R2, 0x30, RZ, 0x3c, !PT ;  /* 0x00000030021c7812 */ /* 0x000fe400078e3cff */
[----:B------:R-:W-:Y:S01]  /*5a00*/  R2UR UR74, R0 ;  /* 0x00000000004a72ca */ /* 0x000fe200000e0000 */
[----:B------:R-:W-:Y:S01]  /*5a10*/  IMAD.U32 R0, RZ, RZ, UR76 ;  /* 0x0000004cff007e24 */ /* 0x000fe2000f8e00ff */
[----:B------:R-:W-:-:S13]  /*5a20*/  USHF.R.S32.HI UR76, URZ, 0x1f, UR4 ;  /* 0x0000001fff4c7899 */ /* 0x000fda0008011404 */
.L_x_1:
[----:B------:R-:W0:Y:S01]  /*5a30*/  LDC R33, c[0x0][0x3a8] ;  /* 0x0000ea00ff217b82 */ /* 0x000e220000000800 */
[C---:B------:R-:W-:Y:S01]  /*5a40*/  ISETP.GT.AND P1, PT, R0.reuse, RZ, PT ;  /* 0x000000ff0000720c */ /* 0x040fe20003f24270 */
[----:B------:R-:W-:Y:S01]  /*5a50*/  STL [R1+0x154], R55 ;  /* 0x0001543701007387 */ /* 0x000fe20000100800 */
[----:B------:R-:W-:Y:S02]  /*5a60*/  PRMT R34, RZ, 0x7610, R34 ;  /* 0x00007610ff227816 */ /* 0x000fe40000000022 */
[----:B------:R-:W-:Y:S01]  /*5a70*/  IADD3 R30, P2, PT, R3, UR75, RZ ;  /* 0x0000004b031e7c10 */ /* 0x000fe2000ff5e0ff */
[----:B------:R-:W-:Y:S01]  /*5a80*/  STL [R1+0x150], R48 ;  /* 0x0001503001007387 */ /* 0x000fe20000100800 */
[C---:B------:R-:W-:Y:S01]  /*5a90*/  ISETP.GT.AND P4, PT, R0.reuse, 0x1, PT ;  /* 0x000000010000780c */ /* 0x040fe20003f84270 */
[----:B------:R-:W1:Y:S01]  /*5aa0*/  LDC R187, c[0x0][0x3a8] ;  /* 0x0000ea00ffbb7b82 */ /* 0x000e620000000800 */
[----:B------:R-:W-:Y:S01]  /*5ab0*/  PRMT R35, RZ, 0x7610, R35 ;  /* 0x00007610ff237816 */ /* 0x000fe20000000023 */
[----:B------:R-:W-:Y:S01]  /*5ac0*/  STL [R1+0x14c], R49 ;  /* 0x00014c3101007387 */ /* 0x000fe20000100800 */
[----:B------:R-:W-:-:S03]  /*5ad0*/  ISETP.GT.AND P0, PT, R0, 0x2, PT ;  /* 0x000000020000780c */ /* 0x000fc60003f04270 */
[----:B------:R-:W-:Y:S01]  /*5ae0*/  @P1 IMAD.MOV.U32 R28, RZ, RZ, R3 ;  /* 0x000000ffff1c1224 */ /* 0x000fe200078e0003 */
[----:B------:R-:W-:Y:S01]  /*5af0*/  PRMT R36, RZ, 0x7610, R36 ;  /* 0x00007610ff247816 */ /* 0x000fe20000000024 */
[----:B------:R-:W-:Y:S01]  /*5b00*/  @P1 IMAD.MOV.U32 R29, RZ, RZ, R148 ;  /* 0x000000ffff1d1224 */ /* 0x000fe200078e0094 */
[----:B------:R-:W-:Y:S01]  /*5b10*/  ISETP.GT.AND P3, PT, R0, 0x3, PT ;  /* 0x000000030000780c */ /* 0x000fe20003f64270 */
[----:B------:R-:W-:Y:S04]  /*5b20*/  STL [R1+0x148], R50 ;  /* 0x0001483201007387 */ /* 0x000fe80000100800 */
[----:B------:R2:W3:Y:S01]  /*5b30*/  @P1 LDG.E.U8 R34, desc[UR12][R28.64] ;  /* 0x0000000c1c221981 */ /* 0x0004e2000c1e1100 */
[----:B0-----:R-:W-:Y:S01]  /*5b40*/  IMAD.SHL.U32 R32, R33, 0x2, RZ ;  /* 0x0000000221207824 */ /* 0x001fe200078e00ff */
[----:B-1----:R-:W-:-:S02]  /*5b50*/  LEA.HI.X.SX32 R31, R187, R148, 0x1, P2 ;  /* 0x00000094bb1f7211 */ /* 0x002fc400010f0eff */
[----:B------:R-:W-:Y:S02]  /*5b60*/  STL [R1+0x144], R51 ;  /* 0x0001443301007387 */ /* 0x000fe40000100800 */
[CC--:B--2---:R-:W-:Y:S01]  /*5b70*/  IADD3 R28, P2, PT, R32.reuse, R3.reuse, RZ ;  /* 0x00000003201c7210 */ /* 0x0c4fe20007f5e0ff */
[----:B------:R-:W-:Y:S01]  /*5b80*/  IMAD R33, R33, 0x3, RZ ;  /* 0x0000000321217824 */ /* 0x000fe200078e02ff */
[----:B------:R0:W2:Y:S02]  /*5b90*/  @P4 LDG.E.U8 R35, desc[UR12][R30.64] ;  /* 0x0000000c1e234981 */ /* 0x0000a4000c1e1100 */
[----:B------:R-:W-:Y:S02]  /*5ba0*/  LEA.HI.X.SX32 R29, R32, R148, 0x1, P2 ;  /* 0x00000094201d7211 */ /* 0x000fe400010f0eff */
[----:B------:R-:W1:Y:S01]  /*5bb0*/  LDC R32, c[0x0][0x3a8] ;  /* 0x0000ea00ff207b82 */ /* 0x000e620000000800 */
[----:B------:R-:W-:Y:S01]  /*5bc0*/  PRMT R37, RZ, 0x7610, R37 ;  /* 0x00007610ff257816 */ /* 0x000fe20000000025 */
[----:B------:R-:W-:Y:S04]  /*5bd0*/  STL [R1+0x140], R44 ;  /* 0x0001402c01007387 */ /* 0x000fe80000100800 */
[----:B------:R4:W2:Y:S01]  /*5be0*/  @P0 LDG.E.U8 R36, desc[UR12][R28.64] ;  /* 0x0000000c1c240981 */ /* 0x0008a2000c1e1100 */
[----:B0-----:R-:W-:-:S02]  /*5bf0*/  IADD3 R30, P1, PT, R33, R3, RZ ;  /* 0x00000003211e7210 */ /* 0x001fc40007f3e0ff */
[----:B------:R-:W-:Y:S01]  /*5c00*/  ISETP.GT.AND P2, PT, R0, 0x4, PT ;  /* 0x000000040000780c */ /* 0x000fe20003f44270 */
[----:B------:R-:W-:Y:S01]  /*5c10*/  STL [R1+0x13c], R45 ;  /* 0x00013c2d01007387 */ /* 0x000fe20000100800 */
[----:B------:R-:W-:Y:S02]  /*5c20*/  LEA.HI.X.SX32 R31, R33, R148, 0x1, P1 ;  /* 0x00000094211f7211 */ /* 0x000fe400008f0eff */
[----:B------:R-:W-:Y:S01]  /*5c30*/  PRMT R38, RZ, 0x7610, R38 ;  /* 0x00007610ff267816 */ /* 0x000fe20000000026 */
[----:B------:R0:W-:Y:S04]  /*5c40*/  STL [R1+0x138], R46 ;  /* 0x0001382e01007387 */ /* 0x0001e80000100800 */
[----:B------:R0:W2:Y:S01]  /*5c50*/  @P3 LDG.E.U8 R37, desc[UR12][R30.64] ;  /* 0x0000000c1e253981 */ /* 0x0000a2000c1e1100 */
[----:B-1----:R-:W-:Y:S01]  /*5c60*/  IMAD.SHL.U32 R33, R32, 0x4, RZ ;  /* 0x0000000420217824 */ /* 0x002fe200078e00ff */
[----:B------:R-:W-:-:S02]  /*5c70*/  ISETP.GT.AND P1, PT, R0, 0x5, PT ;  /* 0x000000050000780c */ /* 0x000fc40003f24270 */
[----:B------:R-:W-:Y:S02]  /*5c80*/  PRMT R39, RZ, 0x7610, R39 ;  /* 0x00007610ff277816 */ /* 0x000fe40000000027 */
[----:B------:R-:W-:Y:S02]  /*5c90*/  PRMT R40, RZ, 0x7610, R40 ;  /* 0x00007610ff287816 */ /* 0x000fe40000000028 */
[----:B------:R-:W-:Y:S02]  /*5ca0*/  PRMT R41, RZ, 0x7610, R41 ;  /* 0x00007610ff297816 */ /* 0x000fe40000000029 */
[----:B------:R-:W-:Y:S02]  /*5cb0*/  PRMT R42, RZ, 0x7610, R42 ;  /* 0x00007610ff2a7816 */ /* 0x000fe4000000002a */
[----:B------:R-:W-:Y:S02]  /*5cc0*/  PRMT R43, RZ, 0x7610, R43 ;  /* 0x00007610ff2b7816 */ /* 0x000fe4000000002b */
[----:B------:R-:W-:-:S02]  /*5cd0*/  PRMT R150, RZ, 0x7610, R150 ;  /* 0x00007610ff967816 */ /* 0x000fc40000000096 */
        /* <DEDUP_REMOVED lines=17> */
[----:B------:R-:W-:Y:S01]  /*5df0*/  PRMT R169, RZ, 0x7610, R169 ;  /* 0x00007610ffa97816 */ /* 0x000fe200000000a9 */
[----:B0-----:R-:W-:Y:S01]  /*5e00*/  IMAD R46, R187, 0xf, RZ ;  /* 0x0000000fbb2e7824 */ /* 0x001fe200078e02ff */
[----:B----4-:R-:W-:-:S02]  /*5e10*/  IADD3 R28, P0, PT, R33, R3, RZ ;  /* 0x00000003211c7210 */ /* 0x010fc40007f1e0ff */
[----:B------:R-:W-:Y:S02]  /*5e20*/  ISETP.GT.AND P5, PT, R0, 0x1f, PT ;  /* 0x0000001f0000780c */ /* 0x000fe40003fa4270 */
[----:B------:R-:W-:Y:S02]  /*5e30*/  PRMT R171, RZ, 0x7610, R171 ;  /* 0x00007610ffab7816 */ /* 0x000fe400000000ab */
[----:B------:R-:W-:Y:S02]  /*5e40*/  PRMT R176, RZ, 0x7610, R176 ;  /* 0x00007610ffb07816 */ /* 0x000fe400000000b0 */
[----:B------:R-:W-:Y:S01]  /*5e50*/  PRMT R177, RZ, 0x7610, R177 ;  /* 0x00007610ffb17816 */ /* 0x000fe200000000b1 */
[----:B------:R-:W0:Y:S01]  /*5e60*/  S2R R188, SR_TID.X ;  /* 0x0000000000bc7919 */ /* 0x000e220000002100 */
[-C--:B------:R-:W-:Y:S02]  /*5e70*/  LEA.HI.X.SX32 R29, R33, R148.reuse, 0x1, P0 ;  /* 0x00000094211d7211 */ /* 0x080fe400000f0eff */
[----:B------:R-:W1:Y:S01]  /*5e80*/  LDC R33, c[0x0][0x3a8] ;  /* 0x0000ea00ff217b82 */ /* 0x000e620000000800 */
[----:B------:R-:W-:Y:S01]  /*5e90*/  IMAD R32, R32, 0x5, RZ ;  /* 0x0000000520207824 */ /* 0x000fe200078e02ff */
[----:B------:R-:W-:Y:S04]  /*5ea0*/  STL [R1+0x134], R47 ;  /* 0x0001342f01007387 */ /* 0x000fe80000100800 */
[C---:B------:R-:W-:Y:S01]  /*5eb0*/  IADD3 R30, P3, PT, R32.reuse, R3, RZ ;  /* 0x00000003201e7210 */ /* 0x040fe20007f7e0ff */
[----:B------:R4:W2:Y:S03]  /*5ec0*/  @P2 LDG.E.U8 R38, desc[UR12][R28.64] ;  /* 0x0000000c1c262981 */ /* 0x0008a6000c1e1100 */
[----:B------:R-:W-:Y:S01]  /*5ed0*/  LEA.HI.X.SX32 R31, R32, R148, 0x1, P3 ;  /* 0x00000094201f7211 */ /* 0x000fe200018f0eff */
[----:B-----5:R-:W-:Y:S01]  /*5ee0*/  STL [R1+0x98], R158 ;  /* 0x0000989e01007387 */ /* 0x020fe20000100800 */
[----:B------:R-:W-:-:S03]  /*5ef0*/  ISETP.GT.AND P0, PT, R0, 0x6, PT ;  /* 0x000000060000780c */ /* 0x000fc60003f04270 */
[----:B------:R0:W2:Y:S01]  /*5f00*/  @P1 LDG.E.U8 R39, desc[UR12][R30.64] ;  /* 0x0000000c1e271981 */ /* 0x0000a2000c1e1100 */
[----:B-1----:R-:W-:-:S05]  /*5f10*/  IMAD R32, R33, 0x6, RZ ;  /* 0x0000000621207824 */ /* 0x002fca00078e02ff */
[----:B----4-:R-:W-:-:S04]  /*5f20*/  IADD3 R28, P4, PT, R32, R3, RZ ;  /* 0x00000003201c7210 */ /* 0x010fc80007f9e0ff */
[----:B------:R-:W-:Y:S02]  /*5f30*/  LEA.HI.X.SX32 R29, R32, R148, 0x1, P4 ;  /* 0x00000094201d7211 */ /* 0x000fe400020f0eff */
[----:B------:R-:W1:Y:S01]  /*5f40*/  LDC R32, c[0x0][0x3a8] ;  /* 0x0000ea00ff207b82 */ /* 0x000e620000000800 */
[----:B------:R-:W-:Y:S02]  /*5f50*/  IMAD R33, R33, 0x7, RZ ;  /* 0x0000000721217824 */ /* 0x000fe400078e02ff */
[----:B------:R4:W2:Y:S03]  /*5f60*/  @P0 LDG.E.U8 R40, desc[UR12][R28.64] ;  /* 0x0000000c1c280981 */ /* 0x0008a6000c1e1100 */
[----:B0-----:R-:W-:-:S04]  /*5f70*/  IADD3 R30, P3, PT, R33, R3, RZ ;  /* 0x00000003211e7210 */ /* 0x001fc80007f7e0ff */
[----:B------:R-:W-:Y:S01]  /*5f80*/  LEA.HI.X.SX32 R31, R33, R148, 0x1, P3 ;  /* 0x00000094211f7211 */ /* 0x000fe200018f0eff */
[----:B-1----:R-:W-:-:S05]  /*5f90*/  IMAD.SHL.U32 R33, R32, 0x8, RZ ;  /* 0x0000000820217824 */ /* 0x002fca00078e00ff */
[----:B----4-:R-:W-:-:S04]  /*5fa0*/  IADD3 R28, P4, PT, R33, R3, RZ ;  /* 0x00000003211c7210 */ /* 0x010fc80007f9e0ff */
[----:B------:R-:W-:Y:S02]  /*5fb0*/  LEA.HI.X.SX32 R29, R33, R148, 0x1, P4 ;  /* 0x00000094211d7211 */ /* 0x000fe400020f0eff */
[----:B------:R-:W0:Y:S01]  /*5fc0*/  LDC R33, c[0x0][0x3a8] ;  /* 0x0000ea00ff217b82 */ /* 0x000e220000000800 */
[----:B------:R-:W-:Y:S01]  /*5fd0*/  ISETP.GT.AND P2, PT, R0, 0x7, PT ;  /* 0x000000070000780c */ /* 0x000fe20003f44270 */
[----:B------:R-:W-:Y:S01]  /*5fe0*/  IMAD R32, R32, 0x9, RZ ;  /* 0x0000000920207824 */ /* 0x000fe200078e02ff */
[----:B------:R-:W-:-:S11]  /*5ff0*/  ISETP.GT.AND P1, PT, R0, 0x8, PT ;  /* 0x000000080000780c */ /* 0x000fd60003f24270 */
[----:B------:R1:W4:Y:S04]  /*6000*/  @P2 LDG.E.U8 R41, desc[UR12][R30.64] ;  /* 0x0000000c1e292981 */ /* 0x000328000c1e1100 */
[----:B------:R0:W2:Y:S01]  /*6010*/  @P1 LDG.E.U8 R42, desc[UR12][R28.64] ;  /* 0x0000000c1c2a1981 */ /* 0x0000a2000c1e1100 */
[----:B-1----:R-:W-:-:S04]  /*6020*/  IADD3 R30, P3, PT, R32, R3, RZ ;  /* 0x00000003201e7210 */ /* 0x002fc80007f7e0ff */
[----:B------:R-:W-:Y:S01]  /*6030*/  LEA.HI.X.SX32 R31, R32, R148, 0x1, P3 ;  /* 0x00000094201f7211 */ /* 0x000fe200018f0eff */
[----:B0-----:R-:W-:-:S05]  /*6040*/  IMAD R32, R33, 0xa, RZ ;  /* 0x0000000a21207824 */ /* 0x001fca00078e02ff */
[----:B------:R-:W-:-:S04]  /*6050*/  IADD3 R28, P4, PT, R32, R3, RZ ;  /* 0x00000003201c7210 */ /* 0x000fc80007f9e0ff */
[----:B------:R-:W-:Y:S02]  /*6060*/  LEA.HI.X.SX32 R29, R32, R148, 0x1, P4 ;  /* 0x00000094201d7211 */ /* 0x000fe400020f0eff */
[----:B------:R-:W0:Y:S01]  /*6070*/  LDC R32, c[0x0][0x3a8] ;  /* 0x0000ea00ff207b82 */ /* 0x000e220000000800 */
[C---:B------:R-:W-:Y:S01]  /*6080*/  ISETP.GT.AND P0, PT, R0.reuse, 0x9, PT ;  /* 0x000000090000780c */ /* 0x040fe20003f04270 */
[----:B------:R-:W-:Y:S01]  /*6090*/  IMAD R33, R33, 0xb, RZ ;  /* 0x0000000b21217824 */ /* 0x000fe200078e02ff */
[----:B------:R-:W-:-:S11]  /*60a0*/  ISETP.GT.AND P2, PT, R0, 0xa, PT ;  /* 0x0000000a0000780c */ /* 0x000fd60003f44270 */
[----:B------:R1:W2:Y:S04]  /*60b0*/  @P0 LDG.E.U8 R43, desc[UR12][R30.64] ;  /* 0x0000000c1e2b0981 */ /* 0x0002a8000c1e1100 */
[----:B------:R0:W2:Y:S01]  /*60c0*/  @P2 LDG.E.U8 R150, desc[UR12][R28.64] ;  /* 0x0000000c1c962981 */ /* 0x0000a2000c1e1100 */
[----:B-1----:R-:W-:-:S04]  /*60d0*/  IADD3 R30, P3, PT, R33, R3, RZ ;  /* 0x00000003211e7210 */ /* 0x002fc80007f7e0ff */
[----:B------:R-:W-:Y:S01]  /*60e0*/  LEA.HI.X.SX32 R31, R33, R148, 0x1, P3 ;  /* 0x00000094211f7211 */ /* 0x000fe200018f0eff */
[----:B0-----:R-:W-:-:S05]  /*60f0*/  IMAD R33, R32, 0xc, RZ ;  /* 0x0000000c20217824 */ /* 0x001fca00078e02ff */
[----:B------:R-:W-:-:S04]  /*6100*/  IADD3 R28, P4, PT, R33, R3, RZ ;  /* 0x00000003211c7210 */ /* 0x000fc80007f9e0ff */
[----:B------:R-:W-:Y:S02]  /*6110*/  LEA.HI.X.SX32 R29, R33, R148, 0x1, P4 ;  /* 0x00000094211d7211 */ /* 0x000fe400020f0eff */
[----:B------:R-:W0:Y:S01]  /*6120*/  LDC R33, c[0x0][0x3a8] ;  /* 0x0000ea00ff217b82 */ /* 0x000e220000000800 */
[----:B------:R-:W-:Y:S01]  /*6130*/  ISETP.GT.AND P1, PT, R0, 0xb, PT ;  /* 0x0000000b0000780c */ /* 0x000fe20003f24270 */
        /* <DEDUP_REMOVED lines=11> */
[----:B------:R-:W-:Y:S01]  /*61f0*/  IMAD.SHL.U32 R33, R33, 0x10, RZ ;  /* 0x0000001021217824 */ /* 0x000fe200078e00ff */
        /* <DEDUP_REMOVED lines=34> */
[----:B------:R1:W4:Y:S04]  /*6420*/  @P2 LDG.E.U8 R161, desc[UR12][R30.64] ;  /* 0x0000000c1ea12981 */ /* 0x000328000c1e1100 */
[----:B------:R0:W4:Y:S01]  /*6430*/  @P1 LDG.E.U8 R162, desc[UR12][R28.64] ;  /* 0x0000000c1ca21981 */ /* 0x000122000c1e1100 */
        /* <DEDUP_REMOVED lines=19> */
[C---:B------:R-:W-:Y:S02]  /*6570*/  ISETP.GT.AND P0, PT, R0.reuse, 0x19, PT ;  /* 0x000000190000780c */ /* 0x040fe40003f04270 */
[----:B------:R-:W-:-:S09]  /*6580*/  ISETP.GT.AND P2, PT, R0, 0x1a, PT ;  /* 0x0000001a0000780c */ /* 0x000fd20003f44270 */
[----:B------:R1:W4:Y:S01]  /*6590*/  @P1 LDG.E.U8 R165, desc[UR12][R30.64] ;  /* 0x0000000c1ea51981 */ /* 0x000322000c1e1100 */
[----:B------:R-:W-:-:S03]  /*65a0*/  ISETP.GT.AND P4, PT, R0, 0x1d, PT ;  /* 0x0000001d0000780c */ /* 0x000fc60003f84270 */
[----:B------:R0:W4:Y:S01]  /*65b0*/  @P0 LDG.E.U8 R166, desc[UR12][R28.64] ;  /* 0x0000000c1ca60981 */ /* 0x000122000c1e1100 */
[----:B-1----:R-:W-:-:S04]  /*65c0*/  IADD3 R30, P3, PT, R32, R3, RZ ;  /* 0x00000003201e7210 */ /* 0x002fc80007f7e0ff */
[-C--:B------:R-:W-:Y:S01]  /*65d0*/  LEA.HI.X.SX32 R31, R32, R148.reuse, 0x1, P3 ;  /* 0x00000094201f7211 */ /* 0x080fe200018f0eff */
[C---:B0-----:R-:W-:Y:S01]  /*65e0*/  IMAD R32, R33.reuse, 0x1b, RZ ;  /* 0x0000001b21207824 */ /* 0x041fe200078e02ff */
[----:B------:R-:W-:Y:S01]  /*65f0*/  ISETP.GT.AND P3, PT, R0, 0x1c, PT ;  /* 0x0000001c0000780c */ /* 0x000fe20003f64270 */
[C---:B------:R-:W-:Y:S02]  /*6600*/  IMAD R45, R33.reuse, 0x1c, RZ ;  /* 0x0000001c212d7824 */ /* 0x040fe400078e02ff */
[----:B------:R-:W-:Y:S01]  /*6610*/  IMAD R44, R33, 0x1d, RZ ;  /* 0x0000001d212c7824 */ /* 0x000fe200078e02ff */
[----:B------:R-:W-:Y:S01]  /*6620*/  IADD3 R28, P0, PT, R32, R3, RZ ;  /* 0x00000003201c7210 */ /* 0x000fe20007f1e0ff */
[----:B------:R0:W4:Y:S01]  /*6630*/  @P2 LDG.E.U8 R167, desc[UR12][R30.64] ;  /* 0x0000000c1ea72981 */ /* 0x000122000c1e1100 */
[----:B------:R-:W-:Y:S02]  /*6640*/  ISETP.GT.AND P1, PT, R0, 0x1b, PT ;  /* 0x0000001b0000780c */ /* 0x000fe40003f24270 */
[----:B------:R-:W-:-:S02]  /*6650*/  LEA.HI.X.SX32 R29, R32, R148, 0x1, P0 ;  /* 0x00000094201d7211 */ /* 0x000fc400000f0eff */
[CC--:B------:R-:W-:Y:S02]  /*6660*/  IADD3 R32, P0, PT, R44.reuse, R3.reuse, RZ ;  /* 0x000000032c207210 */ /* 0x0c0fe40007f1e0ff */
[C---:B0-----:R-:W-:Y:S02]  /*6670*/  IADD3 R30, P2, PT, R45.reuse, R3, RZ ;  /* 0x000000032d1e7210 */ /* 0x041fe40007f5e0ff */
[-C--:B------:R-:W-:Y:S02]  /*6680*/  LEA.HI.X.SX32 R33, R44, R148.reuse, 0x1, P0 ;  /* 0x000000942c217211 */ /* 0x080fe400000f0eff */
[----:B------:R-:W-:Y:S01]  /*6690*/  LEA.HI.X.SX32 R31, R45, R148, 0x1, P2 ;  /* 0x000000942d1f7211 */ /* 0x000fe200010f0eff */
[C---:B------:R-:W-:Y:S02]  /*66a0*/  IMAD R45, R187.reuse, 0x1e, RZ ;  /* 0x0000001ebb2d7824 */ /* 0x040fe400078e02ff */
[----:B------:R0:W4:Y:S01]  /*66b0*/  @P1 LDG.E.U8 R169, desc[UR12][R28.64] ;  /* 0x0000000c1ca91981 */ /* 0x000122000c1e1100 */
[----:B------:R-:W-:-:S03]  /*66c0*/  IMAD R44, R187, 0x1f, RZ ;  /* 0x0000001fbb2c7824 */ /* 0x000fc600078e02ff */
[----:B------:R1:W4:Y:S01]  /*66d0*/  @P3 LDG.E.U8 R168, desc[UR12][R30.64] ;  /* 0x0000000c1ea83981 */ /* 0x000322000c1e1100 */
[----:B------:R-:W-:-:S03]  /*66e0*/  ISETP.GT.AND P3, PT, R0, 0xf, PT ;  /* 0x0000000f0000780c */ /* 0x000fc60003f64270 */
[----:B------:R3:W4:Y:S01]  /*66f0*/  @P4 LDG.E.U8 R170, desc[UR12][R32.64] ;  /* 0x0000000c20aa4981 */ /* 0x000722000c1e1100 */
[----:B------:R-:W-:Y:S02]  /*6700*/  ISETP.GT.AND P4, PT, R0, 0x1e, PT ;  /* 0x0000001e0000780c */ /* 0x000fe40003f84270 */
[CC--:B0-----:R-:W-:Y:S02]  /*6710*/  IADD3 R28, P2, PT, R46.reuse, R3.reuse, RZ ;  /* 0x000000032e1c7210 */ /* 0x0c1fe40007f5e0ff */
[CC--:B-1----:R-:W-:Y:S02]  /*6720*/  IADD3 R30, P1, PT, R45.reuse, R3.reuse, RZ ;  /* 0x000000032d1e7210 */ /* 0x0c2fe40007f3e0ff */
[-C--:B------:R-:W-:Y:S02]  /*6730*/  LEA.HI.X.SX32 R29, R46, R148.reuse, 0x1, P2 ;  /* 0x000000942e1d7211 */ /* 0x080fe400010f0eff */
[C---:B---3--:R-:W-:Y:S02]  /*6740*/  IADD3 R32, P0, PT, R44.reuse, R3, RZ ;  /* 0x000000032c207210 */ /* 0x048fe40007f1e0ff */
[-C--:B------:R-:W-:Y:S01]  /*6750*/  LEA.HI.X.SX32 R31, R45, R148.reuse, 0x1, P1 ;  /* 0x000000942d1f7211 */ /* 0x080fe200008f0eff */
[----:B------:R-:W3:Y:S01]  /*6760*/  @P3 LDG.E.U8 R171, desc[UR12][R28.64] ;  /* 0x0000000c1cab3981 */ /* 0x000ee2000c1e1100 */
[----:B------:R-:W-:-:S03]  /*6770*/  LEA.HI.X.SX32 R33, R44, R148, 0x1, P0 ;  /* 0x000000942c217211 */ /* 0x000fc600000f0eff */
[----:B------:R-:W3:Y:S04]  /*6780*/  @P4 LDG.E.U8 R176, desc[UR12][R30.64] ;  /* 0x0000000c1eb04981 */ /* 0x000ee8000c1e1100 */
[----:B------:R-:W3:Y:S01]  /*6790*/  @P5 LDG.E.U8 R177, desc[UR12][R32.64] ;  /* 0x0000000c20b15981 */ /* 0x000ee2000c1e1100 */
[----:B------:R-:W0:Y:S01]  /*67a0*/  S2R R187, SR_TID.X ;  /* 0x0000000000bb7919 */ /* 0x000e220000002100 */
[----:B------:R-:W1:Y:S01]  /*67b0*/  S2R R44, SR_TID.X ;  /* 0x00000000002c7919 */ /* 0x000e620000002100 */
[----:B0-----:R-:W-:-:S04]  /*67c0*/  LOP3.LUT R187, R187, 0x3f, RZ, 0xc0, !PT ;  /* 0x0000003fbbbb7812 */ /* 0x001fc800078ec0ff */
[----:B------:R-:W-:Y:S02]  /*67d0*/  LOP3.LUT R45, R187, 0x8, RZ, 0x3c, !PT ;  /* 0x00000008bb2d7812 */ /* 0x000fe400078e3cff */
[----:B------:R-:W0:Y:S01]  /*67e0*/  S2R R187, SR_TID.X ;  /* 0x0000000000bb7919 */ /* 0x000e220000002100 */
[----:B-1----:R-:W-:Y:S01]  /*67f0*/  LOP3.LUT R44, R44, 0x3f, RZ, 0xc0, !PT ;  /* 0x0000003f2c2c7812 */ /* 0x002fe200078ec0ff */
[----:B------:R-:W-:Y:S01]  /*6800*/  BAR.SYNC.DEFER_BLOCKING 0x0 ;  /* 0x0000000000007b1d */ /* 0x000fe20000010000 */
[----:B------:R-:W-:-:S05]  /*6810*/  LOP3.LUT R188, R188, 0x3f, RZ, 0xc0, !PT ;  /* 0x0000003fbcbc7812 */ /* 0x000fca00078ec0ff */
[----:B------:R1:W-:Y:S04]  /*6820*/  STL [R1+0xa0], R3 ;  /* 0x0000a00301007387 */ /* 0x0003e80000100800 */
[----:B------:R-:W-:Y:S04]  /*6830*/  STS.U8 [R44+UR6], R34 ;  /* 0x000000222c007988 */ /* 0x000fe80008000006 */
[----:B--2---:R-:W-:Y:S04]  /*6840*/  STS.U8 [R44+UR6+0x40], R35 ;  /* 0x000040232c007988 */ /* 0x004fe80008000006 */
[----:B------:R-:W-:Y:S04]  /*6850*/  STS.U8 [R44+UR6+0x400], R155 ;  /* 0x0004009b2c007988 */ /* 0x000fe80008000006 */
[----:B------:R-:W-:Y:S04]  /*6860*/  STS.U8 [R44+UR6+0x440], R156 ;  /* 0x0004409c2c007988 */ /* 0x000fe80008000006 */
[----:B------:R-:W-:Y:S04]  /*6870*/  STS.U8 [R45+UR6+0x80], R36 ;  /* 0x000080242d007988 */ /* 0x000fe80008000006 */
[----:B------:R-:W-:Y:S01]  /*6880*/  STS.U8 [R45+UR6+0xc0], R37 ;  /* 0x0000c0252d007988 */ /* 0x000fe20008000006 */
[----:B-1----:R-:W-:-:S02]  /*6890*/  LOP3.LUT R3, R188, 0x20, RZ, 0x3c, !PT ;  /* 0x00000020bc037812 */ /* 0x002fc400078e3cff */
[----:B0-----:R-:W-:Y:S01]  /*68a0*/  LOP3.LUT R187, R187, 0x3f, RZ, 0xc0, !PT ;  /* 0x0000003fbbbb7812 */ /* 0x001fe200078ec0ff */
[----:B------:R-:W-:Y:S04]  /*68b0*/  STS.U8 [R45+UR6+0x480], R157 ;  /* 0x0004809d2d007988 */ /* 0x000fe80008000006 */
[----:B------:R0:W-:Y:S04]  /*68c0*/  STS.U8 [R45+UR6+0x4c0], R160 ;  /* 0x0004c0a02d007988 */ /* 0x0001e80008000006 */
[----:B------:R-:W-:Y:S01]  /*68d0*/  STS.U8 [R173+UR6+0x100], R38 ;  /* 0x00010026ad007988 */ /* 0x000fe20008000006 */
[----:B0-----:R-:W-:-:S03]  /*68e0*/  LOP3.LUT R45, R188, 0x18, RZ, 0x3c, !PT ;  /* 0x00000018bc2d7812 */ /* 0x001fc600078e3cff */
[----:B------:R-:W-:Y:S04]  /*68f0*/  STS.U8 [R173+UR6+0x140], R39 ;  /* 0x00014027ad007988 */ /* 0x000fe80008000006 */
[----:B----4-:R-:W-:Y:S04]  /*6900*/  STS.U8 [R173+UR6+0x500], R161 ;  /* 0x000500a1ad007988 */ /* 0x010fe80008000006 */
[----:B------:R-:W-:Y:S04]  /*6910*/  STS.U8 [R173+UR6+0x540], R162 ;  /* 0x000540a2ad007988 */ /* 0x000fe80008000006 */
[----:B------:R-:W-:Y:S04]  /*6920*/  STS.U8 [R45+UR6+0x180], R40 ;  /* 0x000180282d007988 */ /* 0x000fe80008000006 */
[----:B------:R-:W-:Y:S04]  /*6930*/  STS.U8 [R45+UR6+0x1c0], R41 ;  /* 0x0001c0292d007988 */ /* 0x000fe80008000006 */
[----:B------:R-:W-:Y:S04]  /*6940*/  STS.U8 [R45+UR6+0x580], R163 ;  /* 0x000580a32d007988 */ /* 0x000fe80008000006 */
[----:B------:R0:W-:Y:S04]  /*6950*/  STS.U8 [R45+UR6+0x5c0], R164 ;  /* 0x0005c0a42d007988 */ /* 0x0001e80008000006 */
[----:B------:R-:W-:Y:S04]  /*6960*/  STS.U8 [R3+UR6+0x200], R42 ;  /* 0x0002002a03007988 */ /* 0x000fe80008000006 */
[----:B------:R-:W-:Y:S01]  /*6970*/  STS.U8 [R3+UR6+0x240], R43 ;  /* 0x0002402b03007988 */ /* 0x000fe20008000006 */
[----:B0-----:R-:W-:-:S03]  /*6980*/  LOP3.LUT R45, R187, 0x28, RZ, 0x3c, !PT ;  /* 0x00000028bb2d7812 */ /* 0x001fc600078e3cff */
[----:B------:R-:W-:Y:S04]  /*6990*/  STS.U8 [R3+UR6+0x600], R165 ;  /* 0x000600a503007988 */ /* 0x000fe80008000006 */
[----:B------:R0:W-:Y:S04]  /*69a0*/  STS.U8 [R3+UR6+0x640], R166 ;  /* 0x000640a603007988 */ /* 0x0001e80008000006 */
[----:B------:R-:W-:Y:S04]  /*69b0*/  STS.U8 [R45+UR6+0x280], R150 ;  /* 0x000280962d007988 */ /* 0x000fe80008000006 */
[----:B------:R-:W-:Y:S01]  /*69c0*/  STS.U8 [R45+UR6+0x2c0], R151 ;  /* 0x0002c0972d007988 */ /* 0x000fe20008000006 */
[----:B0-----:R-:W-:-:S03]  /*69d0*/  LOP3.LUT R3, R187, 0x30, RZ, 0x3c, !PT ;  /* 0x00000030bb037812 */ /* 0x001fc600078e3cff */
[----:B------:R-:W-:Y:S04]  /*69e0*/  STS.U8 [R45+UR6+0x680], R167 ;  /* 0x000680a72d007988 */ /* 0x000fe80008000006 */
[----:B------:R-:W-:Y:S04]  /*69f0*/  STS.U8 [R45+UR6+0x6c0], R169 ;  /* 0x0006c0a92d007988 */ /* 0x000fe80008000006 */
[----:B------:R-:W-:Y:S04]  /*6a00*/  STS.U8 [R3+UR6+0x300], R152 ;  /* 0x0003009803007988 */ /* 0x000fe80008000006 */
[----:B------:R-:W-:Y:S04]  /*6a10*/  STS.U8 [R3+UR6+0x340], R153 ;  /* 0x0003409903007988 */ /* 0x000fe80008000006 */
[----:B------:R-:W-:Y:S04]  /*6a20*/  STS.U8 [R3+UR6+0x700], R168 ;  /* 0x000700a803007988 */ /* 0x000fe80008000006 */
[----:B------:R0:W-:Y:S02]  /*6a30*/  STS.U8 [R3+UR6+0x740], R170 ;  /* 0x000740aa03007988 */ /* 0x0001e40008000006 */
[----:B0-----:R-:W-:-:S05]  /*6a40*/  LOP3.LUT R3, R44, 0x38, RZ, 0x3c, !PT ;  /* 0x000000382c037812 */ /* 0x001fca00078e3cff */
[----:B------:R-:W-:Y:S04]  /*6a50*/  STS.U8 [R3+UR6+0x380], R154 ;  /* 0x0003809a03007988 */ /* 0x000fe80008000006 */
[----:B---3--:R-:W-:Y:S04]  /*6a60*/  STS.U8 [R3+UR6+0x3c0], R171 ;  /* 0x0003c0ab03007988 */ /* 0x008fe80008000006 */
[----:B------:R-:W-:Y:S04]  /*6a70*/  STS.U8 [R3+UR6+0x780], R176 ;  /* 0x000780b003007988 */ /* 0x000fe80008000006 */
[----:B------:R0:W-:Y:S01]  /*6a80*/  STS.U8 [R3+UR6+0x7c0], R177 ;  /* 0x0007c0b103007988 */ /* 0x0001e20008000006 */
[----:B------:R-:W-:Y:S01]  /*6a90*/  BAR.SYNC.DEFER_BLOCKING 0x0 ;  /* 0x0000000000007b1d */ /* 0x000fe20000010000 */
[----:B------:R-:W-:-:S02]  /*6aa0*/  IADD3 R32, P1, PT, R149, R181, RZ ;  /* 0x000000b595207210 */ /* 0x000fc40007f3e0ff */
[----:B------:R-:W-:Y:S02]  /*6ab0*/  SHF.R.S32.HI R44, RZ, 0x1f, R149 ;  /* 0x0000001fff2c7819 */ /* 0x000fe40000011495 */
[----:B------:R-:W-:-:S03]  /*6ac0*/  ISETP.GE.AND P0, PT, R159, R0, PT ;  /* 0x000000009f00720c */ /* 0x000fc60003f06270 */
[----:B------:R-:W-:Y:S01]  /*6ad0*/  IMAD.X R33, R44, 0x1, R180, P1 ;  /* 0x000000012c217824 */ /* 0x000fe200008e06b4 */
[----:B------:R-:W-:Y:S01]  /*6ae0*/  IADD3 R28, P1, PT, R149, R183, RZ ;  /* 0x000000b7951c7210 */ /* 0x000fe20007f3e0ff */
[----:B------:R-:W-:Y:S01]  /*6af0*/  STL [R1+0x9c], R148 ;  /* 0x00009c9401007387 */ /* 0x000fe20000100800 */
[----:B------:R-:W-:-:S03]  /*6b00*/  PRMT R38, RZ, 0x7610, R38 ;  /* 0x00007610ff267816 */ /* 0x000fc60000000026 */
[----:B------:R1:W-:Y:S01]  /*6b10*/  STL [R1+0xb8], R0 ;  /* 0x0000b80001007387 */ /* 0x0003e20000100800 */
[----:B------:R-:W-:Y:S01]  /*6b20*/  IMAD.X R29, R44, 0x1, R182, P1 ;  /* 0x000000012c1d7824 */ /* 0x000fe200008e06b6 */
[----:B------:R-:W-:Y:S02]  /*6b30*/  IADD3 R34, P3, PT, R149, R205, RZ ;  /* 0x000000cd95227210 */ /* 0x000fe40007f7e0ff */
[----:B------:R-:W-:Y:S04]  /*6b40*/  STL [R1+0xbc], R181 ;  /* 0x0000bcb501007387 */ /* 0x000fe80000100800 */
[----:B------:R-:W-:Y:S01]  /*6b50*/  STL [R1+0xc0], R180 ;  /* 0x0000c0b401007387 */ /* 0x000fe20000100800 */
[----:B------:R-:W-:-:S03]  /*6b60*/  PRMT R157, RZ, 0x7610, R157 ;  /* 0x00007610ff9d7816 */ /* 0x000fc6000000009d */
[----:B------:R-:W2:Y:S04]  /*6b70*/  LDL R45, [R1] ;  /* 0x00000000012d7983 */ /* 0x000ea80000100800 */
[----:B0-----:R-:W3:Y:S04]  /*6b80*/  LDL R3, [R1+0x4] ;  /* 0x0000040001037983 */ /* 0x001ee80000100800 */
[----:B-1----:R-:W4:Y:S04]  /*6b90*/  LDL R0, [R1+0xc] ;  /* 0x00000c0001007983 */ /* 0x002f280000100800 */
[----:B------:R-:W2:Y:S04]  /*6ba0*/  LDL R49, [R1+0x28] ;  /* 0x0000280001317983 */ /* 0x000ea80000100800 */
[----:B------:R-:W2:Y:S01]  /*6bb0*/  LDL R48, [R1+0x14] ;  /* 0x0000140001307983 */ /* 0x000ea20000100800 */
[----:B------:R-:W-:-:S03]  /*6bc0*/  IMAD.X R35, R44, 0x1, R201, P3 ;  /* 0x000000012c237824 */ /* 0x000fc600018e06c9 */
[----:B------:R-:W2:Y:S04]  /*6bd0*/  LDL.LU R148, [R1+0x6c] ;  /* 0x00006c0001947983 */ /* 0x000ea80000300800 */
[----:B------:R-:W2:Y:S04]  /*6be0*/  LDL.LU R158, [R1+0x84] ;  /* 0x00008400019e7983 */ /* 0x000ea80000300800 */
[----:B------:R-:W2:Y:S04]  /*6bf0*/  LDL.LU R159, [R1+0x8c] ;  /* 0x00008c00019f7983 */ /* 0x000ea80000300800 */
[----:B------:R0:W2:Y:S04]  /*6c00*/  @!P0 LDG.E.U8 R38, desc[UR12][R28.64] ;  /* 0x0000000c1c268981 */ /* 0x0000a8000c1e1100 */
[----:B------:R-:W-:Y:S01]  /*6c10*/  STL [R1+0xc4], R183 ;  /* 0x0000c4b701007387 */ /* 0x000fe20000100800 */
[----:B------:R-:W-:-:S03]  /*6c20*/  PRMT R39, RZ, 0x7610, R39 ;  /* 0x00007610ff277816 */ /* 0x000fc60000000027 */
[----:B------:R-:W-:Y:S01]  /*6c30*/  STL [R1+0xc8], R185 ;  /* 0x0000c8b901007387 */ /* 0x000fe20000100800 */
[----:B0-----:R-:W-:-:S03]  /*6c40*/  IADD3 R28, P1, PT, R149, R207, RZ ;  /* 0x000000cf951c7210 */ /* 0x001fc60007f3e0ff */
[----:B------:R-:W-:Y:S04]  /*6c50*/  STL [R1+0xcc], R205 ;  /* 0x0000cccd01007387 */ /* 0x000fe80000100800 */
[----:B------:R-:W-:Y:S01]  /*6c60*/  STL [R1+0xd0], R182 ;  /* 0x0000d0b601007387 */ /* 0x000fe20000100800 */
[----:B------:R-:W-:-:S03]  /*6c70*/  IMAD.X R29, R44, 0x1, R206, P1 ;  /* 0x000000012c1d7824 */ /* 0x000fc600008e06ce */
[----:B------:R-:W-:Y:S04]  /*6c80*/  STL [R1+0xd4], R184 ;  /* 0x0000d4b801007387 */ /* 0x000fe80000100800 */
[----:B------:R-:W-:Y:S04]  /*6c90*/  STL [R1+0xd8], R201 ;  /* 0x0000d8c901007387 */ /* 0x000fe80000100800 */
[----:B------:R0:W2:Y:S04]  /*6ca0*/  @!P0 LDG.E.U8 R157, desc[UR12][R34.64] ;  /* 0x0000000c229d8981 */ /* 0x0000a8000c1e1100 */
[----:B------:R-:W-:Y:S04]  /*6cb0*/  STL [R1+0xdc], R207 ;  /* 0x0000dccf01007387 */ /* 0x000fe80000100800 */
[----:B------:R-:W-:Y:S01]  /*6cc0*/  STL [R1+0xe0], R212 ;  /* 0x0000e0d401007387 */ /* 0x000fe20000100800 */
[----:B0-----:R-:W-:-:S03]  /*6cd0*/  IADD3 R34, P3, PT, R149, R219, RZ ;  /* 0x000000db95227210 */ /* 0x001fc60007f7e0ff */
[----:B------:R-:W-:Y:S04]  /*6ce0*/  STL [R1+0xe4], R219 ;  /* 0x0000e4db01007387 */ /* 0x000fe80000100800 */
[----:B------:R-:W-:Y:S01]  /*6cf0*/  STL [R1+0xe8], R206 ;  /* 0x0000e8ce01007387 */ /* 0x000fe20000100800 */
[----:B------:R-:W-:-:S03]  /*6d00*/  IMAD.X R35, R44, 0x1, R218, P3 ;  /* 0x000000012c237824 */ /* 0x000fc600018e06da */
[----:B------:R-:W-:Y:S04]  /*6d10*/  STL [R1+0xec], R211 ;  /* 0x0000ecd301007387 */ /* 0x000fe80000100800 */
[----:B------:R0:W2:Y:S04]  /*6d20*/  @!P0 LDG.E.U8 R39, desc[UR12][R28.64] ;  /* 0x0000000c1c278981 */ /* 0x0000a8000c1e1100 */
[----:B------:R1:W-:Y:S01]  /*6d30*/  STL [R1+0xb4], R218 ;  /* 0x0000b4da01007387 */ /* 0x0003e20000100800 */
[----:B------:R-:W-:Y:S02]  /*6d40*/  PRMT R30, RZ, 0x7610, R30 ;  /* 0x00007610ff1e7816 */ /* 0x000fe4000000001e */
[----:B------:R-:W-:Y:S01]  /*6d50*/  PRMT R37, RZ, 0x7610, R37 ;  /* 0x00007610ff257816 */ /* 0x000fe20000000025 */
[----:B------:R-:W-:Y:S01]  /*6d60*/  LDS.U8 R236, [R2+UR6] ;  /* 0x0000000602ec7984 */ /* 0x000fe20008000000 */
[----:B0-----:R-:W-:-:S03]  /*6d70*/  IADD3 R28, P1, PT, R149, R247, RZ ;  /* 0x000000f7951c7210 */ /* 0x001fc60007f3e0ff */
[----:B------:R0:W2:Y:S04]  /*6d80*/  @!P0 LDG.E.U8 R30, desc[UR12][R32.64] ;  /* 0x0000000c201e8981 */ /* 0x0000a8000c1e1100 */
[----:B-1----:R-:W2:Y:S01]  /*6d90*/  LDL.LU R218, [R1+0x8] ;  /* 0x0000080001da7983 */ /* 0x002ea20000300800 */
[----:B------:R-:W-:-:S03]  /*6da0*/  IMAD.X R29, R44, 0x1, R223, P1 ;  /* 0x000000012c1d7824 */ /* 0x000fc600008e06df */
[----:B------:R-:W-:Y:S04]  /*6db0*/  STL [R1+0xf0], R247 ;  /* 0x0000f0f701007387 */ /* 0x000fe80000100800 */
[----:B------:R-:W-:Y:S04]  /*6dc0*/  STL [R1+0xf4], R249 ;  /* 0x0000f4f901007387 */ /* 0x000fe80000100800 */
[----:B------:R-:W-:Y:S04]  /*6dd0*/  STL [R1+0xf8], R251 ;  /* 0x0000f8fb01007387 */ /* 0x000fe80000100800 */
[----:B------:R1:W-:Y:S01]  /*6de0*/  STL [R1+0xb0], R223 ;  /* 0x0000b0df01007387 */ /* 0x0003e20000100800 */
[----:B------:R-:W-:-:S02]  /*6df0*/  PRMT R40, RZ, 0x7610, R40 ;  /* 0x00007610ff287816 */ /* 0x000fc40000000028 */
[----:B------:R-:W-:Y:S01]  /*6e00*/  PRMT R163, RZ, 0x7610, R163 ;  /* 0x00007610ffa37816 */ /* 0x000fe200000000a3 */
[----:B------:R-:W2:Y:S01]  /*6e10*/  LDS.U8 R232, [R2+UR6+0x40] ;  /* 0x0000400602e87984 */ /* 0x000ea20008000000 */
[----:B0-----:R-:W-:Y:S02]  /*6e20*/  IADD3 R32, P2, PT, R149, R185, RZ ;  /* 0x000000b995207210 */ /* 0x001fe40007f5e0ff */
[----:B------:R-:W-:Y:S01]  /*6e30*/  PRMT R36, RZ, 0x7610, R36 ;  /* 0x00007610ff247816 */ /* 0x000fe20000000024 */
[----:B------:R-:W-:Y:S04]  /*6e40*/  LDS.U8 R231, [R2+UR6+0x8] ;  /* 0x0000080602e77984 */ /* 0x000fe80008000000 */
[----:B-1----:R-:W4:Y:S01]  /*6e50*/  LDL.LU R223, [R1+0x10] ;  /* 0x0000100001df7983 */ /* 0x002f220000300800 */
[----:B------:R-:W-:-:S03]  /*6e60*/  IMAD.X R33, R44, 0x1, R184, P2 ;  /* 0x000000012c217824 */ /* 0x000fc600010e06b8 */
[----:B------:R0:W4:Y:S04]  /*6e70*/  @!P0 LDG.E.U8 R163, desc[UR12][R34.64] ;  /* 0x0000000c22a38981 */ /* 0x000128000c1e1100 */
[----:B------:R1:W4:Y:S01]  /*6e80*/  @!P0 LDG.E.U8 R37, desc[UR12][R32.64] ;  /* 0x0000000c20258981 */ /* 0x000322000c1e1100 */
[----:B------:R-:W-:Y:S02]  /*6e90*/  PRMT R160, RZ, 0x7610, R160 ;  /* 0x00007610ffa07816 */ /* 0x000fe400000000a0 */
[----:B------:R-:W-:Y:S01]  /*6ea0*/  PRMT R170, RZ, 0x7610, R170 ;  /* 0x00007610ffaa7816 */ /* 0x000fe200000000aa */
[----:B------:R-:W2:Y:S01]  /*6eb0*/  LDS.U8 R235, [R2+UR6+0x48] ;  /* 0x0000480602eb7984 */ /* 0x000ea20008000000 */
[----:B0-----:R-:W-:-:S03]  /*6ec0*/  IADD3 R34, P3, PT, R149, R251, RZ ;  /* 0x000000fb95227210 */ /* 0x001fc60007f7e0ff */
[----:B------:R0:W-:Y:S01]  /*6ed0*/  STL [R1+0xac], R248 ;  /* 0x0000acf801007387 */ /* 0x0001e20000100800 */
[----:B-1----:R-:W-:-:S03]  /*6ee0*/  IADD3 R32, P2, PT, R149, R212, RZ ;  /* 0x000000d495207210 */ /* 0x002fc60007f5e0ff */
[----:B------:R-:W4:Y:S02]  /*6ef0*/  @!P0 LDG.E.U8 R170, desc[UR12][R28.64] ;  /* 0x0000000c1caa8981 */ /* 0x000f24000c1e1100 */
[C---:B------:R-:W-:Y:S01]  /*6f00*/  IMAD.X R33, R44.reuse, 0x1, R211, P2 ;  /* 0x000000012c217824 */ /* 0x040fe200010e06d3 */
[----:B------:R-:W-:Y:S01]  /*6f10*/  PRMT R156, RZ, 0x7610, R156 ;  /* 0x00007610ff9c7816 */ /* 0x000fe2000000009c */
[----:B------:R-:W-:Y:S04]  /*6f20*/  LDS.U8 R230, [R2+UR6+0x400] ;  /* 0x0004000602e67984 */ /* 0x000fe80008000000 */
[----:B------:R1:W4:Y:S01]  /*6f30*/  @!P0 LDG.E.U8 R40, desc[UR12][R32.64] ;  /* 0x0000000c20288981 */ /* 0x000322000c1e1100 */
[----:B------:R-:W-:Y:S01]  /*6f40*/  IMAD.X R35, R44, 0x1, R250, P3 ;  /* 0x000000012c237824 */ /* 0x000fe200018e06fa */
[----:B------:R-:W-:-:S02]  /*6f50*/  PRMT R41, RZ, 0x7610, R41 ;  /* 0x00007610ff297816 */ /* 0x000fc40000000029 */
[----:B------:R-:W-:Y:S01]  /*6f60*/  PRMT R43, RZ, 0x7610, R43 ;  /* 0x00007610ff2b7816 */ /* 0x000fe2000000002b */
[----:B------:R-:W2:Y:S04]  /*6f70*/  LDS.U8 R233, [R2+UR6+0x440] ;  /* 0x0004400602e97984 */ /* 0x000ea80008000000 */
[----:B------:R-:W4:Y:S01]  /*6f80*/  @!P0 LDG.E.U8 R160, desc[UR12][R34.64] ;  /* 0x0000000c22a08981 */ /* 0x000f22000c1e1100 */
[----:B-1----:R-:W-:Y:S02]  /*6f90*/  IADD3 R32, P2, PT, R149, R249, RZ ;  /* 0x000000f995207210 */ /* 0x002fe40007f5e0ff */
[----:B------:R-:W-:Y:S01]  /*6fa0*/  PRMT R31, RZ, 0x7610, R31 ;  /* 0x00007610ff1f7816 */ /* 0x000fe2000000001f */
[----:B------:R-:W-:Y:S02]  /*6fb0*/  LDS.U8 R234, [R2+UR6+0x408] ;  /* 0x0004080602ea7984 */ /* 0x000fe40008000000 */
[----:B------:R-:W-:-:S02]  /*6fc0*/  IMAD.X R33, R44, 0x1, R248, P2 ;  /* 0x000000012c217824 */ /* 0x000fc400010e06f8 */
[----:B0-----:R-:W4:Y:S04]  /*6fd0*/  LDL.LU R248, [R1+0x18] ;  /* 0x0000180001f87983 */ /* 0x001f280000300800 */
[----:B------:R0:W-:Y:S04]  /*6fe0*/  STL [R1+0xa8], R250 ;  /* 0x0000a8fa01007387 */ /* 0x0001e80000100800 */
[----:B------:R1:W4:Y:S01]  /*6ff0*/  @!P0 LDG.E.U8 R36, desc[UR12][R32.64] ;  /* 0x0000000c20248981 */ /* 0x000322000c1e1100 */
[----:B------:R-:W-:Y:S02]  /*7000*/  PRMT R167, RZ, 0x7610, R167 ;  /* 0x00007610ffa77816 */ /* 0x000fe400000000a7 */
[----:B------:R-:W-:Y:S01]  /*7010*/  PRMT R165, RZ, 0x7610, R165 ;  /* 0x00007610ffa57816 */ /* 0x000fe200000000a5 */
[----:B------:R-:W1:Y:S04]  /*7020*/  LDS.U8 R237, [R2+UR6+0x448] ;  /* 0x0004480602ed7984 */ /* 0x000e680008000000 */
[----:B0-----:R-:W4:Y:S04]  /*7030*/  LDL.LU R250, [R1+0x20] ;  /* 0x0000200001fa7983 */ /* 0x001f280000300800 */
[----:B------:R-:W4:Y:S04]  /*7040*/  LDL R46, [R1+0x24] ;  /* 0x00002400012e7983 */ /* 0x000f280000100800 */
[----:B------:R-:W4:Y:S04]  /*7050*/  LDL R47, [R1+0x1c] ;  /* 0x00001c00012f7983 */ /* 0x000f280000100800 */
[----:B--2---:R-:W-:Y:S01]  /*7060*/  STL [R1+0xfc], R218 ;  /* 0x0000fcda01007387 */ /* 0x004fe20000100800 */
[----:B-1----:R-:W-:-:S05]  /*7070*/  IADD3 R32, P2, PT, R149, R218, RZ ;  /* 0x000000da95207210 */ /* 0x002fca0007f5e0ff */
[----:B---3--:R-:W-:Y:S01]  /*7080*/  IMAD.X R33, R44, 0x1, R3, P2 ;  /* 0x000000012c217824 */ /* 0x008fe200010e0603 */
[----:B------:R-:W-:-:S04]  /*7090*/  IADD3 R28, P1, PT, R149, R45, RZ ;  /* 0x0000002d951c7210 */ /* 0x000fc80007f3e0ff */
[----:B------:R-:W2:Y:S04]  /*70a0*/  @!P0 LDG.E.U8 R43, desc[UR12][R32.64] ;  /* 0x0000000c202b8981 */ /* 0x000ea8000c1e1100 */
[----:B----4-:R-:W-:Y:S04]  /*70b0*/  STL [R1+0x100], R223 ;  /* 0x000100df01007387 */ /* 0x010fe80000100800 */
[----:B------:R-:W-:Y:S04]  /*70c0*/  STL [R1+0x104], R252 ;  /* 0x000104fc01007387 */ /* 0x000fe80000100800 */
[----:B------:R-:W3:Y:S01]  /*70d0*/  LDL R153, [R1+0x38] ;  /* 0x0000380001997983 */ /* 0x000ee20000100800 */
[----:B------:R-:W-:-:S03]  /*70e0*/  IADD3 R34, P3, PT, R149, R223, RZ ;  /* 0x000000df95227210 */ /* 0x000fc60007f7e0ff */
[----:B------:R-:W4:Y:S04]  /*70f0*/  LDL R152, [R1+0x40] ;  /* 0x0000400001987983 */ /* 0x000f280000100800 */
[----:B------:R-:W2:Y:S01]  /*7100*/  LDL R3, [R1+0x34] ;  /* 0x0000340001037983 */ /* 0x000ea20000100800 */
[----:B------:R-:W-:-:S03]  /*7110*/  IMAD.X R35, R44, 0x1, R0, P3 ;  /* 0x000000012c237824 */ /* 0x000fc600018e0600 */
[----:B------:R-:W2:Y:S04]  /*7120*/  LDL R0, [R1+0x3c] ;  /* 0x00003c0001007983 */ /* 0x000ea80000100800 */
[----:B------:R-:W2:Y:S04]  /*7130*/  LDL R45, [R1+0x30] ;  /* 0x00003000012d7983 */ /* 0x000ea80000100800 */
[----:B------:R-:W2:Y:S01]  /*7140*/  LDL R182, [R1+0x2c] ;  /* 0x00002c0001b67983 */ /* 0x000ea20000100800 */
[----:B------:R-:W-:Y:S01]  /*7150*/  IMAD.X R29, R44, 0x1, R252, P1 ;  /* 0x000000012c1d7824 */ /* 0x000fe200008e06fc */
[----:B------:R-:W-:-:S02]  /*7160*/  IADD3 R150, P3, PT, R149, R49, RZ ;  /* 0x0000003195967210 */ /* 0x000fc40007f7e0ff */
[----:B------:R-:W2:Y:S04]  /*7170*/  @!P0 LDG.E.U8 R41, desc[UR12][R34.64] ;  /* 0x0000000c22298981 */ /* 0x000ea8000c1e1100 */
[----:B------:R0:W2:Y:S04]  /*7180*/  @!P0 LDG.E.U8 R156, desc[UR12][R28.64] ;  /* 0x0000000c1c9c8981 */ /* 0x0000a8000c1e1100 */
[----:B------:R-:W-:Y:S01]  /*7190*/  STL [R1+0x108], R248 ;  /* 0x000108f801007387 */ /* 0x000fe20000100800 */
[----:B0-----:R-:W-:-:S03]  /*71a0*/  PRMT R28, RZ, 0x7610, R28 ;  /* 0x00007610ff1c7816 */ /* 0x001fc6000000001c */
[----:B------:R-:W-:Y:S04]  /*71b0*/  STL [R1+0x10c], R250 ;  /* 0x00010cfa01007387 */ /* 0x000fe80000100800 */
[----:B------:R-:W2:Y:S04]  /*71c0*/  LDL R181, [R1+0x48] ;  /* 0x0000480001b57983 */ /* 0x000ea80000100800 */
[----:B------:R-:W2:Y:S01]  /*71d0*/  LDL R55, [R1+0x44] ;  /* 0x0000440001377983 */ /* 0x000ea20000100800 */
[----:B------:R-:W-:Y:S01]  /*71e0*/  IADD3 R34, P2, PT, R149, R250, RZ ;  /* 0x000000fa95227210 */ /* 0x000fe20007f5e0ff */
[----:B------:R-:W-:-:S02]  /*71f0*/  IMAD.X R151, R44, 0x1, R46, P3 ;  /* 0x000000012c977824 */ /* 0x000fc400018e062e */
[----:B------:R-:W2:Y:S02]  /*7200*/  LDL R49, [R1+0x60] ;  /* 0x0000600001317983 */ /* 0x000ea40000100800 */
[----:B------:R-:W-:Y:S02]  /*7210*/  IMAD.X R35, R44, 0x1, R47, P2 ;  /* 0x000000012c237824 */ /* 0x000fe400010e062f */
[----:B------:R3:W2:Y:S04]  /*7220*/  @!P0 LDG.E.U8 R28, desc[UR12][R150.64] ;  /* 0x0000000c961c8981 */ /* 0x0006a8000c1e1100 */
[----:B------:R-:W2:Y:S04]  /*7230*/  LDL R46, [R1+0x5c] ;  /* 0x00005c00012e7983 */ /* 0x000ea80000100800 */
[----:B------:R-:W2:Y:S04]  /*7240*/  LDL R173, [R1+0x58] ;  /* 0x0000580001ad7983 */ /* 0x000ea80000100800 */
[----:B------:R-:W2:Y:S01]  /*7250*/  LDL R180, [R1+0x50] ;  /* 0x0000500001b47983 */ /* 0x000ea20000100800 */
[----:B------:R-:W-:-:S03]  /*7260*/  IADD3 R32, P1, PT, R149, R248, RZ ;  /* 0x000000f895207210 */ /* 0x000fc60007f3e0ff */
[----:B------:R-:W2:Y:S01]  /*7270*/  LDL R50, [R1+0x54] ;  /* 0x0000540001327983 */ /* 0x000ea20000100800 */
[----:B------:R-:W-:-:S03]  /*7280*/  PRMT R29, RZ, 0x7610, R29 ;  /* 0x00007610ff1d7816 */ /* 0x000fc6000000001d */
[----:B------:R-:W2:Y:S04]  /*7290*/  LDL R51, [R1+0x4c] ;  /* 0x00004c0001337983 */ /* 0x000ea80000100800 */
[----:B------:R-:W2:Y:S04]  /*72a0*/  LDL R47, [R1+0x70] ;  /* 0x00007000012f7983 */ /* 0x000ea80000100800 */
[----:B------:R-:W2:Y:S01]  /*72b0*/  @!P0 LDG.E.U8 R31, desc[UR12][R34.64] ;  /* 0x0000000c221f8981 */ /* 0x000ea2000c1e1100 */
[C---:B---3--:R-:W-:Y:S02]  /*72c0*/  IADD3 R150, P2, PT, R149.reuse, R153, RZ ;  /* 0x0000009995967210 */ /* 0x048fe40007f5e0ff */
[----:B----4-:R-:W-:-:S03]  /*72d0*/  IADD3 R152, P3, PT, R149, R152, RZ ;  /* 0x0000009895987210 */ /* 0x010fc60007f7e0ff */
[C---:B--2---:R-:W-:Y:S02]  /*72e0*/  IMAD.X R151, R44.reuse, 0x1, R3, P2 ;  /* 0x000000012c977824 */ /* 0x044fe400010e0603 */
[----:B------:R-:W2:Y:S01]  /*72f0*/  LDL R3, [R1+0x78] ;  /* 0x0000780001037983 */ /* 0x000ea20000100800 */
[----:B------:R-:W-:-:S03]  /*7300*/  IMAD.X R153, R44, 0x1, R0, P3 ;  /* 0x000000012c997824 */ /* 0x000fc600018e0600 */
[----:B------:R-:W3:Y:S01]  /*7310*/  LDL R0, [R1+0x74] ;  /* 0x0000740001007983 */ /* 0x000ee20000100800 */
[----:B------:R-:W-:-:S03]  /*7320*/  IMAD.X R33, R44, 0x1, R48, P1 ;  /* 0x000000012c217824 */ /* 0x000fc600008e0630 */
[----:B------:R-:W4:Y:S04]  /*7330*/  LDL R48, [R1+0x68] ;  /* 0x0000680001307983 */ /* 0x000f280000100800 */
[----:B------:R0:W4:Y:S02]  /*7340*/  @!P0 LDG.E.U8 R29, desc[UR12][R32.64] ;  /* 0x0000000c201d8981 */ /* 0x000124000c1e1100 */
[----:B0-----:R-:W-:Y:S02]  /*7350*/  IADD3 R32, P1, PT, R149, R45, RZ ;  /* 0x0000002d95207210 */ /* 0x001fe40007f3e0ff */
[----:B------:R-:W4:Y:S01]  /*7360*/  LDL R45, [R1+0x64] ;  /* 0x00006400012d7983 */ /* 0x000f220000100800 */
[----:B------:R-:W-:Y:S02]  /*7370*/  PRMT R35, RZ, 0x7610, R35 ;  /* 0x00007610ff237816 */ /* 0x000fe40000000023 */
[----:B------:R-:W-:-:S05]  /*7380*/  IMAD.X R33, R44, 0x1, R182, P1 ;  /* 0x000000012c217824 */ /* 0x000fca00008e06b6 */
[----:B------:R0:W4:Y:S02]  /*7390*/  @!P0 LDG.E.U8 R35, desc[UR12][R32.64] ;  /* 0x0000000c20238981 */ /* 0x000124000c1e1100 */
[----:B0-----:R-:W-:-:S05]  /*73a0*/  IADD3 R32, P1, PT, R149, R181, RZ ;  /* 0x000000b595207210 */ /* 0x001fca0007f3e0ff */
[----:B------:R-:W-:-:S05]  /*73b0*/  IMAD.X R33, R44, 0x1, R55, P1 ;  /* 0x000000012c217824 */ /* 0x000fca00008e0637 */
[----:B------:R0:W4:Y:S02]  /*73c0*/  @!P0 LDG.E.U8 R167, desc[UR12][R32.64] ;  /* 0x0000000c20a78981 */ /* 0x000124000c1e1100 */
[----:B0-----:R-:W-:-:S05]  /*73d0*/  IADD3 R32, P1, PT, R149, R49, RZ ;  /* 0x0000003195207210 */ /* 0x001fca0007f3e0ff */
[----:B------:R-:W-:-:S05]  /*73e0*/  IMAD.X R33, R44, 0x1, R46, P1 ;  /* 0x000000012c217824 */ /* 0x000fca00008e062e */
[----:B------:R2:W4:Y:S04]  /*73f0*/  @!P0 LDG.E.U8 R165, desc[UR12][R32.64] ;  /* 0x0000000c20a58981 */ /* 0x000528000c1e1100 */
[----:B------:R0:W-:Y:S01]  /*7400*/  STL [R1+0xa4], R148 ;  /* 0x0000a49401007387 */ /* 0x0001e20000100800 */
[----:B------:R-:W-:Y:S02]  /*7410*/  PRMT R155, RZ, 0x7610, R155 ;  /* 0x00007610ff9b7816 */ /* 0x000fe4000000009b */
[----:B------:R-:W-:-:S04]  /*7420*/  PRMT R176, RZ, 0x7610, R176 ;  /* 0x00007610ffb07816 */ /* 0x000fc800000000b0 */
[----:B------:R1:W4:Y:S01]  /*7430*/  @!P0 LDG.E.U8 R155, desc[UR12][R152.64] ;  /* 0x0000000c989b8981 */ /* 0x000322000c1e1100 */
[----:B------:R-:W-:-:S03]  /*7440*/  PRMT R162, RZ, 0x7610, R162 ;  /* 0x00007610ffa27816 */ /* 0x000fc600000000a2 */
[----:B------:R0:W4:Y:S01]  /*7450*/  @!P0 LDG.E.U8 R176, desc[UR12][R150.64] ;  /* 0x0000000c96b08981 */ /* 0x000122000c1e1100 */
[----:B--2---:R-:W-:-:S05]  /*7460*/  IADD3 R32, P1, PT, R149, R3, RZ ;  /* 0x0000000395207210 */ /* 0x004fca0007f3e0ff */
[C---:B---3--:R-:W-:Y:S02]  /*7470*/  IMAD.X R33, R44.reuse, 0x1, R0, P1 ;  /* 0x000000012c217824 */ /* 0x048fe400008e0600 */
[----:B------:R-:W2:Y:S01]  /*7480*/  LDL R0, [R1+0x90] ;  /* 0x0000900001007983 */ /* 0x000ea20000100800 */
[C---:B-1----:R-:W-:Y:S02]  /*7490*/  IADD3 R152, P3, PT, R149.reuse, R173, RZ ;  /* 0x000000ad95987210 */ /* 0x042fe40007f7e0ff */
[----:B0-----:R-:W-:Y:S01]  /*74a0*/  IADD3 R150, P2, PT, R149, R180, RZ ;  /* 0x000000b495967210 */ /* 0x001fe20007f5e0ff */
[----:B------:R-:W3:Y:S01]  /*74b0*/  LDL.LU R3, [R1+0x88] ;  /* 0x0000880001037983 */ /* 0x000ee20000300800 */
[----:B------:R-:W-:Y:S01]  /*74c0*/  PRMT R42, RZ, 0x7610, R42 ;  /* 0x00007610ff2a7816 */ /* 0x000fe2000000002a */
[C---:B------:R-:W-:Y:S02]  /*74d0*/  IMAD.X R153, R44.reuse, 0x1, R50, P3 ;  /* 0x000000012c997824 */ /* 0x040fe400018e0632 */
[----:B------:R-:W-:-:S03]  /*74e0*/  IMAD.X R151, R44, 0x1, R51, P2 ;  /* 0x000000012c977824 */ /* 0x000fc600010e0633 */
[----:B------:R0:W3:Y:S01]  /*74f0*/  @!P0 LDG.E.U8 R162, desc[UR12][R152.64] ;  /* 0x0000000c98a28981 */ /* 0x0000e2000c1e1100 */
[----:B------:R-:W-:-:S03]  /*7500*/  PRMT R164, RZ, 0x7610, R164 ;  /* 0x00007610ffa47816 */ /* 0x000fc600000000a4 */
[----:B------:R4:W3:Y:S01]  /*7510*/  @!P0 LDG.E.U8 R42, desc[UR12][R150.64] ;  /* 0x0000000c962a8981 */ /* 0x0008e2000c1e1100 */
[C---:B0-----:R-:W-:Y:S02]  /*7520*/  IADD3 R152, P3, PT, R149.reuse, R47, RZ ;  /* 0x0000002f95987210 */ /* 0x041fe40007f7e0ff */
[----:B------:R-:W-:Y:S02]  /*7530*/  PRMT R166, RZ, 0x7610, R166 ;  /* 0x00007610ffa67816 */ /* 0x000fe400000000a6 */
[----:B------:R-:W-:Y:S02]  /*7540*/  PRMT R171, RZ, 0x7610, R171 ;  /* 0x00007610ffab7816 */ /* 0x000fe400000000ab */
[C---:B----4-:R-:W-:Y:S01]  /*7550*/  IADD3 R150, P2, PT, R149.reuse, R48, RZ ;  /* 0x0000003095967210 */ /* 0x050fe20007f5e0ff */
[C---:B------:R-:W-:Y:S01]  /*7560*/  IMAD.X R153, R44.reuse, 0x1, R148, P3 ;  /* 0x000000012c997824 */ /* 0x040fe200018e0694 */
[----:B------:R-:W-:Y:S02]  /*7570*/  PRMT R177, RZ, 0x7610, R177 ;  /* 0x00007610ffb17816 */ /* 0x000fe400000000b1 */
[----:B------:R-:W-:Y:S01]  /*7580*/  PRMT R168, RZ, 0x7610, R168 ;  /* 0x00007610ffa87816 */ /* 0x000fe200000000a8 */
[----:B------:R-:W-:Y:S01]  /*7590*/  IMAD.X R151, R44, 0x1, R45, P2 ;  /* 0x000000012c977824 */ /* 0x000fe200010e062d */
[----:B------:R0:W4:Y:S04]  /*75a0*/  @!P0 LDG.E.U8 R164, desc[UR12][R152.64] ;  /* 0x0000000c98a48981 */ /* 0x000128000c1e1100 */
[----:B------:R1:W3:Y:S04]  /*75b0*/  @!P0 LDG.E.U8 R166, desc[UR12][R150.64] ;  /* 0x0000000c96a68981 */ /* 0x0002e8000c1e1100 */
[----:B------:R1:W3:Y:S01]  /*75c0*/  @!P0 LDG.E.U8 R177, desc[UR12][R32.64] ;  /* 0x0000000c20b18981 */ /* 0x0002e2000c1e1100 */
[----:B0-----:R-:W-:-:S02]  /*75d0*/  IADD3 R152, P3, PT, R149, UR16, RZ ;  /* 0x0000001095987c10 */ /* 0x001fc4000ff7e0ff */
        /* <DEDUP_REMOVED lines=30> */
[----:B------:R-:W0:Y:S01]  /*77c0*/  S2R R173, SR_TID.X ;  /* 0x0000000000ad7919 */ /* 0x000e220000002100 */
[----:B-1----:R-:W-:-:S02]  /*77d0*/  IADD3 R150, P2, PT, R149, UR17, RZ ;  /* 0x0000001195967c10 */ /* 0x002fc4000ff5e0ff */
[C---:B------:R-:W-:Y:S01]  /*77e0*/  IADD3.X R153, PT, PT, R44.reuse, UR11, RZ, P3, !PT ;  /* 0x0000000b2c997c10 */ /* 0x040fe20009ffe4ff */
[----:B------:R-:W-:Y:S01]  /*77f0*/  LDS.U8 R47, [R2+UR6+0x88] ;  /* 0x00008806022f7984 */ /* 0x000fe20008000000 */
[C---:B------:R-:W-:Y:S02]  /*7800*/  IADD3.X R151, PT, PT, R44.reuse, UR10, RZ, P2, !PT ;  /* 0x0000000a2c977c10 */ /* 0x040fe400097fe4ff */
[C---:B------:R-:W-:Y:S01]  /*7810*/  IADD3 R188, P2, PT, R149.reuse, UR8, RZ ;  /* 0x0000000895bc7c10 */ /* 0x040fe2000ff5e0ff */
[----:B------:R1:W4:Y:S01]  /*7820*/  @!P0 LDG.E.U8 R171, desc[UR12][R152.64] ;  /* 0x0000000c98ab8981 */ /* 0x000322000c1e1100 */
[----:B------:R-:W-:Y:S02]  /*7830*/  IADD3 R32, P1, PT, R149, UR15, RZ ;  /* 0x0000000f95207c10 */ /* 0x000fe4000ff3e0ff */
[----:B------:R-:W-:Y:S01]  /*7840*/  IADD3.X R189, PT, PT, R44, UR46, RZ, P2, !PT ;  /* 0x0000002e2cbd7c10 */ /* 0x000fe200097fe4ff */
[----:B------:R1:W4:Y:S02]  /*7850*/  @!P0 LDG.E.U8 R168, desc[UR12][R150.64] ;  /* 0x0000000c96a88981 */ /* 0x000324000c1e1100 */
[----:B-1----:R-:W-:-:S02]  /*7860*/  PRMT R152, RZ, 0x7610, R152 ;  /* 0x00007610ff987816 */ /* 0x002fc40000000098 */
[C---:B------:R-:W-:Y:S02]  /*7870*/  IADD3.X R33, PT, PT, R44.reuse, UR44, RZ, P1, !PT ;  /* 0x0000002c2c217c10 */ /* 0x040fe40008ffe4ff */
[C---:B------:R-:W-:Y:S02]  /*7880*/  IADD3 R190, P3, PT, R149.reuse, UR9, RZ ;  /* 0x0000000995be7c10 */ /* 0x040fe4000ff7e0ff */
[----:B------:R1:W4:Y:S01]  /*7890*/  @!P0 LDG.E.U8 R152, desc[UR12][R188.64] ;  /* 0x0000000cbc988981 */ /* 0x000322000c1e1100 */
[----:B------:R-:W-:Y:S02]  /*78a0*/  PRMT R151, RZ, 0x7610, R151 ;  /* 0x00007610ff977816 */ /* 0x000fe40000000097 */
[----:B------:R-:W-:Y:S01]  /*78b0*/  PRMT R153, RZ, 0x7610, R153 ;  /* 0x00007610ff997816 */ /* 0x000fe20000000099 */
[----:B------:R0:W4:Y:S01]  /*78c0*/  @!P0 LDG.E.U8 R179, desc[UR12][R32.64] ;  /* 0x0000000c20b38981 */ /* 0x000122000c1e1100 */
[----:B------:R-:W-:Y:S02]  /*78d0*/  IADD3.X R191, PT, PT, R44, UR47, RZ, P3, !PT ;  /* 0x0000002f2cbf7c10 */ /* 0x000fe40009ffe4ff */
[----:B-1----:R-:W-:-:S03]  /*78e0*/  IADD3 R188, P2, PT, R149, UR20, RZ ;  /* 0x0000001495bc7c10 */ /* 0x002fc6000ff5e0ff */
[----:B------:R1:W4:Y:S01]  /*78f0*/  @!P0 LDG.E.U8 R151, desc[UR12][R190.64] ;  /* 0x0000000cbe978981 */ /* 0x000322000c1e1100 */
[----:B------:R-:W-:Y:S02]  /*7900*/  IADD3.X R189, PT, PT, R44, UR50, RZ, P2, !PT ;  /* 0x000000322cbd7c10 */ /* 0x000fe400097fe4ff */
[----:B0-----:R-:W-:-:S03]  /*7910*/  IADD3 R32, P1, PT, R149, UR18, RZ ;  /* 0x0000001295207c10 */ /* 0x001fc6000ff3e0ff */
[----:B------:R0:W4:Y:S01]  /*7920*/  @!P0 LDG.E.U8 R153, desc[UR12][R188.64] ;  /* 0x0000000cbc998981 */ /* 0x000122000c1e1100 */
[C---:B------:R-:W-:Y:S02]  /*7930*/  IADD3.X R33, PT, PT, R44.reuse, UR48, RZ, P1, !PT ;  /* 0x000000302c217c10 */ /* 0x040fe40008ffe4ff */
[C---:B-1----:R-:W-:Y:S02]  /*7940*/  IADD3 R190, P3, PT, R149.reuse, UR21, RZ ;  /* 0x0000001595be7c10 */ /* 0x042fe4000ff7e0ff */
[----:B------:R-:W-:Y:S01]  /*7950*/  PRMT R150, RZ, 0x7610, R150 ;  /* 0x00007610ff967816 */ /* 0x000fe20000000096 */
[----:B------:R-:W4:Y:S01]  /*7960*/  @!P0 LDG.E.U8 R161, desc[UR12][R32.64] ;  /* 0x0000000c20a18981 */ /* 0x000f22000c1e1100 */
[----:B0-----:R-:W-:Y:S02]  /*7970*/  IADD3 R188, P1, PT, R149, UR22, RZ ;  /* 0x0000001695bc7c10 */ /* 0x001fe4000ff3e0ff */
[C---:B------:R-:W-:Y:S02]  /*7980*/  IADD3.X R191, PT, PT, R44.reuse, UR51, RZ, P3, !PT ;  /* 0x000000332cbf7c10 */ /* 0x040fe40009ffe4ff */
[----:B------:R-:W-:-:S02]  /*7990*/  IADD3.X R189, PT, PT, R44, UR52, RZ, P1, !PT ;  /* 0x000000342cbd7c10 */ /* 0x000fc40008ffe4ff */
[C---:B------:R-:W-:Y:S01]  /*79a0*/  IADD3 R192, P3, PT, R149.reuse, UR24, RZ ;  /* 0x0000001895c07c10 */ /* 0x040fe2000ff7e0ff */
[----:B------:R-:W4:Y:S03]  /*79b0*/  @!P0 LDG.E.U8 R154, desc[UR12][R190.64] ;  /* 0x0000000cbe9a8981 */ /* 0x000f26000c1e1100 */
[----:B------:R-:W-:Y:S01]  /*79c0*/  IADD3.X R193, PT, PT, R44, UR54, RZ, P3, !PT ;  /* 0x000000362cc17c10 */ /* 0x000fe20009ffe4ff */
[----:B------:R0:W4:Y:S04]  /*79d0*/  @!P0 LDG.E.U8 R178, desc[UR12][R188.64] ;  /* 0x0000000cbcb28981 */ /* 0x000128000c1e1100 */
[----:B------:R1:W4:Y:S01]  /*79e0*/  @!P0 LDG.E.U8 R169, desc[UR12][R192.64] ;  /* 0x0000000cc0a98981 */ /* 0x000322000c1e1100 */
[----:B0-----:R-:W-:-:S04]  /*79f0*/  IADD3 R188, P1, PT, R149, UR25, RZ ;  /* 0x0000001995bc7c10 */ /* 0x001fc8000ff3e0ff */
[C---:B------:R-:W-:Y:S02]  /*7a00*/  IADD3.X R189, PT, PT, R44.reuse, UR55, RZ, P1, !PT ;  /* 0x000000372cbd7c10 */ /* 0x040fe40008ffe4ff */
[----:B-1----:R-:W-:Y:S02]  /*7a10*/  IADD3 R192, P3, PT, R149, UR27, RZ ;  /* 0x0000001b95c07c10 */ /* 0x002fe4000ff7e0ff */
[----:B------:R-:W-:Y:S01]  /*7a20*/  PRMT R33, RZ, 0x7610, R33 ;  /* 0x00007610ff217816 */ /* 0x000fe20000000021 */
[----:B------:R0:W4:Y:S01]  /*7a30*/  @!P0 LDG.E.U8 R150, desc[UR12][R188.64] ;  /* 0x0000000cbc968981 */ /* 0x000122000c1e1100 */
[----:B------:R-:W-:-:S05]  /*7a40*/  IADD3.X R193, PT, PT, R44, UR57, RZ, P3, !PT ;  /* 0x000000392cc17c10 */ /* 0x000fca0009ffe4ff */
[----:B------:R1:W4:Y:S01]  /*7a50*/  @!P0 LDG.E.U8 R33, desc[UR12][R192.64] ;  /* 0x0000000cc0218981 */ /* 0x000322000c1e1100 */
[----:B0-----:R-:W-:-:S04]  /*7a60*/  IADD3 R188, P1, PT, R149, UR28, RZ ;  /* 0x0000001c95bc7c10 */ /* 0x001fc8000ff3e0ff */
[----:B------:R-:W-:Y:S02]  /*7a70*/  IADD3.X R189, PT, PT, R44, UR58, RZ, P1, !PT ;  /* 0x0000003a2cbd7c10 */ /* 0x000fe40008ffe4ff */
[----:B-1----:R-:W-:-:S03]  /*7a80*/  IADD3 R192, P3, PT, R149, UR30, RZ ;  /* 0x0000001e95c07c10 */ /* 0x002fc6000ff7e0ff */
        /* <DEDUP_REMOVED lines=13> */
[----:B------:R-:W-:Y:S02]  /*7b60*/  IADD3.X R193, PT, PT, R44, UR72, RZ, P3, !PT ;  /* 0x000000482cc17c10 */ /* 0x000fe40009ffe4ff */
[C---:B------:R-:W-:Y:S02]  /*7b70*/  IADD3 R190, P2, PT, R149.reuse, UR23, RZ ;  /* 0x0000001795be7c10 */ /* 0x040fe4000ff5e0ff */
[----:B------:R-:W-:Y:S01]  /*7b80*/  PRMT R32, RZ, 0x7610, R32 ;  /* 0x00007610ff207816 */ /* 0x000fe20000000020 */
[----:B------:R-:W4:Y:S01]  /*7b90*/  @!P0 LDG.E.U8 R216, desc[UR12][R192.64] ;  /* 0x0000000cc0d88981 */ /* 0x000f22000c1e1100 */
[----:B--2---:R-:W-:-:S03]  /*7ba0*/  IADD3 R188, P3, PT, R149, R0, RZ ;  /* 0x0000000095bc7210 */ /* 0x004fc60007f7e0ff */
[----:B------:R-:W2:Y:S04]  /*7bb0*/  LDL R0, [R1+0x7c] ;  /* 0x00007c0001007983 */ /* 0x000ea80000100800 */
[----:B------:R-:W2:Y:S01]  /*7bc0*/  LDL.LU R148, [R1+0x80] ;  /* 0x0000800001947983 */ /* 0x000ea20000300800 */
[----:B------:R-:W-:-:S05]  /*7bd0*/  IADD3.X R191, PT, PT, R44, UR53, RZ, P2, !PT ;  /* 0x000000352cbf7c10 */ /* 0x000fca00097fe4ff */
[----:B------:R0:W4:Y:S02]  /*7be0*/  @!P0 LDG.E.U8 R32, desc[UR12][R190.64] ;  /* 0x0000000cbe208981 */ /* 0x000124000c1e1100 */
[----:B0-----:R-:W-:-:S04]  /*7bf0*/  IADD3 R190, P2, PT, R149, UR26, RZ ;  /* 0x0000001a95be7c10 */ /* 0x001fc8000ff5e0ff */
[----:B------:R-:W-:-:S05]  /*7c00*/  IADD3.X R191, PT, PT, R44, UR56, RZ, P2, !PT ;  /* 0x000000382cbf7c10 */ /* 0x000fca00097fe4ff */
[----:B------:R0:W4:Y:S01]  /*7c10*/  @!P0 LDG.E.U8 R34, desc[UR12][R190.64] ;  /* 0x0000000cbe228981 */ /* 0x000122000c1e1100 */
[----:B------:R-:W-:-:S05]  /*7c20*/  IMAD.X R189, R44, 0x1, R159, P3 ;  /* 0x000000012cbd7824 */ /* 0x000fca00018e069f */
[----:B------:R-:W4:Y:S01]  /*7c30*/  @!P0 LDG.E.U8 R221, desc[UR12][R188.64] ;  /* 0x0000000cbcdd8981 */ /* 0x000f22000c1e1100 */
[----:B0-----:R-:W-:-:S04]  /*7c40*/  IADD3 R190, P2, PT, R149, UR29, RZ ;  /* 0x0000001d95be7c10 */ /* 0x001fc8000ff5e0ff */
[----:B------:R-:W-:-:S05]  /*7c50*/  IADD3.X R191, PT, PT, R44, UR59, RZ, P2, !PT ;  /* 0x0000003b2cbf7c10 */ /* 0x000fca00097fe4ff */
[----:B------:R0:W4:Y:S02]  /*7c60*/  @!P0 LDG.E.U8 R203, desc[UR12][R190.64] ;  /* 0x0000000cbecb8981 */ /* 0x000124000c1e1100 */
[----:B0-----:R-:W-:-:S04]  /*7c70*/  IADD3 R190, P2, PT, R149, UR32, RZ ;  /* 0x0000002095be7c10 */ /* 0x001fc8000ff5e0ff */
[----:B------:R-:W-:-:S05]  /*7c80*/  IADD3.X R191, PT, PT, R44, UR62, RZ, P2, !PT ;  /* 0x0000003e2cbf7c10 */ /* 0x000fca00097fe4ff */
[----:B------:R0:W4:Y:S02]  /*7c90*/  @!P0 LDG.E.U8 R209, desc[UR12][R190.64] ;  /* 0x0000000cbed18981 */ /* 0x000124000c1e1100 */
[----:B0-----:R-:W-:-:S04]  /*7ca0*/  IADD3 R190, P2, PT, R149, UR37, RZ ;  /* 0x0000002595be7c10 */ /* 0x001fc8000ff5e0ff */
[----:B------:R-:W-:Y:S02]  /*7cb0*/  IADD3.X R191, PT, PT, R44, UR67, RZ, P2, !PT ;  /* 0x000000432cbf7c10 */ /* 0x000fe400097fe4ff */
[----:B---3--:R-:W-:-:S03]  /*7cc0*/  IADD3 R192, P2, PT, R149, R3, RZ ;  /* 0x0000000395c07210 */ /* 0x008fc60007f5e0ff */
[----:B------:R0:W3:Y:S02]  /*7cd0*/  @!P0 LDG.E.U8 R215, desc[UR12][R190.64] ;  /* 0x0000000cbed78981 */ /* 0x0000e4000c1e1100 */
[----:B------:R-:W-:-:S05]  /*7ce0*/  IMAD.X R193, R44, 0x1, R158, P2 ;  /* 0x000000012cc17824 */ /* 0x000fca00010e069e */
[----:B------:R1:W3:Y:S01]  /*7cf0*/  @!P0 LDG.E.U8 R222, desc[UR12][R192.64] ;  /* 0x0000000cc0de8981 */ /* 0x0002e2000c1e1100 */
[----:B0-----:R-:W-:-:S04]  /*7d00*/  IADD3 R190, P1, PT, R149, UR40, RZ ;  /* 0x0000002895be7c10 */ /* 0x001fc8000ff3e0ff */
[----:B------:R-:W-:Y:S02]  /*7d10*/  IADD3.X R191, PT, PT, R44, UR70, RZ, P1, !PT ;  /* 0x000000462cbf7c10 */ /* 0x000fe40008ffe4ff */
[----:B------:R-:W-:-:S03]  /*7d20*/  IADD3 R188, P1, PT, R149, UR34, RZ ;  /* 0x0000002295bc7c10 */ /* 0x000fc6000ff3e0ff */
[----:B------:R0:W3:Y:S01]  /*7d30*/  @!P0 LDG.E.U8 R220, desc[UR12][R190.64] ;  /* 0x0000000cbedc8981 */ /* 0x0000e2000c1e1100 */
[----:B-1----:R-:W-:Y:S02]  /*7d40*/  IADD3 R192, P3, PT, R149, UR38, RZ ;  /* 0x0000002695c07c10 */ /* 0x002fe4000ff7e0ff */
[C---:B------:R-:W-:Y:S02]  /*7d50*/  IADD3.X R189, PT, PT, R44.reuse, UR64, RZ, P1, !PT ;  /* 0x000000402cbd7c10 */ /* 0x040fe40008ffe4ff */
[----:B------:R-:W-:-:S03]  /*7d60*/  IADD3.X R193, PT, PT, R44, UR68, RZ, P3, !PT ;  /* 0x000000442cc17c10 */ /* 0x000fc60009ffe4ff */
[----:B------:R1:W3:Y:S01]  /*7d70*/  @!P0 LDG.E.U8 R226, desc[UR12][R188.64] ;  /* 0x0000000cbce28981 */ /* 0x0002e2000c1e1100 */
[----:B0-----:R-:W-:-:S03]  /*7d80*/  IADD3 R190, P2, PT, R149, UR35, RZ ;  /* 0x0000002395be7c10 */ /* 0x001fc6000ff5e0ff */
[----:B------:R0:W3:Y:S01]  /*7d90*/  @!P0 LDG.E.U8 R224, desc[UR12][R192.64] ;  /* 0x0000000cc0e08981 */ /* 0x0000e2000c1e1100 */
[----:B------:R-:W-:-:S05]  /*7da0*/  IADD3.X R191, PT, PT, R44, UR65, RZ, P2, !PT ;  /* 0x000000412cbf7c10 */ /* 0x000fca00097fe4ff */
[----:B------:R0:W3:Y:S01]  /*7db0*/  @!P0 LDG.E.U8 R225, desc[UR12][R190.64] ;  /* 0x0000000cbee18981 */ /* 0x0000e2000c1e1100 */
[C---:B-1----:R-:W-:Y:S02]  /*7dc0*/  IADD3 R188, P1, PT, R149.reuse, UR39, RZ ;  /* 0x0000002795bc7c10 */ /* 0x042fe4000ff3e0ff */
[C---:B0-----:R-:W-:Y:S02]  /*7dd0*/  IADD3 R192, P2, PT, R149.reuse, UR42, RZ ;  /* 0x0000002a95c07c10 */ /* 0x041fe4000ff5e0ff */
[----:B------:R-:W-:Y:S02]  /*7de0*/  IADD3.X R189, PT, PT, R44, UR69, RZ, P1, !PT ;  /* 0x000000452cbd7c10 */ /* 0x000fe40008ffe4ff */
[----:B------:R-:W-:-:S03]  /*7df0*/  IADD3 R190, P3, PT, R149, UR43, RZ ;  /* 0x0000002b95be7c10 */ /* 0x000fc6000ff7e0ff */
[----:B------:R0:W3:Y:S01]  /*7e00*/  @!P0 LDG.E.U8 R227, desc[UR12][R188.64] ;  /* 0x0000000cbce38981 */ /* 0x0000e2000c1e1100 */
[C---:B------:R-:W-:Y:S02]  /*7e10*/  IADD3.X R193, PT, PT, R44.reuse, UR73, RZ, P2, !PT ;  /* 0x000000492cc17c10 */ /* 0x040fe400097fe4ff */
[----:B------:R-:W-:-:S03]  /*7e20*/  IADD3.X R191, PT, PT, R44, UR74, RZ, P3, !PT ;  /* 0x0000004a2cbf7c10 */ /* 0x000fc60009ffe4ff */
[----:B------:R1:W3:Y:S04]  /*7e30*/  @!P0 LDG.E.U8 R228, desc[UR12][R192.64] ;  /* 0x0000000cc0e48981 */ /* 0x0002e8000c1e1100 */
[----:B------:R-:W3:Y:S01]  /*7e40*/  @!P0 LDG.E.U8 R229, desc[UR12][R190.64] ;  /* 0x0000000cbee58981 */ /* 0x000ee2000c1e1100 */
[C---:B0-----:R-:W-:Y:S02]  /*7e50*/  IADD3 R188, P3, PT, R149.reuse, UR19, RZ ;  /* 0x0000001395bc7c10 */ /* 0x041fe4000ff7e0ff */
[----:B-1----:R-:W-:Y:S02]  /*7e60*/  IADD3 R192, P2, PT, R149, UR14, RZ ;  /* 0x0000000e95c07c10 */ /* 0x002fe4000ff5e0ff */
[C---:B------:R-:W-:Y:S02]  /*7e70*/  IADD3.X R189, PT, PT, R44.reuse, UR49, RZ, P3, !PT ;  /* 0x000000312cbd7c10 */ /* 0x040fe40009ffe4ff */
[----:B------:R-:W-:-:S03]  /*7e80*/  IADD3.X R193, PT, PT, R44, UR45, RZ, P2, !PT ;  /* 0x0000002d2cc17c10 */ /* 0x000fc600097fe4ff */
[----:B------:R0:W3:Y:S04]  /*7e90*/  @!P0 LDG.E.U8 R240, desc[UR12][R188.64] ;  /* 0x0000000cbcf08981 */ /* 0x0000e8000c1e1100 */
[----:B------:R1:W3:Y:S01]  /*7ea0*/  @!P0 LDG.E.U8 R239, desc[UR12][R192.64] ;  /* 0x0000000cc0ef8981 */ /* 0x0002e2000c1e1100 */
[C---:B0-----:R-:W-:Y:S02]  /*7eb0*/  IADD3 R188, P3, PT, R149.reuse, R217, RZ ;  /* 0x000000d995bc7210 */ /* 0x041fe40007f7e0ff */
[----:B-1----:R-:W-:-:S03]  /*7ec0*/  IADD3 R192, P2, PT, R149, R200, RZ ;  /* 0x000000c895c07210 */ /* 0x002fc60007f5e0ff */
[C---:B------:R-:W-:Y:S02]  /*7ed0*/  IMAD.X R189, R44.reuse, 0x1, R213, P3 ;  /* 0x000000012cbd7824 */ /* 0x040fe400018e06d5 */
[----:B------:R-:W-:-:S03]  /*7ee0*/  IMAD.X R193, R44, 0x1, R186, P2 ;  /* 0x000000012cc17824 */ /* 0x000fc600010e06ba */
[----:B------:R-:W3:Y:S04]  /*7ef0*/  @!P0 LDG.E.U8 R245, desc[UR12][R188.64] ;  /* 0x0000000cbcf58981 */ /* 0x000ee8000c1e1100 */
[----:B------:R-:W3:Y:S01]  /*7f00*/  @!P0 LDG.E.U8 R246, desc[UR12][R192.64] ;  /* 0x0000000cc0f68981 */ /* 0x000ee2000c1e1100 */
[----:B--2---:R-:W-:-:S05]  /*7f10*/  IADD3 R190, P1, PT, R149, R148, RZ ;  /* 0x0000009495be7210 */ /* 0x004fca0007f3e0ff */
[----:B------:R-:W-:-:S05]  /*7f20*/  IMAD.X R191, R44, 0x1, R0, P1 ;  /* 0x000000012cbf7824 */ /* 0x000fca00008e0600 */
[----:B------:R0:W2:Y:S02]  /*7f30*/  @!P0 LDG.E.U8 R238, desc[UR12][R190.64] ;  /* 0x0000000cbeee8981 */ /* 0x0000a4000c1e1100 */
[----:B0-----:R-:W-:-:S05]  /*7f40*/  IADD3 R190, P1, PT, R149, R175, RZ ;  /* 0x000000af95be7210 */ /* 0x001fca0007f3e0ff */
[----:B------:R-:W-:-:S05]  /*7f50*/  IMAD.X R191, R44, 0x1, R174, P1 ;  /* 0x000000012cbf7824 */ /* 0x000fca00008e06ae */
[----:B------:R0:W2:Y:S01]  /*7f60*/  @!P0 LDG.E.U8 R244, desc[UR12][R190.64] ;  /* 0x0000000cbef48981 */ /* 0x0000a2000c1e1100 */
[----:B------:R-:W-:-:S03]  /*7f70*/  LOP3.LUT R0, R2, 0x10, RZ, 0x3c, !PT ;  /* 0x0000001002007812 */ /* 0x000fc600078e3cff */
[----:B------:R-:W-:Y:S01]  /*7f80*/  STL [R1+0x110], R3 ;  /* 0x0001100301007387 */ /* 0x000fe20000100800 */
[----:B------:R-:W-:-:S03]  /*7f90*/  LOP3.LUT R44, R2, 0x20, RZ, 0x3c, !PT ;  /* 0x00000020022c7812 */ /* 0x000fc600078e3cff */
[----:B------:R-:W-:Y:S04]  /*7fa0*/  STL [R1+0x114], R159 ;  /* 0x0001149f01007387 */ /* 0x000fe80000100800 */
[----:B------:R-:W-:Y:S04]  /*7fb0*/  STL [R1+0x118], R158 ;  /* 0x0001189e01007387 */ /* 0x000fe80000100800 */
[----:B------:R-:W-:Y:S04]  /*7fc0*/  LDS.U8 R192, [R0+UR6] ;  /* 0x0000000600c07984 */ /* 0x000fe80008000000 */
[----:B------:R-:W-:Y:S04]  /*7fd0*/  LDS.U8 R193, [R0+UR6+0x40] ;  /* 0x0000400600c17984 */ /* 0x000fe80008000000 */
        /* <DEDUP_REMOVED lines=13> */
[----:B------:R1:W-:Y:S04]  /*80b0*/  LDS.U8 R251, [R0+UR6+0x4c0] ;  /* 0x0004c00600fb7984 */ /* 0x0003e80008000000 */
[----:B------:R-:W-:Y:S01]  /*80c0*/  STL [R1+0x11c], R148 ;  /* 0x00011c9401007387 */ /* 0x000fe20000100800 */
[----:B-1----:R-:W-:-:S03]  /*80d0*/  LOP3.LUT R0, R2, 0x30, RZ, 0x3c, !PT ;  /* 0x0000003002007812 */ /* 0x002fc600078e3cff */
[----:B------:R-:W-:Y:S04]  /*80e0*/  STL [R1+0x120], R217 ;  /* 0x000120d901007387 */ /* 0x000fe80000100800 */
[----:B------:R-:W-:Y:S04]  /*80f0*/  STL [R1+0x124], R175 ;  /* 0x000124af01007387 */ /* 0x000fe80000100800 */
        /* <DEDUP_REMOVED lines=14> */
[----:B0-----:R-:W-:Y:S04]  /*81e0*/  LDS.U8 R190, [R44+UR6+0x408] ;  /* 0x000408062cbe7984 */ /* 0x001fe80008000000 */
[----:B------:R-:W-:Y:S04]  /*81f0*/  LDS.U8 R191, [R44+UR6+0x448] ;  /* 0x000448062cbf7984 */ /* 0x000fe80008000000 */
[----:B------:R-:W-:Y:S04]  /*8200*/  LDS.U8 R207, [R44+UR6+0x480] ;  /* 0x000480062ccf7984 */ /* 0x000fe80008000000 */
[----:B------:R-:W-:Y:S04]  /*8210*/  LDS.U8 R201, [R44+UR6+0x4c0] ;  /* 0x0004c0062cc97984 */ /* 0x000fe80008000000 */
        /* <DEDUP_REMOVED lines=23> */
[----:B------:R-:W-:Y:S01]  /*8390*/  LDS.U8 R0, [R0+UR6+0x4c0] ;  /* 0x0004c00600007984 */ /* 0x000fe20008000000 */
[----:B------:R-:W-:Y:S01]  /*83a0*/  LOP3.LUT R173, R173, 0x3f, RZ, 0xc0, !PT ;  /* 0x0000003fadad7812 */ /* 0x000fe200078ec0ff */
[----:B------:R-:W-:Y:S06]  /*83b0*/  BAR.SYNC.DEFER_BLOCKING 0x0 ;  /* 0x0000000000007b1d */ /* 0x000fec0000010000 */
[----:B----4-:R0:W-:Y:S02]  /*83c0*/  STS.U8 [R173+UR6], R221 ;  /* 0x000000ddad007988 */ /* 0x0101e40008000006 */
[----:B0-----:R-:W0:Y:S01]  /*83d0*/  S2R R221, SR_TID.X ;  /* 0x0000000000dd7919 */ /* 0x001e220000002100 */
[----:B------:R-:W1:Y:S01]  /*83e0*/  S2R R173, SR_TID.X ;  /* 0x0000000000ad7919 */ /* 0x000e620000002100 */
[----:B0-----:R-:W-:-:S05]  /*83f0*/  LOP3.LUT R221, R221, 0x3f, RZ, 0xc0, !PT ;  /* 0x0000003fdddd7812 */ /* 0x001fca00078ec0ff */
[----:B---3--:R-:W-:Y:S04]  /*8400*/  STS.U8 [R221+UR6+0x40], R222 ;  /* 0x000040dedd007988 */ /* 0x008fe80008000006 */
[----:B------:R-:W-:Y:S04]  /*8410*/  STS.U8 [R221+UR6+0x100], R216 ;  /* 0x000100d8dd007988 */ /* 0x000fe80008000006 */
        /* <DEDUP_REMOVED lines=16> */
[----:B------:R-:W-:Y:S01]  /*8520*/  STS.U8 [R221+UR6+0x940], R166 ;  /* 0x000940a6dd007988 */ /* 0x000fe20008000006 */
[----:B-1----:R-:W-:-:S03]  /*8530*/  LOP3.LUT R173, R173, 0x3f, RZ, 0xc0, !PT ;  /* 0x0000003fadad7812 */ /* 0x002fc600078ec0ff */
[----:B------:R-:W-:Y:S04]  /*8540*/  STS.U8 [R221+UR6+0xa00], R42 ;  /* 0x000a002add007988 */ /* 0x000fe80008000006 */
[----:B------:R-:W-:Y:S04]  /*8550*/  STS.U8 [R221+UR6+0xa40], R167 ;  /* 0x000a40a7dd007988 */ /* 0x000fe80008000006 */
[----:B------:R-:W-:Y:S04]  /*8560*/  STS.U8 [R221+UR6+0xb00], R35 ;  /* 0x000b0023dd007988 */ /* 0x000fe80008000006 */
[----:B------:R-:W-:Y:S01]  /*8570*/  STS.U8 [R221+UR6+0xb40], R28 ;  /* 0x000b401cdd007988 */ /* 0x000fe20008000006 */
[----:B------:R-:W-:-:S03]  /*8580*/  LOP3.LUT R173, R173, 0x10, RZ, 0x3c, !PT ;  /* 0x00000010adad7812 */ /* 0x000fc600078e3cff */
        /* <DEDUP_REMOVED lines=24> */
[----:B--2---:R-:W-:Y:S04]  /*8710*/  STS.U8 [R173+UR6+0x880], R238 ;  /* 0x000880eead007988 */ /* 0x004fe80008000006 */
[----:B------:R-:W-:Y:S04]  /*8720*/  STS.U8 [R173+UR6+0x8c0], R177 ;  /* 0x0008c0b1ad007988 */ /* 0x000fe80008000006 */
[----:B------:R-:W-:Y:S04]  /*8730*/  STS.U8 [R173+UR6+0x980], R165 ;  /* 0x000980a5ad007988 */ /* 0x000fe80008000006 */
[----:B------:R-:W-:Y:S04]  /*8740*/  STS.U8 [R173+UR6+0x9c0], R162 ;  /* 0x0009c0a2ad007988 */ /* 0x000fe80008000006 */
[----:B------:R-:W-:Y:S04]  /*8750*/  STS.U8 [R173+UR6+0xa80], R155 ;  /* 0x000a809bad007988 */ /* 0x000fe80008000006 */
[----:B------:R0:W-:Y:S04]  /*8760*/  STS.U8 [R173+UR6+0xac0], R176 ;  /* 0x000ac0b0ad007988 */ /* 0x0001e80008000006 */
        /* <DEDUP_REMOVED lines=10> */
[----:B------:R-:W-:Y:S06]  /*8810*/  BAR.SYNC.DEFER_BLOCKING 0x0 ;  /* 0x0000000000007b1d */ /* 0x000fec0000010000 */
[----:B------:R-:W1:Y:S01]  /*8820*/  LDSM.16.M88.4 R40, [R172+UR71] ;  /* 0x00000047ac28783b */ /* 0x000e620008000200 */
[----:B0-----:R-:W-:-:S02]  /*8830*/  IMAD R176, R232, 0x100, R236 ;  /* 0x00000100e8b07824 */ /* 0x001fc400078e02ec */
[----:B------:R-:W-:Y:S01]  /*8840*/  IMAD R177, R235, 0x100, R231 ;  /* 0x00000100ebb17824 */ /* 0x000fe200078e02e7 */
[----:B------:R-:W0:Y:S01]  /*8850*/  LDSM.16.M88.4 R36, [R172+UR71+0x400] ;  /* 0x00040047ac24783b */ /* 0x000e220008000200 */
[----:B------:R-:W-:Y:S02]  /*8860*/  IMAD R178, R233, 0x100, R230 ;  /* 0x00000100e9b27824 */ /* 0x000fe400078e02e6 */
[----:B------:R-:W-:Y:S01]  /*8870*/  IMAD R179, R237, 0x100, R234 ;  /* 0x00000100edb37824 */ /* 0x000fe200078e02ea */
[----:B------:R-:W-:Y:S01]  /*8880*/  F2FP.F16.E4M3.UNPACK_B R176, R176 ;  /* 0x000000b0ffb0723e */ /* 0x000fe200020006ff */
[----:B------:R-:W2:Y:S01]  /*8890*/  LDSM.16.M88.4 R32, [R172+UR71+0x800] ;  /* 0x00080047ac20783b */ /* 0x000ea20008000200 */
[----:B------:R-:W-:Y:S02]  /*88a0*/  F2FP.F16.E4M3.UNPACK_B R177, R177 ;  /* 0x000000b1ffb1723e */ /* 0x000fe400020006ff */
[----:B------:R-:W-:Y:S01]  /*88b0*/  F2FP.F16.E4M3.UNPACK_B R178, R178 ;  /* 0x000000b2ffb2723e */ /* 0x000fe200020006ff */
[----:B------:R-:W3:Y:S01]  /*88c0*/  LDSM.16.M88.4 R28, [R172+UR71+0xc00] ;  /* 0x000c0047ac1c783b */ /* 0x000ee20008000200 */
[----:B------:R-:W-:-:S02]  /*88d0*/  F2FP.F16.E4M3.UNPACK_B R179, R179 ;  /* 0x000000b3ffb3723e */ /* 0x000fc400020006ff */
[----:B-1----:R-:W-:Y:S02]  /*88e0*/  F2FP.F16.E4M3.UNPACK_B R150, R42 ;  /* 0x0000002aff96723e */ /* 0x002fe400020006ff */
[----:B------:R-:W-:-:S07]  /*88f0*/  F2FP.F16.E4M3.UNPACK_B R151, R43 ;  /* 0x0000002bff97723e */ /* 0x000fce00020006ff */
[C---:B------:R-:W-:Y:S01]  /*8900*/  HMMA.16816.F32 R164, R176.reuse, R150, R20 ;  /* 0x00000096b0a4723c */ /* 0x040fe20000001814 */
[----:B------:R-:W-:Y:S02]  /*8910*/  IMAD R22, R48, 0x100, R55 ;  /* 0x0000010030167824 */ /* 0x000fe400078e0237 */
[----:B------:R-:W4:Y:S01]  /*8920*/  LDL.LU R55, [R1+0x154] ;  /* 0x0001540001377983 */ /* 0x000f220000300800 */
[----:B------:R-:W-:Y:S02]  /*8930*/  F2FP.F16.E4M3.UNPACK_B R156, R40 ;  /* 0x00000028ff9c723e */ /* 0x000fe400020006ff */
[----:B------:R-:W-:Y:S02]  /*8940*/  F2FP.F16.E4M3.UNPACK_B R157, R41 ;  /* 0x00000029ff9d723e */ /* 0x000fe400020006ff */
[----:B0-----:R-:W-:Y:S02]  /*8950*/  F2FP.F16.E4M3.UNPACK_B R20, R38 ;  /* 0x00000026ff14723e */ /* 0x001fe400020006ff */
[----:B------:R-:W-:Y:S01]  /*8960*/  F2FP.F16.E4M3.UNPACK_B R21, R39 ;  /* 0x00000027ff15723e */ /* 0x000fe200020006ff */
[----:B------:R-:W-:Y:S01]  /*8970*/  IMAD R192, R193, 0x100, R192 ;  /* 0x00000100c1c07824 */ /* 0x000fe200078e02c0 */
[----:B------:R-:W4:Y:S01]  /*8980*/  LDL.LU R48, [R1+0x150] ;  /* 0x0001500001307983 */ /* 0x000f220000300800 */
[----:B------:R-:W-:Y:S01]  /*8990*/  HMMA.16816.F32 R168, R176, R156, R24 ;  /* 0x0000009cb0a8723c */ /* 0x000fe20000001818 */
[----:B------:R-:W-:-:S02]  /*89a0*/  F2FP.F16.E4M3.UNPACK_B R24, R36 ;  /* 0x00000024ff18723e */ /* 0x000fc400020006ff */
[----:B------:R-:W-:Y:S01]  /*89b0*/  F2FP.F16.E4M3.UNPACK_B R25, R37 ;  /* 0x00000025ff19723e */ /* 0x000fe200020006ff */
[----:B------:R-:W-:-:S04]  /*89c0*/  IMAD R194, R195, 0x100, R194 ;  /* 0x00000100c3c27824 */ /* 0x000fc800078e02c2 */
[C---:B------:R-:W-:Y:S01]  /*89d0*/  HMMA.16816.F32 R152, R176.reuse, R20, R12 ;  /* 0x00000014b098723c */ /* 0x040fe2000000180c */
[----:B--2---:R-:W-:Y:S02]  /*89e0*/  F2FP.F16.E4M3.UNPACK_B R12, R34 ;  /* 0x00000022ff0c723e */ /* 0x004fe400020006ff */
[----:B------:R-:W-:Y:S02]  /*89f0*/  F2FP.F16.E4M3.UNPACK_B R13, R35 ;  /* 0x00000023ff0d723e */ /* 0x000fe400020006ff */
[----:B---3--:R-:W-:Y:S02]  /*8a00*/  F2FP.F16.E4M3.UNPACK_B R14, R28 ;  /* 0x0000001cff0e723e */ /* 0x008fe400020006ff */
[----:B------:R-:W-:Y:S01]  /*8a10*/  F2FP.F16.E4M3.UNPACK_B R15, R29 ;  /* 0x0000001dff0f723e */ /* 0x000fe200020006ff */
[----:B------:R-:W-:Y:S01]  /*8a20*/  HMMA.16816.F32 R160, R176, R24, R16 ;  /* 0x00000018b0a0723c */ /* 0x000fe20000001810 */
[----:B------:R-:W-:Y:S02]  /*8a30*/  F2FP.F16.E4M3.UNPACK_B R16, R32 ;  /* 0x00000020ff10723e */ /* 0x000fe400020006ff */
[----:B------:R-:W-:-:S02]  /*8a40*/  F2FP.F16.E4M3.UNPACK_B R17, R33 ;  /* 0x00000021ff11723e */ /* 0x000fc400020006ff */
[----:B------:R-:W-:Y:S02]  /*8a50*/  F2FP.F16.E4M3.UNPACK_B R18, R30 ;  /* 0x0000001eff12723e */ /* 0x000fe400020006ff */
[----:B------:R-:W-:Y:S01]  /*8a60*/  F2FP.F16.E4M3.UNPACK_B R19, R31 ;  /* 0x0000001fff13723e */ /* 0x000fe200020006ff */
[----:B------:R-:W-:Y:S02]  /*8a70*/  IMAD R196, R197, 0x100, R196 ;  /* 0x00000100c5c47824 */ /* 0x000fe400078e02c4 */
[----:B------:R-:W-:Y:S01]  /*8a80*/  IMAD R198, R199, 0x100, R198 ;  /* 0x00000100c7c67824 */ /* 0x000fe200078e02c6 */
[----:B------:R-:W-:Y:S01]  /*8a90*/  HMMA.16816.F32 R8, R176, R16, R8 ;  /* 0x00000010b008723c */ /* 0x000fe20000001808 */
[----:B------:R-:W-:Y:S02]  /*8aa0*/  IMAD R242, R242, 0x100, R243 ;  /* 0x00000100f2f27824 */ /* 0x000fe400078e02f3 */
[----:B------:R-:W-:-:S05]  /*8ab0*/  IMAD R187, R187, 0x100, R241 ;  /* 0x00000100bbbb7824 */ /* 0x000fca00078e02f1 */
[----:B------:R-:W-:Y:S01]  /*8ac0*/  HMMA.16816.F32 R144, R176, R12, R144 ;  /* 0x0000000cb090723c */ /* 0x000fe20000001890 */
[----:B------:R-:W-:Y:S02]  /*8ad0*/  IMAD R188, R189, 0x100, R188 ;  /* 0x00000100bdbc7824 */ /* 0x000fe400078e02bc */
[----:B------:R-:W-:-:S05]  /*8ae0*/  IMAD R190, R191, 0x100, R190 ;  /* 0x00000100bfbe7824 */ /* 0x000fca00078e02be */
[C---:B------:R-:W-:Y:S08]  /*8af0*/  HMMA.16816.F32 R4, R176.reuse, R14, R4 ;  /* 0x0000000eb004723c */ /* 0x040ff00000001804 */
[----:B------:R-:W-:Y:S01]  /*8b00*/  HMMA.16816.F32 R140, R176, R18, R140 ;  /* 0x00000012b08c723c */ /* 0x000fe2000000188c */
[----:B------:R-:W-:Y:S02]  /*8b10*/  F2FP.F16.E4M3.UNPACK_B R176, R192 ;  /* 0x000000c0ffb0723e */ /* 0x000fe400020006ff */
[----:B------:R-:W-:-:S02]  /*8b20*/  F2FP.F16.E4M3.UNPACK_B R177, R194 ;  /* 0x000000c2ffb1723e */ /* 0x000fc400020006ff */
[----:B------:R-:W-:Y:S02]  /*8b30*/  F2FP.F16.E4M3.UNPACK_B R178, R196 ;  /* 0x000000c4ffb2723e */ /* 0x000fe400020006ff */
[----:B------:R-:W-:Y:S01]  /*8b40*/  F2FP.F16.E4M3.UNPACK_B R179, R198 ;  /* 0x000000c6ffb3723e */ /* 0x000fe200020006ff */
[----:B------:R-:W-:Y:S02]  /*8b50*/  IMAD R23, R50, 0x100, R49 ;  /* 0x0000010032177824 */ /* 0x000fe400078e0231 */
[----:B------:R-:W-:Y:S01]  /*8b60*/  IMAD R26, R44, 0x100, R51 ;  /* 0x000001002c1a7824 */ /* 0x000fe200078e0233 */
[----:B------:R-:W2:Y:S03]  /*8b70*/  LDL.LU R49, [R1+0x14c] ;  /* 0x00014c0001317983 */ /* 0x000ea60000300800 */
[C---:B------:R-:W-:Y:S01]  /*8b80*/  HMMA.16816.F32 R136, R176.reuse, R156, R136 ;  /* 0x0000009cb088723c */ /* 0x040fe20000001888 */
[----:B------:R-:W-:Y:S01]  /*8b90*/  IMAD R27, R46, 0x100, R45 ;  /* 0x000001002e1b7824 */ /* 0x000fe200078e022d */
[----:B------:R-:W2:Y:S04]  /*8ba0*/  LDL.LU R50, [R1+0x148] ;  /* 0x0001480001327983 */ /* 0x000ea80000300800 */
[----:B------:R-:W2:Y:S02]  /*8bb0*/  LDL.LU R51, [R1+0x144] ;  /* 0x0001440001337983 */ /* 0x000ea40000300800 */
[C---:B------:R-:W-:Y:S02]  /*8bc0*/  HMMA.16816.F32 R132, R176.reuse, R150, R132 ;  /* 0x00000096b084723c */ /* 0x040fe40000001884 */
[----:B------:R-:W3:Y:S04]  /*8bd0*/  LDL.LU R44, [R1+0x140] ;  /* 0x00014000012c7983 */ /* 0x000ee80000300800 */
[----:B------:R-:W3:Y:S02]  /*8be0*/  LDL.LU R45, [R1+0x13c] ;  /* 0x00013c00012d7983 */ /* 0x000ee40000300800 */
[C---:B------:R-:W-:Y:S02]  /*8bf0*/  HMMA.16816.F32 R128, R176.reuse, R24, R128 ;  /* 0x00000018b080723c */ /* 0x040fe40000001880 */
[----:B------:R-:W3:Y:S06]  /*8c00*/  LDL.LU R46, [R1+0x138] ;  /* 0x00013800012e7983 */ /* 0x000eec0000300800 */
[C---:B------:R-:W-:Y:S08]  /*8c10*/  HMMA.16816.F32 R124, R176.reuse, R20, R124 ;  /* 0x00000014b07c723c */ /* 0x040ff0000000187c */
[C---:B------:R-:W-:Y:S08]  /*8c20*/  HMMA.16816.F32 R120, R176.reuse, R16, R120 ;  /* 0x00000010b078723c */ /* 0x040ff00000001878 */
[C---:B------:R-:W-:Y:S08]  /*8c30*/  HMMA.16816.F32 R116, R176.reuse, R12, R116 ;  /* 0x0000000cb074723c */ /* 0x040ff00000001874 */
[C---:B------:R-:W-:Y:S08]  /*8c40*/  HMMA.16816.F32 R112, R176.reuse, R14, R112 ;  /* 0x0000000eb070723c */ /* 0x040ff00000001870 */
[----:B------:R-:W-:Y:S01]  /*8c50*/  HMMA.16816.F32 R108, R176, R18, R108 ;  /* 0x00000012b06c723c */ /* 0x000fe2000000186c */
[----:B------:R-:W-:-:S02]  /*8c60*/  F2FP.F16.E4M3.UNPACK_B R176, R242 ;  /* 0x000000f2ffb0723e */ /* 0x000fc400020006ff */
[----:B------:R-:W-:Y:S02]  /*8c70*/  F2FP.F16.E4M3.UNPACK_B R177, R187 ;  /* 0x000000bbffb1723e */ /* 0x000fe400020006ff */
[----:B------:R-:W-:Y:S02]  /*8c80*/  F2FP.F16.E4M3.UNPACK_B R178, R188 ;  /* 0x000000bcffb2723e */ /* 0x000fe400020006ff */
[----:B------:R-:W-:-:S07]  /*8c90*/  F2FP.F16.E4M3.UNPACK_B R179, R190 ;  /* 0x000000beffb3723e */ /* 0x000fce00020006ff */
[C---:B------:R-:W-:Y:S08]  /*8ca0*/  HMMA.16816.F32 R104, R176.reuse, R156, R104 ;  /* 0x0000009cb068723c */ /* 0x040ff00000001868 */
[C---:B------:R-:W-:Y:S08]  /*8cb0*/  HMMA.16816.F32 R100, R176.reuse, R150, R100 ;  /* 0x00000096b064723c */ /* 0x040ff00000001864 */
[C---:B------:R-:W-:Y:S08]  /*8cc0*/  HMMA.16816.F32 R96, R176.reuse, R24, R96 ;  /* 0x00000018b060723c */ /* 0x040ff00000001860 */
        /* <DEDUP_REMOVED lines=9> */
[C---:B----4-:R-:W-:Y:S01]  /*8d60*/  HMMA.16816.F32 R52, R176.reuse, R12, R52 ;  /* 0x0000000cb034723c */ /* 0x050fe20000001834 */
[----:B------:R-:W-:Y:S02]  /*8d70*/  IMAD R12, R213, 0x100, R47 ;  /* 0x00000100d50c7824 */ /* 0x000fe400078e022f */
[----:B------:R-:W3:Y:S01]  /*8d80*/  LDL.LU R47, [R1+0x134] ;  /* 0x00013400012f7983 */ /* 0x000ee20000300800 */
[----:B------:R-:W-:Y:S01]  /*8d90*/  IMAD R13, R200, 0x100, R149 ;  /* 0x00000100c80d7824 */ /* 0x000fe200078e0295 */
[----:B------:R-:W-:Y:S02]  /*8da0*/  F2FP.F16.E4M3.UNPACK_B R38, R38.H1 ;  /* 0x00000026ff26723e */ /* 0x000fe400030006ff */
[----:B------:R-:W-:Y:S01]  /*8db0*/  F2FP.F16.E4M3.UNPACK_B R39, R39.H1 ;  /* 0x00000027ff27723e */ /* 0x000fe200030006ff */
[C---:B------:R-:W-:Y:S01]  /*8dc0*/  HMMA.16816.F32 R72, R176.reuse, R156, R72 ;  /* 0x0000009cb048723c */ /* 0x040fe20000001848 */
[----:B------:R-:W4:Y:S04]  /*8dd0*/  LDL.LU R213, [R1+0x130] ;  /* 0x0001300001d57983 */ /* 0x000f280000300800 */
[----:B------:R1:W5:Y:S03]  /*8de0*/  LDL.LU R149, [R1+0x12c] ;  /* 0x00012c0001957983 */ /* 0x0003660000300800 */
[C---:B------:R-:W-:Y:S01]  /*8df0*/  HMMA.16816.F32 R68, R176.reuse, R150, R68 ;  /* 0x00000096b044723c */ /* 0x040fe20000001844 */
[----:B------:R-:W4:Y:S07]  /*8e00*/  LDL.LU R200, [R1+0x128] ;  /* 0x0001280001c87983 */ /* 0x000f2e0000300800 */
[C---:B------:R-:W-:Y:S08]  /*8e10*/  HMMA.16816.F32 R64, R176.reuse, R24, R64 ;  /* 0x00000018b040723c */ /* 0x040ff00000001840 */
[C---:B------:R-:W-:Y:S08]  /*8e20*/  HMMA.16816.F32 R60, R176.reuse, R20, R60 ;  /* 0x00000014b03c723c */ /* 0x040ff0000000183c */
[----:B------:R-:W-:Y:S01]  /*8e30*/  HMMA.16816.F32 R56, R176, R16, R56 ;  /* 0x00000010b038723c */ /* 0x000fe20000001838 */
[----:B------:R-:W-:Y:S01]  /*8e40*/  F2FP.F16.E4M3.UNPACK_B R40, R40.H1 ;  /* 0x00000028ff28723e */ /* 0x000fe200030006ff */
[----:B------:R-:W-:Y:S01]  /*8e50*/  IMAD R150, R247, 0x100, R249 ;  /* 0x00000100f7967824 */ /* 0x000fe200078e02f9 */
[----:B------:R-:W-:-:S02]  /*8e60*/  F2FP.F16.E4M3.UNPACK_B R41, R41.H1 ;  /* 0x00000029ff29723e */ /* 0x000fc400030006ff */
[----:B------:R-:W-:Y:S02]  /*8e70*/  F2FP.F16.E4M3.UNPACK_B R42, R42.H1 ;  /* 0x0000002aff2a723e */ /* 0x000fe400030006ff */
[----:B------:R-:W-:Y:S02]  /*8e80*/  F2FP.F16.E4M3.UNPACK_B R43, R43.H1 ;  /* 0x0000002bff2b723e */ /* 0x000fe400030006ff */
[----:B------:R-:W-:Y:S02]  /*8e90*/  F2FP.F16.E4M3.UNPACK_B R36, R36.H1 ;  /* 0x00000024ff24723e */ /* 0x000fe400030006ff */
[----:B------:R-:W-:Y:S02]  /*8ea0*/  F2FP.F16.E4M3.UNPACK_B R37, R37.H1 ;  /* 0x00000025ff25723e */ /* 0x000fe400030006ff */
[----:B------:R-:W-:Y:S02]  /*8eb0*/  F2FP.F16.E4M3.UNPACK_B R32, R32.H1 ;  /* 0x00000020ff20723e */ /* 0x000fe400030006ff */
[----:B------:R-:W-:-:S02]  /*8ec0*/  F2FP.F16.E4M3.UNPACK_B R33, R33.H1 ;  /* 0x00000021ff21723e */ /* 0x000fc400030006ff */
[----:B------:R-:W-:Y:S02]  /*8ed0*/  F2FP.F16.E4M3.UNPACK_B R34, R34.H1 ;  /* 0x00000022ff22723e */ /* 0x000fe400030006ff */
[----:B------:R-:W-:Y:S01]  /*8ee0*/  F2FP.F16.E4M3.UNPACK_B R35, R35.H1 ;  /* 0x00000023ff23723e */ /* 0x000fe200030006ff */
[----:B--2---:R-:W-:Y:S01]  /*8ef0*/  HMMA.16816.F32 R48, R176, R14, R48 ;  /* 0x0000000eb030723c */ /* 0x004fe20000001830 */
[----:B------:R-:W-:Y:S02]  /*8f00*/  IMAD R14, R217, 0x100, R175 ;  /* 0x00000100d90e7824 */ /* 0x000fe400078e02af */
[----:B------:R-:W-:Y:S01]  /*8f10*/  IMAD R15, R158, 0x100, R148 ;  /* 0x000001009e0f7824 */ /* 0x000fe200078e0294 */
[----:B------:R-:W2:Y:S04]  /*8f20*/  LDL.LU R175, [R1+0x124] ;  /* 0x0001240001af7983 */ /* 0x000ea80000300800 */
[----:B------:R-:W2:Y:S04]  /*8f30*/  LDL.LU R217, [R1+0x120] ;  /* 0x0001200001d97983 */ /* 0x000ea80000300800 */
[----:B------:R-:W2:Y:S04]  /*8f40*/  LDL.LU R148, [R1+0x11c] ;  /* 0x00011c0001947983 */ /* 0x000ea80000300800 */
[----:B------:R-:W2:Y:S01]  /*8f50*/  LDL.LU R158, [R1+0x118] ;  /* 0x00011800019e7983 */ /* 0x000ea20000300800 */
[----:B------:R-:W-:-:S02]  /*8f60*/  F2FP.F16.E4M3.UNPACK_B R28, R28.H1 ;  /* 0x0000001cff1c723e */ /* 0x000fc400030006ff */
[----:B------:R-:W-:Y:S02]  /*8f70*/  F2FP.F16.E4M3.UNPACK_B R29, R29.H1 ;  /* 0x0000001dff1d723e */ /* 0x000fe400030006ff */
[----:B------:R-:W-:Y:S02]  /*8f80*/  F2FP.F16.E4M3.UNPACK_B R30, R30.H1 ;  /* 0x0000001eff1e723e */ /* 0x000fe400030006ff */
[----:B------:R-:W-:Y:S01]  /*8f90*/  F2FP.F16.E4M3.UNPACK_B R31, R31.H1 ;  /* 0x0000001fff1f723e */ /* 0x000fe200030006ff */
[----:B------:R-:W-:Y:S02]  /*8fa0*/  IMAD R151, R206, 0x100, R211 ;  /* 0x00000100ce977824 */ /* 0x000fe400078e02d3 */
[----:B------:R-:W-:Y:S02]  /*8fb0*/  IMAD R156, R212, 0x100, R219 ;  /* 0x00000100d49c7824 */ /* 0x000fe400078e02db */
[----:B------:R-:W-:Y:S01]  /*8fc0*/  IMAD R157, R201, 0x100, R207 ;  /* 0x00000100c99d7824 */ /* 0x000fe200078e02cf */
[----:B---3--:R-:W-:Y:S01]  /*8fd0*/  HMMA.16816.F32 R44, R176, R18, R44 ;  /* 0x00000012b02c723c */ /* 0x008fe2000000182c */
[----:B------:R-:W-:-:S02]  /*8fe0*/  F2FP.F16.E4M3.UNPACK_B R176, R12 ;  /* 0x0000000cffb0723e */ /* 0x000fc400020006ff */
[----:B------:R-:W-:Y:S02]  /*8ff0*/  F2FP.F16.E4M3.UNPACK_B R177, R13 ;  /* 0x0000000dffb1723e */ /* 0x000fe400020006ff */
[----:B------:R-:W-:Y:S02]  /*9000*/  F2FP.F16.E4M3.UNPACK_B R178, R14 ;  /* 0x0000000effb2723e */ /* 0x000fe400020006ff */
[----:B------:R-:W-:-:S07]  /*9010*/  F2FP.F16.E4M3.UNPACK_B R179, R15 ;  /* 0x0000000fffb3723e */ /* 0x000fce00020006ff */
[----:B------:R-:W-:Y:S01]  /*9020*/  HMMA.16816.F32 R12, R176, R38, R152 ;  /* 0x00000026b00c723c */ /* 0x000fe20000001898 */
[----:B------:R-:W-:Y:S02]  /*9030*/  IMAD R152, R3, 0x100, R159 ;  /* 0x0000010003987824 */ /* 0x000fe400078e029f */
[----:B------:R-:W3:Y:S01]  /*9040*/  LDL.LU R159, [R1+0x114] ;  /* 0x00011400019f7983 */ /* 0x000ee20000300800 */
[----:B------:R-:W-:Y:S02]  /*9050*/  IMAD R153, R248, 0x100, R250 ;  /* 0x00000100f8997824 */ /* 0x000fe400078e02fa */
[----:B------:R-:W-:Y:S01]  /*9060*/  IMAD R154, R223, 0x100, R252 ;  /* 0x00000100df9a7824 */ /* 0x000fe200078e02fc */
[----:B------:R-:W3:Y:S01]  /*9070*/  LDL.LU R3, [R1+0x110] ;  /* 0x0001100001037983 */ /* 0x000ee20000300800 */
[----:B------:R-:W-:-:S03]  /*9080*/  IMAD R155, R251, 0x100, R218 ;  /* 0x00000100fb9b7824 */ /* 0x000fc600078e02da */
[----:B------:R-:W3:Y:S01]  /*9090*/  LDL.LU R250, [R1+0x10c] ;  /* 0x00010c0001fa7983 */ /* 0x000ee20000300800 */
[----:B------:R-:W-:-:S03]  /*90a0*/  F2FP.F16.E4M3.UNPACK_B R152, R152 ;  /* 0x00000098ff98723e */ /* 0x000fc600020006ff */
[----:B------:R-:W3:Y:S01]  /*90b0*/  LDL.LU R248, [R1+0x108] ;  /* 0x0001080001f87983 */ /* 0x000ee20000300800 */
[----:B------:R-:W-:-:S03]  /*90c0*/  F2FP.F16.E4M3.UNPACK_B R153, R153 ;  /* 0x00000099ff99723e */ /* 0x000fc600020006ff */
[----:B------:R-:W3:Y:S01]  /*90d0*/  LDL.LU R252, [R1+0x104] ;  /* 0x0001040001fc7983 */ /* 0x000ee20000300800 */
[----:B------:R-:W-:Y:S02]  /*90e0*/  F2FP.F16.E4M3.UNPACK_B R154, R154 ;  /* 0x0000009aff9a723e */ /* 0x000fe400020006ff */
[----:B------:R-:W-:Y:S01]  /*90f0*/  F2FP.F16.E4M3.UNPACK_B R155, R155 ;  /* 0x0000009bff9b723e */ /* 0x000fe200020006ff */
[----:B------:R-:W3:Y:S04]  /*9100*/  LDL.LU R223, [R1+0x100] ;  /* 0x0001000001df7983 */ /* 0x000ee80000300800 */
[----:B------:R-:W3:Y:S04]  /*9110*/  LDL.LU R218, [R1+0xfc] ;  /* 0x0000fc0001da7983 */ /* 0x000ee80000300800 */
[----:B------:R-:W3:Y:S04]  /*9120*/  LDL.LU R251, [R1+0xf8] ;  /* 0x0000f80001fb7983 */ /* 0x000ee80000300800 */
[----:B------:R-:W3:Y:S04]  /*9130*/  LDL.LU R249, [R1+0xf4] ;  /* 0x0000f40001f97983 */ /* 0x000ee80000300800 */
[----:B------:R-:W3:Y:S01]  /*9140*/  LDL.LU R247, [R1+0xf0] ;  /* 0x0000f00001f77983 */ /* 0x000ee20000300800 */
[C---:B------:R-:W-:Y:S03]  /*9150*/  HMMA.16816.F32 R136, R152.reuse, R40, R136 ;  /* 0x000000289888723c */ /* 0x040fe60000001888 */
[----:B------:R-:W3:Y:S04]  /*9160*/  LDL.LU R211, [R1+0xec] ;  /* 0x0000ec0001d37983 */ /* 0x000ee80000300800 */
[----:B------:R-:W3:Y:S01]  /*9170*/  LDL.LU R206, [R1+0xe8] ;  /* 0x0000e80001ce7983 */ /* 0x000ee20000300800 */
[C---:B------:R-:W-:Y:S03]  /*9180*/  HMMA.16816.F32 R132, R152.reuse, R42, R132 ;  /* 0x0000002a9884723c */ /* 0x040fe60000001884 */
[----:B------:R-:W3:Y:S04]  /*9190*/  LDL.LU R219, [R1+0xe4] ;  /* 0x0000e40001db7983 */ /* 0x000ee80000300800 */
[----:B------:R-:W3:Y:S01]  /*91a0*/  LDL.LU R212, [R1+0xe0] ;  /* 0x0000e00001d47983 */ /* 0x000ee20000300800 */
[C---:B------:R-:W-:Y:S03]  /*91b0*/  HMMA.16816.F32 R128, R152.reuse, R36, R128 ;  /* 0x000000249880723c */ /* 0x040fe60000001880 */
[----:B------:R-:W4:Y:S04]  /*91c0*/  LDL.LU R207, [R1+0xdc] ;  /* 0x0000dc0001cf7983 */ /* 0x000f280000300800 */
[----:B------:R-:W4:Y:S01]  /*91d0*/  LDL.LU R201, [R1+0xd8] ;  /* 0x0000d80001c97983 */ /* 0x000f220000300800 */
[C---:B------:R-:W-:Y:S08]  /*91e0*/  HMMA.16816.F32 R124, R152.reuse, R38, R124 ;  /* 0x00000026987c723c */ /* 0x040ff0000000187c */
[C---:B------:R-:W-:Y:S08]  /*91f0*/  HMMA.16816.F32 R120, R152.reuse, R32, R120 ;  /* 0x000000209878723c */ /* 0x040ff00000001878 */
[C---:B------:R-:W-:Y:S08]  /*9200*/  HMMA.16816.F32 R116, R152.reuse, R34, R116 ;  /* 0x000000229874723c */ /* 0x040ff00000001874 */
[C---:B------:R-:W-:Y:S08]  /*9210*/  HMMA.16816.F32 R112, R152.reuse, R28, R112 ;  /* 0x0000001c9870723c */ /* 0x040ff00000001870 */
[----:B------:R-:W-:Y:S01]  /*9220*/  HMMA.16816.F32 R108, R152, R30, R108 ;  /* 0x0000001e986c723c */ /* 0x000fe2000000186c */
[----:B------:R-:W-:Y:S01]  /*9230*/  F2FP.F16.E4M3.UNPACK_B R152, R150 ;  /* 0x00000096ff98723e */ /* 0x000fe200020006ff */
[----:B------:R-:W-:Y:S01]  /*9240*/  IMAD R150, R182, 0x100, R184 ;  /* 0x00000100b6967824 */ /* 0x000fe200078e02b8 */
[----:B------:R-:W-:Y:S01]  /*9250*/  F2FP.F16.E4M3.UNPACK_B R153, R151 ;  /* 0x00000097ff99723e */ /* 0x000fe200020006ff */
[----:B------:R-:W4:Y:S01]  /*9260*/  LDL.LU R184, [R1+0xd4] ;  /* 0x0000d40001b87983 */ /* 0x000f220000300800 */
[----:B------:R-:W-:Y:S01]  /*9270*/  IMAD R151, R185, 0x100, R205 ;  /* 0x00000100b9977824 */ /* 0x000fe200078e02cd */
[----:B------:R-:W-:-:S02]  /*9280*/  F2FP.F16.E4M3.UNPACK_B R154, R156 ;  /* 0x0000009cff9a723e */ /* 0x000fc400020006ff */
[----:B------:R-:W4:Y:S01]  /*9290*/  LDL.LU R182, [R1+0xd0] ;  /* 0x0000d00001b67983 */ /* 0x000f220000300800 */
[----:B------:R-:W-:Y:S01]  /*92a0*/  IMAD R156, R180, 0x100, R183 ;  /* 0x00000100b49c7824 */ /* 0x000fe200078e02b7 */
[----:B------:R-:W-:Y:S02]  /*92b0*/  F2FP.F16.E4M3.UNPACK_B R155, R157 ;  /* 0x0000009dff9b723e */ /* 0x000fe400020006ff */
[----:B------:R-:W4:Y:S01]  /*92c0*/  LDL.LU R205, [R1+0xcc] ;  /* 0x0000cc0001cd7983 */ /* 0x000f220000300800 */
[----:B------:R-:W-:-:S03]  /*92d0*/  IMAD R157, R0, 0x100, R181 ;  /* 0x00000100009d7824 */ /* 0x000fc600078e02b5 */
[----:B------:R-:W4:Y:S04]  /*92e0*/  LDL.LU R185, [R1+0xc8] ;  /* 0x0000c80001b97983 */ /* 0x000f280000300800 */
[----:B------:R-:W4:Y:S04]  /*92f0*/  LDL.LU R183, [R1+0xc4] ;  /* 0x0000c40001b77983 */ /* 0x000f280000300800 */
[----:B------:R-:W4:Y:S04]  /*9300*/  LDL.LU R180, [R1+0xc0] ;  /* 0x0000c00001b47983 */ /* 0x000f280000300800 */
[----:B------:R-:W4:Y:S04]  /*9310*/  LDL.LU R181, [R1+0xbc] ;  /* 0x0000bc0001b57983 */ /* 0x000f280000300800 */
[----:B------:R-:W4:Y:S04]  /*9320*/  LDL.LU R0, [R1+0xb8] ;  /* 0x0000b80001007983 */ /* 0x000f280000300800 */
[----:B------:R-:W4:Y:S01]  /*9330*/  LDL.LU R221, [R1] ;  /* 0x0000000001dd7983 */ /* 0x000f220000300800 */
[----:B--2---:R-:W-:-:S03]  /*9340*/  IADD3 R175, P5, PT, R175, UR4, RZ ;  /* 0x00000004afaf7c10 */ /* 0x004fc6000ffbe0ff */
[----:B------:R-:W2:Y:S01]  /*9350*/  LDL.LU R220, [R1+0x28] ;  /* 0x0000280001dc7983 */ /* 0x000ea20000300800 */
[----:B------:R-:W-:-:S03]  /*9360*/  IADD3.X R174, PT, PT, R174, UR76, RZ, P5, !PT ;  /* 0x0000004caeae7c10 */ /* 0x000fc6000affe4ff */
[----:B------:R-:W2:Y:S01]  /*9370*/  LDL.LU R216, [R1+0x30] ;  /* 0x0000300001d87983 */ /* 0x000ea20000300800 */
[----:B---3--:R-:W-:Y:S02]  /*9380*/  IADD3 R212, P5, PT, R212, UR4, RZ ;  /* 0x00000004d4d47c10 */ /* 0x008fe4000ffbe0ff */
[----:B----4-:R-:W-:Y:S02]  /*9390*/  IADD3 R207, P6, PT, R207, UR4, RZ ;  /* 0x00000004cfcf7c10 */ /* 0x010fe4000ffde0ff */
[----:B------:R-:W-:Y:S02]  /*93a0*/  IADD3.X R211, PT, PT, R211, UR76, RZ, P5, !PT ;  /* 0x0000004cd3d37c10 */ /* 0x000fe4000affe4ff */
[----:B------:R-:W-:Y:S02]  /*93b0*/  IADD3.X R206, PT, PT, R206, UR76, RZ, P6, !PT ;  /* 0x0000004ccece7c10 */ /* 0x000fe4000b7fe4ff */
[----:B------:R-:W-:Y:S02]  /*93c0*/  IADD3 R218, P5, PT, R218, UR4, RZ ;  /* 0x00000004dada7c10 */ /* 0x000fe4000ffbe0ff */
[----:B------:R-:W-:-:S04]  /*93d0*/  IADD3 R181, P4, PT, R181, UR4, RZ ;  /* 0x00000004b5b57c10 */ /* 0x000fc8000ff9e0ff */
[----:B------:R-:W-:Y:S02]  /*93e0*/  IADD3.X R180, PT, PT, R180, UR76, RZ, P4, !PT ;  /* 0x0000004cb4b47c10 */ /* 0x000fe4000a7fe4ff */
[----:B------:R-:W-:Y:S02]  /*93f0*/  IADD3 R217, P4, PT, R217, UR4, RZ ;  /* 0x00000004d9d97c10 */ /* 0x000fe4000ff9e0ff */
[----:B------:R-:W-:Y:S02]  /*9400*/  IADD3 R221, P6, PT, R221, UR4, RZ ;  /* 0x00000004dddd7c10 */ /* 0x000fe4000ffde0ff */
[----:B------:R-:W-:Y:S02]  /*9410*/  IADD3.X R213, PT, PT, R213, UR76, RZ, P4, !PT ;  /* 0x0000004cd5d57c10 */ /* 0x000fe4000a7fe4ff */
[----:B------:R-:W-:Y:S01]  /*9420*/  IADD3 R223, P4, PT, R223, UR4, RZ ;  /* 0x00000004dfdf7c10 */ /* 0x000fe2000ff9e0ff */
[----:B------:R-:W-:Y:S04]  /*9430*/  STL [R1], R221 ;  /* 0x000000dd01007387 */ /* 0x000fe80000100800 */
[----:B------:R0:W-:Y:S04]  /*9440*/  STL [R1+0x8], R218 ;  /* 0x000008da01007387 */ /* 0x0001e80000100800 */
[----:B0-----:R-:W3:Y:S04]  /*9450*/  LDL.LU R218, [R1+0xb4] ;  /* 0x0000b40001da7983 */ /* 0x001ee80000300800 */
[----:B------:R-:W4:Y:S04]  /*9460*/  LDL.LU R222, [R1+0x38] ;  /* 0x0000380001de7983 */ /* 0x000f280000300800 */
[----:B------:R0:W-:Y:S04]  /*9470*/  STL [R1+0x10], R223 ;  /* 0x000010df01007387 */ /* 0x0001e80000100800 */
[----:B0-----:R-:W2:Y:S01]  /*9480*/  LDL.LU R223, [R1+0xb0] ;  /* 0x0000b00001df7983 */ /* 0x001ea20000300800 */
[----:B------:R-:W-:-:S02]  /*9490*/  IADD3 R183, P3, PT, R183, UR4, RZ ;  /* 0x00000004b7b77c10 */ /* 0x000fc4000ff7e0ff */
[----:B------:R-:W-:Y:S01]  /*94a0*/  IADD3 R185, P2, PT, R185, UR4, RZ ;  /* 0x00000004b9b97c10 */ /* 0x000fe2000ff5e0ff */
[----:B------:R-:W4:Y:S01]  /*94b0*/  LDL.LU R221, [R1+0x4] ;  /* 0x0000040001dd7983 */ /* 0x000f220000300800 */
[----:B------:R-:W-:Y:S02]  /*94c0*/  IADD3.X R182, PT, PT, R182, UR76, RZ, P3, !PT ;  /* 0x0000004cb6b67c10 */ /* 0x000fe40009ffe4ff */
[----:B------:R-:W-:Y:S01]  /*94d0*/  IADD3 R219, P3, PT, R219, UR4, RZ ;  /* 0x00000004dbdb7c10 */ /* 0x000fe2000ff7e0ff */
[----:B------:R-:W4:Y:S01]  /*94e0*/  LDL.LU R229, [R1+0x40] ;  /* 0x0000400001e57983 */ /* 0x000f220000300800 */
[----:B------:R-:W-:Y:S02]  /*94f0*/  IADD3.X R184, PT, PT, R184, UR76, RZ, P2, !PT ;  /* 0x0000004cb8b87c10 */ /* 0x000fe400097fe4ff */
[----:B------:R-:W-:Y:S02]  /*9500*/  IADD3 R247, P2, PT, R247, UR4, RZ ;  /* 0x00000004f7f77c10 */ /* 0x000fe4000ff5e0ff */
[----:B---3--:R-:W-:-:S02]  /*9510*/  IADD3.X R218, PT, PT, R218, UR76, RZ, P3, !PT ;  /* 0x0000004cdada7c10 */ /* 0x008fc40009ffe4ff */
[----:B------:R-:W-:-:S05]  /*9520*/  IADD3 R248, P3, PT, R248, UR4, RZ ;  /* 0x00000004f8f87c10 */ /* 0x000fca000ff7e0ff */
[----:B------:R0:W-:Y:S04]  /*9530*/  STL [R1+0x18], R248 ;  /* 0x000018f801007387 */ /* 0x0001e80000100800 */
[----:B0-----:R-:W3:Y:S01]  /*9540*/  LDL.LU R248, [R1+0xac] ;  /* 0x0000ac0001f87983 */ /* 0x001ee20000300800 */
[----:B--2---:R-:W-:Y:S02]  /*9550*/  IADD3.X R223, PT, PT, R223, UR76, RZ, P2, !PT ;  /* 0x0000004cdfdf7c10 */ /* 0x004fe400097fe4ff */
[----:B------:R-:W-:Y:S01]  /*9560*/  IADD3 R250, P2, PT, R250, UR4, RZ ;  /* 0x00000004fafa7c10 */ /* 0x000fe2000ff5e0ff */
[----:B------:R-:W2:Y:S04]  /*9570*/  LDL.LU R202, [R1+0xc] ;  /* 0x00000c0001ca7983 */ /* 0x000ea80000300800 */
[----:B------:R-:W2:Y:S04]  /*9580*/  LDL.LU R203, [R1+0x48] ;  /* 0x0000480001cb7983 */ /* 0x000ea80000300800 */
[----:B------:R0:W-:Y:S04]  /*9590*/  STL [R1+0x20], R250 ;  /* 0x000020fa01007387 */ /* 0x0001e80000100800 */
[----:B0-----:R-:W2:Y:S04]  /*95a0*/  LDL.LU R250, [R1+0xa8] ;  /* 0x0000a80001fa7983 */ /* 0x001ea80000300800 */
[----:B------:R-:W2:Y:S01]  /*95b0*/  LDL.LU R209, [R1+0x14] ;  /* 0x0000140001d17983 */ /* 0x000ea20000300800 */
[----:B------:R-:W-:-:S02]  /*95c0*/  IADD3 R200, P1, PT, R200, UR4, RZ ;  /* 0x00000004c8c87c10 */ /* 0x000fc4000ff3e0ff */
[----:B------:R-:W-:Y:S01]  /*95d0*/  IADD3 R205, P0, PT, R205, UR4, RZ ;  /* 0x00000004cdcd7c10 */ /* 0x000fe2000ff1e0ff */
[----:B------:R-:W2:Y:S01]  /*95e0*/  LDL.LU R215, [R1+0x50] ;  /* 0x0000500001d77983 */ /* 0x000ea20000300800 */
[----:B------:R-:W-:Y:S02]  /*95f0*/  IADD3.X R186, PT, PT, R186, UR76, RZ, P1, !PT ;  /* 0x0000004cbaba7c10 */ /* 0x000fe40008ffe4ff */
[----:B------:R-:W-:Y:S01]  /*9600*/  IADD3 R249, P1, PT, R249, UR4, RZ ;  /* 0x00000004f9f97c10 */ /* 0x000fe2000ff3e0ff */
[----:B------:R-:W2:Y:S01]  /*9610*/  LDL.LU R210, [R1+0x1c] ;  /* 0x00001c0001d27983 */ /* 0x000ea20000300800 */
[----:B------:R-:W-:Y:S02]  /*9620*/  IADD3.X R201, PT, PT, R201, UR76, RZ, P0, !PT ;  /* 0x0000004cc9c97c10 */ /* 0x000fe400087fe4ff */
[----:B------:R-:W-:Y:S01]  /*9630*/  IADD3 R251, P0, PT, R251, UR4, RZ ;  /* 0x00000004fbfb7c10 */ /* 0x000fe2000ff1e0ff */
[----:B------:R-:W2:Y:S01]  /*9640*/  LDL.LU R214, [R1+0x58] ;  /* 0x0000580001d67983 */ /* 0x000ea20000300800 */
[----:B------:R-:W-:-:S02]  /*9650*/  IADD3.X R252, PT, PT, R252, UR76, RZ, P6, !PT ;  /* 0x0000004cfcfc7c10 */ /* 0x000fc4000b7fe4ff */
[----:B----4-:R-:W-:Y:S02]  /*9660*/  IADD3 R222, P6, PT, R222, UR4, RZ ;  /* 0x00000004dede7c10 */ /* 0x010fe4000ffde0ff */
[----:B------:R-:W-:Y:S02]  /*9670*/  IADD3.X R221, PT, PT, R221, UR76, RZ, P5, !PT ;  /* 0x0000004cdddd7c10 */ /* 0x000fe4000affe4ff */
[----:B------:R-:W-:Y:S02]  /*9680*/  IADD3 R229, P5, PT, R229, UR4, RZ ;  /* 0x00000004e5e57c10 */ /* 0x000fe4000ffbe0ff */
[----:B---3--:R-:W-:Y:S02]  /*9690*/  IADD3.X R248, PT, PT, R248, UR76, RZ, P1, !PT ;  /* 0x0000004cf8f87c10 */ /* 0x008fe40008ffe4ff */
[----:B------:R-:W-:-:S05]  /*96a0*/  IADD3 R220, P1, PT, R220, UR4, RZ ;  /* 0x00000004dcdc7c10 */ /* 0x000fca000ff3e0ff */
[----:B------:R0:W-:Y:S01]  /*96b0*/  STL [R1+0x28], R220 ;  /* 0x000028dc01007387 */ /* 0x0001e20000100800 */
[----:B--2---:R-:W-:Y:S02]  /*96c0*/  IADD3.X R202, PT, PT, R202, UR76, RZ, P4, !PT ;  /* 0x0000004ccaca7c10 */ /* 0x004fe4000a7fe4ff */
[----:B------:R-:W-:Y:S01]  /*96d0*/  IADD3 R203, P4, PT, R203, UR4, RZ ;  /* 0x00000004cbcb7c10 */ /* 0x000fe2000ff9e0ff */
[----:B0-----:R-:W2:Y:S01]  /*96e0*/  LDL.LU R220, [R1+0x24] ;  /* 0x0000240001dc7983 */ /* 0x001ea20000300800 */
[----:B------:R-:W-:Y:S02]  /*96f0*/  IADD3.X R250, PT, PT, R250, UR76, RZ, P0, !PT ;  /* 0x0000004cfafa7c10 */ /* 0x000fe400087fe4ff */
[----:B------:R-:W-:-:S05]  /*9700*/  IADD3 R216, P0, PT, R216, UR4, RZ ;  /* 0x00000004d8d87c10 */ /* 0x000fca000ff1e0ff */
[----:B------:R0:W-:Y:S01]  /*9710*/  STL [R1+0x30], R216 ;  /* 0x000030d801007387 */ /* 0x0001e20000100800 */
[----:B------:R-:W-:-:S03]  /*9720*/  IADD3.X R209, PT, PT, R209, UR76, RZ, P3, !PT ;  /* 0x0000004cd1d17c10 */ /* 0x000fc60009ffe4ff */
[----:B0-----:R-:W3:Y:S04]  /*9730*/  LDL.LU R216, [R1+0x60] ;  /* 0x0000600001d87983 */ /* 0x001ee80000300800 */
[----:B------:R0:W-:Y:S04]  /*9740*/  STL [R1+0x38], R222 ;  /* 0x000038de01007387 */ /* 0x0001e80000100800 */
[----:B0-----:R-:W4:Y:S04]  /*9750*/  LDL.LU R222, [R1+0x2c] ;  /* 0x00002c0001de7983 */ /* 0x001f280000300800 */
[----:B------:R0:W-:Y:S04]  /*9760*/  STL [R1+0x4], R221 ;  /* 0x000004dd01007387 */ /* 0x0001e80000100800 */
[----:B0-----:R-:W4:Y:S04]  /*9770*/  LDL.LU R221, [R1+0x68] ;  /* 0x0000680001dd7983 */ /* 0x001f280000300800 */
[----:B------:R-:W4:Y:S04]  /*9780*/  LDL.LU R228, [R1+0x34] ;  /* 0x0000340001e47983 */ /* 0x000f280000300800 */
[----:B------:R0:W-:Y:S04]  /*9790*/  STL [R1+0x40], R229 ;  /* 0x000040e501007387 */ /* 0x0001e80000100800 */
[----:B0-----:R-:W4:Y:S04]  /*97a0*/  LDL.LU R229, [R1+0x70] ;  /* 0x0000700001e57983 */ /* 0x001f280000300800 */
[----:B------:R0:W-:Y:S04]  /*97b0*/  STL [R1+0xc], R202 ;  /* 0x00000cca01007387 */ /* 0x0001e80000100800 */
[----:B0-----:R-:W4:Y:S04]  /*97c0*/  LDL.LU R202, [R1+0x3c] ;  /* 0x00003c0001ca7983 */ /* 0x001f280000300800 */
[----:B------:R0:W-:Y:S04]  /*97d0*/  STL [R1+0x48], R203 ;  /* 0x000048cb01007387 */ /* 0x0001e80000100800 */
[----:B0-----:R-:W4:Y:S04]  /*97e0*/  LDL.LU R203, [R1+0x78] ;  /* 0x0000780001cb7983 */ /* 0x001f280000300800 */
[----:B------:R0:W-:Y:S04]  /*97f0*/  STL [R1+0x14], R209 ;  /* 0x000014d101007387 */ /* 0x0001e80000100800 */
[----:B0-----:R-:W4:Y:S01]  /*9800*/  LDL.LU R209, [R1+0x44] ;  /* 0x0000440001d17983 */ /* 0x001f220000300800 */
[----:B------:R-:W-:-:S02]  /*9810*/  IADD3 R215, P3, PT, R215, UR4, RZ ;  /* 0x00000004d7d77c10 */ /* 0x000fc4000ff7e0ff */
[----:B------:R-:W-:Y:S02]  /*9820*/  IADD3.X R210, PT, PT, R210, UR76, RZ, P2, !PT ;  /* 0x0000004cd2d27c10 */ /* 0x000fe400097fe4ff */
[----:B------:R-:W-:Y:S01]  /*9830*/  IADD3 R214, P2, PT, R214, UR4, RZ ;  /* 0x00000004d6d67c10 */ /* 0x000fe2000ff5e0ff */
[----:B------:R0:W-:Y:S04]  /*9840*/  STL [R1+0x50], R215 ;  /* 0x000050d701007387 */ /* 0x0001e80000100800 */
[----:B0-----:R-:W4:Y:S04]  /*9850*/  LDL.LU R215, [R1+0x4c] ;  /* 0x00004c0001d77983 */ /* 0x001f280000300800 */
[----:B------:R0:W-:Y:S04]  /*9860*/  STL [R1+0x1c], R210 ;  /* 0x00001cd201007387 */ /* 0x0001e80000100800 */
[----:B0-----:R-:W4:Y:S04]  /*9870*/  LDL.LU R210, [R1+0x54] ;  /* 0x0000540001d27983 */ /* 0x001f280000300800 */
[----:B------:R0:W-:Y:S04]  /*9880*/  STL [R1+0x58], R214 ;  /* 0x000058d601007387 */ /* 0x0001e80000100800 */
[----:B0-----:R-:W4:Y:S01]  /*9890*/  LDL.LU R214, [R1+0x90] ;  /* 0x0000900001d67983 */ /* 0x001f220000300800 */
[----:B--2---:R-:W-:-:S05]  /*98a0*/  IADD3.X R220, PT, PT, R220, UR76, RZ, P1, !PT ;  /* 0x0000004cdcdc7c10 */ /* 0x004fca0008ffe4ff */
[----:B------:R0:W-:Y:S04]  /*98b0*/  STL [R1+0x24], R220 ;  /* 0x000024dc01007387 */ /* 0x0001e80000100800 */
[----:B0-----:R-:W2:Y:S01]  /*98c0*/  LDL.LU R220, [R1+0x5c] ;  /* 0x00005c0001dc7983 */ /* 0x001ea20000300800 */
[----:B---3--:R-:W-:-:S05]  /*98d0*/  IADD3 R216, P1, PT, R216, UR4, RZ ;  /* 0x00000004d8d87c10 */ /* 0x008fca000ff3e0ff */
[----:B------:R0:W-:Y:S01]  /*98e0*/  STL [R1+0x60], R216 ;  /* 0x000060d801007387 */ /* 0x0001e20000100800 */
[----:B----4-:R-:W-:-:S03]  /*98f0*/  IADD3.X R222, PT, PT, R222, UR76, RZ, P0, !PT ;  /* 0x0000004cdede7c10 */ /* 0x010fc600087fe4ff */
[----:B0-----:R-:W3:Y:S04]  /*9900*/  LDL.LU R216, [R1+0x64] ;  /* 0x0000640001d87983 */ /* 0x001ee80000300800 */
[----:B------:R0:W-:Y:S01]  /*9910*/  STL [R1+0x2c], R222 ;  /* 0x00002cde01007387 */ /* 0x0001e20000100800 */
[----:B------:R-:W-:-:S03]  /*9920*/  IADD3 R221, P0, PT, R221, UR4, RZ ;  /* 0x00000004dddd7c10 */ /* 0x000fc6000ff1e0ff */
[----:B0-----:R-:W4:Y:S01]  /*9930*/  LDL.LU R222, [R1+0x74] ;  /* 0x0000740001de7983 */ /* 0x001f220000300800 */
[----:B------:R-:W-:-:S03]  /*9940*/  IADD3.X R228, PT, PT, R228, UR76, RZ, P6, !PT ;  /* 0x0000004ce4e47c10 */ /* 0x000fc6000b7fe4ff */
[----:B------:R0:W-:Y:S04]  /*9950*/  STL [R1+0x68], R221 ;  /* 0x000068dd01007387 */ /* 0x0001e80000100800 */
[----:B0-----:R-:W4:Y:S01]  /*9960*/  LDL.LU R221, [R1+0x7c] ;  /* 0x00007c0001dd7983 */ /* 0x001f220000300800 */
[----:B------:R-:W-:-:S03]  /*9970*/  IADD3 R229, P6, PT, R229, UR4, RZ ;  /* 0x00000004e5e57c10 */ /* 0x000fc6000ffde0ff */
[----:B------:R-:W-:Y:S04]  /*9980*/  STL [R1+0x34], R228 ;  /* 0x000034e401007387 */ /* 0x000fe80000100800 */
[----:B------:R-:W-:Y:S01]  /*9990*/  STL [R1+0x70], R229 ;  /* 0x000070e501007387 */ /* 0x000fe20000100800 */
[----:B------:R-:W-:-:S05]  /*99a0*/  IADD3.X R202, PT, PT, R202, UR76, RZ, P5, !PT ;  /* 0x0000004ccaca7c10 */ /* 0x000fca000affe4ff */
[----:B------:R-:W-:Y:S01]  /*99b0*/  STL [R1+0x3c], R202 ;  /* 0x00003cca01007387 */ /* 0x000fe20000100800 */
[----:B------:R-:W-:-:S05]  /*99c0*/  IADD3 R203, P5, PT, R203, UR4, RZ ;  /* 0x00000004cbcb7c10 */ /* 0x000fca000ffbe0ff */
[----:B------:R-:W-:Y:S01]  /*99d0*/  STL [R1+0x78], R203 ;  /* 0x000078cb01007387 */ /* 0x000fe20000100800 */
[----:B------:R-:W-:Y:S02]  /*99e0*/  IADD3.X R209, PT, PT, R209, UR76, RZ, P4, !PT ;  /* 0x0000004cd1d17c10 */ /* 0x000fe4000a7fe4ff */
[----:B------:R-:W-:-:S05]  /*99f0*/  IADD3 R148, P4, PT, R148, UR4, RZ ;  /* 0x0000000494947c10 */ /* 0x000fca000ff9e0ff */
[----:B------:R0:W-:Y:S04]  /*9a00*/  STL [R1+0x80], R148 ;  /* 0x0000809401007387 */ /* 0x0001e80000100800 */
[----:B------:R-:W-:Y:S04]  /*9a10*/  STL [R1+0x44], R209 ;  /* 0x000044d101007387 */ /* 0x000fe80000100800 */
[----:B0-----:R-:W4:Y:S01]  /*9a20*/  LDL.LU R148, [R1+0xa4] ;  /* 0x0000a40001947983 */ /* 0x001f220000300800 */
[----:B------:R-:W-:Y:S02]  /*9a30*/  IADD3.X R215, PT, PT, R215, UR76, RZ, P3, !PT ;  /* 0x0000004cd7d77c10 */ /* 0x000fe40009ffe4ff */
[----:B------:R-:W-:-:S05]  /*9a40*/  IADD3 R3, P3, PT, R3, UR4, RZ ;  /* 0x0000000403037c10 */ /* 0x000fca000ff7e0ff */
[----:B------:R0:W-:Y:S01]  /*9a50*/  STL [R1+0x88], R3 ;  /* 0x0000880301007387 */ /* 0x0001e20000100800 */
[----:B------:R-:W-:-:S03]  /*9a60*/  IADD3.X R210, PT, PT, R210, UR76, RZ, P2, !PT ;  /* 0x0000004cd2d27c10 */ /* 0x000fc600097fe4ff */
[----:B------:R1:W-:Y:S04]  /*9a70*/  STL [R1+0x4c], R215 ;  /* 0x00004cd701007387 */ /* 0x0003e80000100800 */
[----:B0-----:R-:W4:Y:S04]  /*9a80*/  LDL.LU R3, [R1+0xa0] ;  /* 0x0000a00001037983 */ /* 0x001f280000300800 */
[----:B------:R-:W-:Y:S01]  /*9a90*/  STL [R1+0x54], R210 ;  /* 0x000054d201007387 */ /* 0x000fe20000100800 */
[----:B--2---:R-:W-:Y:S01]  /*9aa0*/  IADD3.X R220, PT, PT, R220, UR76, RZ, P1, !PT ;  /* 0x0000004cdcdc7c10 */ /* 0x004fe20008ffe4ff */
[----:B-1----:R-:W0:Y:S01]  /*9ab0*/  LDC R215, c[0x0][0x3a8] ;  /* 0x0000ea00ffd77b82 */ /* 0x002e220000000800 */
[----:B------:R-:W-:-:S05]  /*9ac0*/  IADD3 R214, P2, PT, R214, UR4, RZ ;  /* 0x00000004d6d67c10 */ /* 0x000fca000ff5e0ff */
[----:B------:R-:W-:Y:S04]  /*9ad0*/  STL [R1+0x90], R214 ;  /* 0x000090d601007387 */ /* 0x000fe80000100800 */
[----:B------:R-:W-:Y:S01]  /*9ae0*/  STL [R1+0x5c], R220 ;  /* 0x00005cdc01007387 */ /* 0x000fe20000100800 */
[----:B---3--:R-:W-:Y:S02]  /*9af0*/  IADD3.X R216, PT, PT, R216, UR76, RZ, P0, !PT ;  /* 0x0000004cd8d87c10 */ /* 0x008fe400087fe4ff */
[----:B----4-:R-:W-:-:S05]  /*9b00*/  IADD3.X R148, PT, PT, R148, UR76, RZ, P6, !PT ;  /* 0x0000004c94947c10 */ /* 0x010fca000b7fe4ff */
[----:B------:R1:W-:Y:S04]  /*9b10*/  STL [R1+0x6c], R148 ;  /* 0x00006c9401007387 */ /* 0x0003e80000100800 */
[----:B------:R-:W-:Y:S04]  /*9b20*/  STL [R1+0x64], R216 ;  /* 0x000064d801007387 */ /* 0x000fe80000100800 */
[----:B-1----:R-:W2:Y:S01]  /*9b30*/  LDL.LU R148, [R1+0x9c] ;  /* 0x00009c0001947983 */ /* 0x002ea20000300800 */
[----:B------:R-:W-:Y:S02]  /*9b40*/  IADD3.X R158, PT, PT, R158, UR76, RZ, P3, !PT ;  /* 0x0000004c9e9e7c10 */ /* 0x000fe40009ffe4ff */
[----:B------:R-:W-:-:S02]  /*9b50*/  IADD3.X R222, PT, PT, R222, UR76, RZ, P5, !PT ;  /* 0x0000004cdede7c10 */ /* 0x000fc4000affe4ff */
[----:B------:R-:W-:Y:S01]  /*9b60*/  IADD3.X R221, PT, PT, R221, UR76, RZ, P4, !PT ;  /* 0x0000004cdddd7c10 */ /* 0x000fe2000a7fe4ff */
[----:B------:R1:W-:Y:S01]  /*9b70*/  STL [R1+0x84], R158 ;  /* 0x0000849e01007387 */ /* 0x0003e20000100800 */
[----:B------:R-:W-:-:S03]  /*9b80*/  IADD3.X R159, PT, PT, R159, UR76, RZ, P2, !PT ;  /* 0x0000004c9f9f7c10 */ /* 0x000fc600097fe4ff */
[----:B------:R-:W-:Y:S01]  /*9b90*/  STL [R1+0x74], R222 ;  /* 0x000074de01007387 */ /* 0x000fe20000100800 */
[----:B------:R-:W-:-:S03]  /*9ba0*/  UIADD3 UR8, UP1, UPT, UR4, UR8, URZ ;  /* 0x0000000804087290 */ /* 0x000fc6000ff3e0ff */
[----:B-1----:R1:W5:Y:S04]  /*9bb0*/  LDL.LU R158, [R1+0x98] ;  /* 0x00009800019e7983 */ /* 0x0023680000300800 */
[----:B------:R-:W-:Y:S04]  /*9bc0*/  STL [R1+0x7c], R221 ;  /* 0x00007cdd01007387 */ /* 0x000fe80000100800 */
[----:B------:R3:W-:Y:S01]  /*9bd0*/  STL [R1+0x8c], R159 ;  /* 0x00008c9f01007387 */ /* 0x0007e20000100800 */
[----:B------:R-:W-:Y:S01]  /*9be0*/  UIADD3.X UR46, UPT, UPT, UR76, UR46, URZ, UP1, !UPT ;  /* 0x0000002e4c2e7290 */ /* 0x000fe20008ffe4ff */
[C---:B------:R-:W-:Y:S01]  /*9bf0*/  HMMA.16816.F32 R104, R152.reuse, R40, R104 ;  /* 0x000000289868723c */ /* 0x040fe20000001868 */
[----:B------:R-:W-:Y:S01]  /*9c00*/  UIADD3 UR23, UP1, UPT, UR4, UR23, URZ ;  /* 0x0000001704177290 */ /* 0x000fe2000ff3e0ff */
[----:B---3--:R-:W3:Y:S06]  /*9c10*/  S2R R159, SR_TID.X ;  /* 0x00000000009f7919 */ /* 0x008eec0000002100 */
[----:B------:R-:W-:Y:S01]  /*9c20*/  HMMA.16816.F32 R100, R152, R42, R100 ;  /* 0x0000002a9864723c */ /* 0x000fe20000001864 */
[----:B------:R-:W-:-:S02]  /*9c30*/  UIADD3.X UR53, UPT, UPT, UR76, UR53, URZ, UP1, !UPT ;  /* 0x000000354c357290 */ /* 0x000fc40008ffe4ff */
[----:B------:R-:W-:-:S05]  /*9c40*/  UIADD3 UR17, UP5, UPT, UR4, UR17, URZ ;  /* 0x0000001104117290 */ /* 0x000fca000ffbe0ff */
[----:B------:R-:W-:Y:S01]  /*9c50*/  HMMA.16816.F32 R96, R152, R36, R96 ;  /* 0x000000249860723c */ /* 0x000fe20000001860 */
[----:B------:R-:W-:Y:S02]  /*9c60*/  UIADD3 UR16, UP4, UPT, UR4, UR16, URZ ;  /* 0x0000001004107290 */ /* 0x000fe4000ff9e0ff */
[----:B------:R-:W-:-:S05]  /*9c70*/  UIADD3 UR15, UP3, UPT, UR4, UR15, URZ ;  /* 0x0000000f040f7290 */ /* 0x000fca000ff7e0ff */
[----:B------:R-:W-:Y:S01]  /*9c80*/  HMMA.16816.F32 R92, R152, R38, R92 ;  /* 0x00000026985c723c */ /* 0x000fe2000000185c */
[----:B------:R-:W-:Y:S02]  /*9c90*/  UIADD3 UR14, UP2, UPT, UR4, UR14, URZ ;  /* 0x0000000e040e7290 */ /* 0x000fe4000ff5e0ff */
[----:B------:R-:W-:-:S05]  /*9ca0*/  UIADD3 UR30, UP1, UPT, UR4, UR30, URZ ;  /* 0x0000001e041e7290 */ /* 0x000fca000ff3e0ff */
[C---:B------:R-:W-:Y:S08]  /*9cb0*/  HMMA.16816.F32 R88, R152.reuse, R32, R88 ;  /* 0x000000209858723c */ /* 0x040ff00000001858 */
[C---:B------:R-:W-:Y:S08]  /*9cc0*/  HMMA.16816.F32 R84, R152.reuse, R34, R84 ;  /* 0x000000229854723c */ /* 0x040ff00000001854 */
[C---:B------:R-:W-:Y:S08]  /*9cd0*/  HMMA.16816.F32 R80, R152.reuse, R28, R80 ;  /* 0x0000001c9850723c */ /* 0x040ff00000001850 */
[----:B------:R-:W-:Y:S01]  /*9ce0*/  HMMA.16816.F32 R76, R152, R30, R76 ;  /* 0x0000001e984c723c */ /* 0x000fe2000000184c */
[----:B------:R-:W-:-:S02]  /*9cf0*/  F2FP.F16.E4M3.UNPACK_B R152, R150 ;  /* 0x00000096ff98723e */ /* 0x000fc400020006ff */
[----:B------:R-:W-:Y:S02]  /*9d00*/  F2FP.F16.E4M3.UNPACK_B R153, R151 ;  /* 0x00000097ff99723e */ /* 0x000fe400020006ff */
[----:B------:R-:W-:Y:S02]  /*9d10*/  F2FP.F16.E4M3.UNPACK_B R154, R156 ;  /* 0x0000009cff9a723e */ /* 0x000fe400020006ff */
[----:B------:R-:W-:Y:S01]  /*9d20*/  F2FP.F16.E4M3.UNPACK_B R155, R157 ;  /* 0x0000009dff9b723e */ /* 0x000fe200020006ff */
[----:B------:R-:W-:Y:S01]  /*9d30*/  HMMA.16816.F32 R24, R176, R40, R168 ;  /* 0x00000028b018723c */ /* 0x000fe200000018a8 */
[----:B------:R-:W-:Y:S02]  /*9d40*/  UIADD3.X UR10, UPT, UPT, UR76, UR10, URZ, UP5, !UPT ;  /* 0x0000000a4c0a7290 */ /* 0x000fe4000affe4ff */
[----:B------:R-:W-:Y:S02]  /*9d50*/  UIADD3.X UR11, UPT, UPT, UR76, UR11, URZ, UP4, !UPT ;  /* 0x0000000b4c0b7290 */ /* 0x000fe4000a7fe4ff */
[----:B------:R-:W-:-:S02]  /*9d60*/  UIADD3.X UR44, UPT, UPT, UR76, UR44, URZ, UP3, !UPT ;  /* 0x0000002c4c2c7290 */ /* 0x000fc40009ffe4ff */
[----:B------:R-:W-:Y:S01]  /*9d70*/  UIADD3.X UR45, UPT, UPT, UR76, UR45, URZ, UP2, !UPT ;  /* 0x0000002d4c2d7290 */ /* 0x000fe200097fe4ff */
[----:B------:R-:W-:Y:S01]  /*9d80*/  HMMA.16816.F32 R20, R176, R42, R164 ;  /* 0x0000002ab014723c */ /* 0x000fe200000018a4 */
[----:B------:R-:W-:Y:S02]  /*9d90*/  UIADD3.X UR60, UPT, UPT, UR76, UR60, URZ, UP1, !UPT ;  /* 0x0000003c4c3c7290 */ /* 0x000fe40008ffe4ff */
[----:B------:R-:W-:Y:S02]  /*9da0*/  UIADD3 UR9, UP0, UPT, UR4, UR9, URZ ;  /* 0x0000000904097290 */ /* 0x000fe4000ff1e0ff */
[----:B------:R-:W-:-:S03]  /*9db0*/  UIADD3 UR18, UP6, UPT, UR4, UR18, URZ ;  /* 0x0000001204127290 */ /* 0x000fc6000ffde0ff */
[----:B------:R-:W-:Y:S01]  /*9dc0*/  HMMA.16816.F32 R16, R176, R36, R160 ;  /* 0x00000024b010723c */ /* 0x000fe200000018a0 */
[----:B------:R-:W-:Y:S02]  /*9dd0*/  UIADD3 UR19, UP5, UPT, UR4, UR19, URZ ;  /* 0x0000001304137290 */ /* 0x000fe4000ffbe0ff */
[----:B------:R-:W-:Y:S02]  /*9de0*/  UIADD3 UR20, UP4, UPT, UR4, UR20, URZ ;  /* 0x0000001404147290 */ /* 0x000fe4000ff9e0ff */
[----:B------:R-:W-:-:S03]  /*9df0*/  UIADD3 UR21, UP3, UPT, UR4, UR21, URZ ;  /* 0x0000001504157290 */ /* 0x000fc6000ff7e0ff */
[----:B------:R-:W-:Y:S01]  /*9e00*/  HMMA.16816.F32 R8, R176, R32, R8 ;  /* 0x00000020b008723c */ /* 0x000fe20000001808 */
[----:B------:R-:W-:Y:S02]  /*9e10*/  UIADD3 UR22, UP2, UPT, UR4, UR22, URZ ;  /* 0x0000001604167290 */ /* 0x000fe4000ff5e0ff */
[----:B------:R-:W-:Y:S02]  /*9e20*/  UIADD3 UR37, UP1, UPT, UR4, UR37, URZ ;  /* 0x0000002504257290 */ /* 0x000fe4000ff3e0ff */
[----:B------:R-:W-:-:S03]  /*9e30*/  UIADD3 UR7, UPT, UPT, UR7, -0x1, URZ ;  /* 0xffffffff07077890 */ /* 0x000fc6000fffe0ff */
[----:B------:R-:W-:Y:S01]  /*9e40*/  HMMA.16816.F32 R144, R176, R34, R144 ;  /* 0x00000022b090723c */ /* 0x000fe20000001890 */
[----:B------:R-:W-:-:S07]  /*9e50*/  UIADD3.X UR47, UPT, UPT, UR76, UR47, URZ, UP0, !UPT ;  /* 0x0000002f4c2f7290 */ /* 0x000fce00087fe4ff */
        /* <DEDUP_REMOVED lines=13> */
[----:B------:R-:W-:-:S07]  /*9f30*/  UIADD3 UR24, UP0, UPT, UR4, UR24, URZ ;  /* 0x0000001804187290 */ /* 0x000fce000ff1e0ff */
[----:B------:R-:W-:Y:S01]  /*9f40*/  HMMA.16816.F32 R44, R152, R30, R44 ;  /* 0x0000001e982c723c */ /* 0x000fe2000000182c */
[----:B------:R-:W-:Y:S02]  /*9f50*/  UIADD3 UR25, UP6, UPT, UR4, UR25, URZ ;  /* 0x0000001904197290 */ /* 0x000fe4000ffde0ff */
[----:B------:R-:W-:Y:S02]  /*9f60*/  UIADD3 UR26, UP5, UPT, UR4, UR26, URZ ;  /* 0x0000001a041a7290 */ /* 0x000fe4000ffbe0ff */
[----:B------:R-:W-:Y:S02]  /*9f70*/  UIADD3 UR27, UP4, UPT, UR4, UR27, URZ ;  /* 0x0000001b041b7290 */ /* 0x000fe4000ff9e0ff */
[----:B------:R-:W-:Y:S01]  /*9f80*/  UIADD3 UR28, UP3, UPT, UR4, UR28, URZ ;  /* 0x0000001c041c7290 */ /* 0x000fe2000ff7e0ff */
[----:B------:R-:W-:Y:S01]  /*9f90*/  HMMA.16816.F32 R4, R176, R28, R4 ;  /* 0x0000001cb004723c */ /* 0x000fe20000001804 */
[----:B------:R-:W-:Y:S02]  /*9fa0*/  UIADD3 UR29, UP2, UPT, UR4, UR29, URZ ;  /* 0x0000001d041d7290 */ /* 0x000fe4000ff5e0ff */
[----:B------:R-:W-:-:S02]  /*9fb0*/  UISETP.NE.U32.AND UP1, UPT, UR7, URZ, UPT ;  /* 0x000000ff0700728c */ /* 0x000fc4000bf25070 */
[----:B------:R-:W-:-:S03]  /*9fc0*/  UIADD3.X UR54, UPT, UPT, UR76, UR54, URZ, UP0, !UPT ;  /* 0x000000364c367290 */ /* 0x000fc600087fe4ff */
[----:B------:R-:W-:Y:S01]  /*9fd0*/  HMMA.16816.F32 R48, R152, R28, R48 ;  /* 0x0000001c9830723c */ /* 0x000fe20000001830 */
[----:B0-----:R-:W-:Y:S01]  /*9fe0*/  IMAD.SHL.U32 R28, R215, 0x20, RZ ;  /* 0x00000020d71c7824 */ /* 0x001fe200078e00ff */
[----:B------:R-:W-:Y:S02]  /*9ff0*/  UIADD3.X UR55, UPT, UPT, UR76, UR55, URZ, UP6, !UPT ;  /* 0x000000374c377290 */ /* 0x000fe4000b7fe4ff */
[----:B------:R-:W-:Y:S02]  /*a000*/  UIADD3.X UR56, UPT, UPT, UR76, UR56, URZ, UP5, !UPT ;  /* 0x000000384c387290 */ /* 0x000fe4000affe4ff */
[----:B------:R-:W-:Y:S02]  /*a010*/  UIADD3.X UR57, UPT, UPT, UR76, UR57, URZ, UP4, !UPT ;  /* 0x000000394c397290 */ /* 0x000fe4000a7fe4ff */
[----:B------:R-:W-:Y:S02]  /*a020*/  UIADD3.X UR58, UPT, UPT, UR76, UR58, URZ, UP3, !UPT ;  /* 0x0000003a4c3a7290 */ /* 0x000fe40009ffe4ff */
[----:B------:R-:W-:-:S02]  /*a030*/  UIADD3.X UR59, UPT, UPT, UR76, UR59, URZ, UP2, !UPT ;  /* 0x0000003b4c3b7290 */ /* 0x000fc400097fe4ff */
[----:B------:R-:W-:Y:S02]  /*a040*/  UIADD3 UR31, UP0, UPT, UR4, UR31, URZ ;  /* 0x0000001f041f7290 */ /* 0x000fe4000ff1e0ff */
[----:B------:R-:W-:Y:S02]  /*a050*/  UIADD3 UR32, UP6, UPT, UR4, UR32, URZ ;  /* 0x0000002004207290 */ /* 0x000fe4000ffde0ff */
[----:B------:R-:W-:Y:S02]  /*a060*/  UIADD3 UR33, UP5, UPT, UR4, UR33, URZ ;  /* 0x0000002104217290 */ /* 0x000fe4000ffbe0ff */
[----:B------:R-:W-:Y:S02]  /*a070*/  UIADD3 UR34, UP4, UPT, UR4, UR34, URZ ;  /* 0x0000002204227290 */ /* 0x000fe4000ff9e0ff */
[----:B------:R-:W-:Y:S02]  /*a080*/  UIADD3 UR35, UP3, UPT, UR4, UR35, URZ ;  /* 0x0000002304237290 */ /* 0x000fe4000ff7e0ff */
[----:B------:R-:W-:Y:S01]  /*a090*/  UIADD3 UR36, UP2, UPT, UR4, UR36, URZ ;  /* 0x0000002404247290 */ /* 0x000fe2000ff5e0ff */
[----:B------:R-:W-:Y:S01]  /*a0a0*/  IADD3 R3, P1, PT, R28, R3, RZ ;  /* 0x000000031c037210 */ /* 0x000fe20007f3e0ff */
[----:B------:R-:W-:-:S02]  /*a0b0*/  UIADD3.X UR61, UPT, UPT, UR76, UR61, URZ, UP0, !UPT ;  /* 0x0000003d4c3d7290 */ /* 0x000fc400087fe4ff */
[----:B------:R-:W-:Y:S02]  /*a0c0*/  UIADD3.X UR62, UPT, UPT, UR76, UR62, URZ, UP6, !UPT ;  /* 0x0000003e4c3e7290 */ /* 0x000fe4000b7fe4ff */
[----:B------:R-:W-:Y:S02]  /*a0d0*/  UIADD3.X UR63, UPT, UPT, UR76, UR63, URZ, UP5, !UPT ;  /* 0x0000003f4c3f7290 */ /* 0x000fe4000affe4ff */
[----:B------:R-:W-:Y:S02]  /*a0e0*/  UIADD3.X UR64, UPT, UPT, UR76, UR64, URZ, UP4, !UPT ;  /* 0x000000404c407290 */ /* 0x000fe4000a7fe4ff */
[----:B------:R-:W-:Y:S02]  /*a0f0*/  UIADD3.X UR65, UPT, UPT, UR76, UR65, URZ, UP3, !UPT ;  /* 0x000000414c417290 */ /* 0x000fe40009ffe4ff */
[----:B------:R-:W-:Y:S01]  /*a100*/  UIADD3.X UR66, UPT, UPT, UR76, UR66, URZ, UP2, !UPT ;  /* 0x000000424c427290 */ /* 0x000fe200097fe4ff */
[----:B------:R-:W-:Y:S01]  /*a110*/  VIADD R0, R0, 0xffffffe0 ;  /* 0xffffffe000007836 */ /* 0x000fe20000000000 */
[----:B------:R-:W-:Y:S01]  /*a120*/  UIADD3 UR38, UP0, UPT, UR4, UR38, URZ ;  /* 0x0000002604267290 */ /* 0x000fe2000ff1e0ff */
[----:B---3--:R-:W-:Y:S01]  /*a130*/  LOP3.LUT R159, R159, 0x1f, RZ, 0xc0, !PT ;  /* 0x0000001f9f9f7812 */ /* 0x008fe200078ec0ff */
[----:B------:R-:W-:-:S02]  /*a140*/  UIADD3 UR39, UP6, UPT, UR4, UR39, URZ ;  /* 0x0000002704277290 */ /* 0x000fc4000ffde0ff */
[----:B------:R-:W-:Y:S02]  /*a150*/  UIADD3 UR40, UP5, UPT, UR4, UR40, URZ ;  /* 0x0000002804287290 */ /* 0x000fe4000ffbe0ff */
[----:B------:R-:W-:Y:S02]  /*a160*/  UIADD3 UR41, UP4, UPT, UR4, UR41, URZ ;  /* 0x0000002904297290 */ /* 0x000fe4000ff9e0ff */
[----:B------:R-:W-:Y:S02]  /*a170*/  UIADD3 UR42, UP3, UPT, UR4, UR42, URZ ;  /* 0x0000002a042a7290 */ /* 0x000fe4000ff7e0ff */
[----:B------:R-:W-:Y:S02]  /*a180*/  UIADD3 UR43, UP2, UPT, UR4, UR43, URZ ;  /* 0x0000002b042b7290 */ /* 0x000fe4000ff5e0ff */
[----:B------:R-:W-:Y:S02]  /*a190*/  UIADD3.X UR68, UPT, UPT, UR76, UR68, URZ, UP0, !UPT ;  /* 0x000000444c447290 */ /* 0x000fe400087fe4ff */
[----:B------:R-:W-:-:S02]  /*a1a0*/  UIADD3.X UR69, UPT, UPT, UR76, UR69, URZ, UP6, !UPT ;  /* 0x000000454c457290 */ /* 0x000fc4000b7fe4ff */
[----:B------:R-:W-:Y:S02]  /*a1b0*/  UIADD3.X UR70, UPT, UPT, UR76, UR70, URZ, UP5, !UPT ;  /* 0x000000464c467290 */ /* 0x000fe4000affe4ff */
[----:B------:R-:W-:Y:S02]  /*a1c0*/  UIADD3.X UR72, UPT, UPT, UR76, UR72, URZ, UP4, !UPT ;  /* 0x000000484c487290 */ /* 0x000fe4000a7fe4ff */
[----:B------:R-:W-:Y:S02]  /*a1d0*/  UIADD3.X UR73, UPT, UPT, UR76, UR73, URZ, UP3, !UPT ;  /* 0x000000494c497290 */ /* 0x000fe40009ffe4ff */
[----:B------:R-:W-:Y:S01]  /*a1e0*/  UIADD3.X UR74, UPT, UPT, UR76, UR74, URZ, UP2, !UPT ;  /* 0x0000004a4c4a7290 */ /* 0x000fe200097fe4ff */
[----:B--2---:R-:W-:Y:S01]  /*a1f0*/  LEA.HI.X.SX32 R148, R28, R148, 0x1, P1 ;  /* 0x000000941c947211 */ /* 0x004fe200008f0eff */
[----:B-1----:R-:W-:Y:S10]  /*a200*/  BRA.U UP1, `(.L_x_1) ;  /* 0xffffffb901087547 */ /* 0x002ff4000b83ffff */
.L_x_0:
[----:B0-----:R-:W2:Y:S01]  /*a210*/  LDL.LU R28, [R1+0x94] ;  /* 0x00009400011c7983 */ /* 0x001ea20000300800 */
[----:B------:R-:W-:Y:S01]  /*a220*/  F2FP.SATFINITE.E4M3.F32.PACK_AB_MERGE_C R18, R19, R18, RZ ;  /* 0x000000121312723e */ /* 0x000fe200048070ff */
[----:B------:R-:W-:Y:S01]  /*a230*/  ULEA UR5, UR5, UR6, 0x5 ;  /* 0x0000000605057291 */ /* 0x000fe2000f8e28ff */
[----:B------:R-:W-:Y:S01]  /*a240*/  F2FP.SATFINITE.E4M3.F32.PACK_AB_MERGE_C R19, R7, R6, RZ ;  /* 0x000000060713723e */ /* 0x000fe200048070ff */
[----:B------:R-:W0:Y:S01]  /*a250*/  S2R R29, SR_TID.X ;  /* 0x00000000001d7919 */ /* 0x000e220000002100 */
[----:B------:R-:W-:Y:S01]  /*a260*/  F2FP.SATFINITE.E4M3.F32.PACK_AB_MERGE_C R24, R25, R24, RZ ;  /* 0x000000181918723e */ /* 0x000fe200048070ff */
[----:B------:R-:W2:Y:S01]  /*a270*/  LDCU.64 UR8, c[0x0][0x398] ;  /* 0x00007300ff0877ac */ /* 0x000ea20008000a00 */
[----:B------:R-:W-:Y:S01]  /*a280*/  F2FP.SATFINITE.E4M3.F32.PACK_AB_MERGE_C R26, R27, R26, RZ ;  /* 0x0000001a1b1a723e */ /* 0x000fe200048070ff */
[C---:B-----5:R-:W-:Y:S01]  /*a290*/  VIADD R3, R158.reuse, 0x2 ;  /* 0x000000029e037836 */ /* 0x060fe20000000000 */
[----:B------:R-:W-:Y:S01]  /*a2a0*/  F2FP.SATFINITE.E4M3.F32.PACK_AB_MERGE_C R21, R21, R20, RZ ;  /* 0x000000141515723e */ /* 0x000fe200048070ff */
[----:B------:R-:W1:Y:S01]  /*a2b0*/  LDCU UR7, c[0x0][0x39c] ;  /* 0x00007380ff0777ac */ /* 0x000e620008000800 */
[----:B------:R-:W-:Y:S01]  /*a2c0*/  F2FP.SATFINITE.E4M3.F32.PACK_AB_MERGE_C R23, R23, R22, RZ ;  /* 0x000000161717723e */ /* 0x000fe200048070ff */
[C---:B------:R-:W-:Y:S01]  /*a2d0*/  VIADD R0, R158.reuse, 0x4 ;  /* 0x000000049e007836 */ /* 0x040fe20000000000 */
[----:B------:R-:W-:Y:S01]  /*a2e0*/  F2FP.SATFINITE.E4M3.F32.PACK_AB_MERGE_C R6, R137, R136, RZ ;  /* 0x000000888906723e */ /* 0x000fe200048070ff */
[----:B------:R-:W3:Y:S01]  /*a2f0*/  LDCU UR4, c[0x0][0x39c] ;  /* 0x00007380ff0477ac */ /* 0x000ee20008000800 */
[----:B------:R-:W-:Y:S01]  /*a300*/  F2FP.SATFINITE.E4M3.F32.PACK_AB_MERGE_C R7, R139, R138, RZ ;  /* 0x0000008a8b07723e */ /* 0x000fe200048070ff */
[C---:B------:R-:W-:Y:S01]  /*a310*/  VIADD R2, R158.reuse, 0x3 ;  /* 0x000000039e027836 */ /* 0x040fe20000000000 */
[----:B------:R-:W-:Y:S01]  /*a320*/  F2FP.SATFINITE.E4M3.F32.PACK_AB_MERGE_C R133, R133, R132, RZ ;  /* 0x000000848585723e */ /* 0x000fe200048070ff */
[----:B------:R-:W4:Y:S01]  /*a330*/  LDCU UR11, c[0x0][0x39c] ;  /* 0x00007380ff0b77ac */ /* 0x000f220008000800 */
[----:B------:R-:W-:Y:S01]  /*a340*/  F2FP.SATFINITE.E4M3.F32.PACK_AB_MERGE_C R134, R135, R134, RZ ;  /* 0x000000868786723e */ /* 0x000fe200048070ff */
[C---:B------:R-:W-:Y:S01]  /*a350*/  VIADD R32, R158.reuse, 0x5 ;  /* 0x000000059e207836 */ /* 0x040fe20000000000 */
[----:B------:R-:W-:Y:S01]  /*a360*/  F2FP.SATFINITE.E4M3.F32.PACK_AB_MERGE_C R106, R107, R106, RZ ;  /* 0x0000006a6b6a723e */ /* 0x000fe200048070ff */
[----:B------:R-:W0:Y:S01]  /*a370*/  LDCU UR10, c[0x0][0x39c] ;  /* 0x00007380ff0a77ac */ /* 0x000e220008000800 */
[----:B------:R-:W-:Y:S01]  /*a380*/  F2FP.SATFINITE.E4M3.F32.PACK_AB_MERGE_C R103, R103, R102, RZ ;  /* 0x000000666767723e */ /* 0x000fe200048070ff */
[C---:B------:R-:W-:Y:S01]  /*a390*/  VIADD R33, R158.reuse, 0x6 ;  /* 0x000000069e217836 */ /* 0x040fe20000000000 */
[----:B------:R-:W-:Y:S01]  /*a3a0*/  F2FP.SATFINITE.E4M3.F32.PACK_AB_MERGE_C R104, R105, R104, RZ ;  /* 0x000000686968723e */ /* 0x000fe200048070ff */
[----:B------:R-:W-:Y:S01]  /*a3b0*/  VIADD R34, R158, 0x7 ;  /* 0x000000079e227836 */ /* 0x000fe20000000000 */
[----:B------:R-:W-:-:S02]  /*a3c0*/  F2FP.SATFINITE.E4M3.F32.PACK_AB_MERGE_C R101, R101, R100, RZ ;  /* 0x000000646565723e */ /* 0x000fc400048070ff */
[----:B------:R-:W-:Y:S02]  /*a3d0*/  F2FP.SATFINITE.E4M3.F32.PACK_AB_MERGE_C R72, R73, R72, RZ ;  /* 0x000000484948723e */ /* 0x000fe400048070ff */
[----:B------:R-:W-:Y:S02]  /*a3e0*/  F2FP.SATFINITE.E4M3.F32.PACK_AB_MERGE_C R74, R75, R74, RZ ;  /* 0x0000004a4b4a723e */ /* 0x000fe400048070ff */
[----:B------:R-:W-:Y:S02]  /*a3f0*/  F2FP.SATFINITE.E4M3.F32.PACK_AB_MERGE_C R69, R69, R68, RZ ;  /* 0x000000444545723e */ /* 0x000fe400048070ff */
[----:B------:R-:W-:Y:S02]  /*a400*/  F2FP.SATFINITE.E4M3.F32.PACK_AB_MERGE_C R71, R71, R70, RZ ;  /* 0x000000464747723e */ /* 0x000fe400048070ff */
[----:B------:R-:W-:Y:S02]  /*a410*/  F2FP.SATFINITE.E4M3.F32.PACK_AB_MERGE_C R16, R17, R16, RZ ;  /* 0x000000101110723e */ /* 0x000fe400048070ff */
[----:B------:R-:W-:-:S02]  /*a420*/  F2FP.SATFINITE.E4M3.F32.PACK_AB_MERGE_C R17, R5, R4, RZ ;  /* 0x000000040511723e */ /* 0x000fc400048070ff */
[----:B------:R-:W-:Y:S02]  /*a430*/  PRMT R4, R24, 0x5410, R21 ;  /* 0x0000541018047816 */ /* 0x000fe40000000015 */
[----:B------:R-:W-:Y:S01]  /*a440*/  LEA R159, R159, UR5, 0x4 ;  /* 0x000000059f9f7c11 */ /* 0x000fe2000f8e20ff */
[----:B------:R-:W1:Y:S01]  /*a450*/  LDCU UR5, c[0x0][0x3b4] ;  /* 0x00007680ff0577ac */ /* 0x000e620008000800 */
[----:B------:R-:W-:Y:S02]  /*a460*/  PRMT R5, R26, 0x5410, R23 ;  /* 0x000054101a057816 */ /* 0x000fe40000000017 */
[----:B------:R-:W-:Y:S02]  /*a470*/  PRMT R6, R6, 0x5410, R133 ;  /* 0x0000541006067816 */ /* 0x000fe40000000085 */
[----:B------:R-:W-:Y:S01]  /*a480*/  PRMT R7, R7, 0x5410, R134 ;  /* 0x0000541007077816 */ /* 0x000fe20000000086 */
[----:B------:R-:W-:Y:S01]  /*a490*/  BAR.SYNC.DEFER_BLOCKING 0x0 ;  /* 0x0000000000007b1d */ /* 0x000fe20000010000 */
[----:B------:R-:W-:-:S02]  /*a4a0*/  PRMT R105, R106, 0x5410, R103 ;  /* 0x000054106a697816 */ /* 0x000fc40000000067 */
[----:B------:R-:W-:Y:S02]  /*a4b0*/  PRMT R104, R104, 0x5410, R101 ;  /* 0x0000541068687816 */ /* 0x000fe40000000065 */
[----:B------:R-:W-:Y:S02]  /*a4c0*/  PRMT R106, R72, 0x5410, R69 ;  /* 0x00005410486a7816 */ /* 0x000fe40000000045 */
[----:B------:R-:W-:Y:S02]  /*a4d0*/  PRMT R107, R74, 0x5410, R71 ;  /* 0x000054104a6b7816 */ /* 0x000fe40000000047 */
[----:B0-----:R-:W-:Y:S02]  /*a4e0*/  LOP3.LUT R29, R29, 0x3f, RZ, 0xc0, !PT ;  /* 0x0000003f1d1d7812 */ /* 0x001fe400078ec0ff */
[----:B------:R-:W-:Y:S02]  /*a4f0*/  F2FP.SATFINITE.E4M3.F32.PACK_AB_MERGE_C R13, R13, R12, RZ ;  /* 0x0000000c0d0d723e */ /* 0x000fe400048070ff */
[----:B------:R-:W-:-:S02]  /*a500*/  F2FP.SATFINITE.E4M3.F32.PACK_AB_MERGE_C R15, R15, R14, RZ ;  /* 0x0000000e0f0f723e */ /* 0x000fc400048070ff */
[----:B------:R-:W-:Y:S02]  /*a510*/  F2FP.SATFINITE.E4M3.F32.PACK_AB_MERGE_C R128, R129, R128, RZ ;  /* 0x000000808180723e */ /* 0x000fe400048070ff */
[----:B------:R-:W-:Y:S02]  /*a520*/  F2FP.SATFINITE.E4M3.F32.PACK_AB_MERGE_C R130, R131, R130, RZ ;  /* 0x000000828382723e */ /* 0x000fe400048070ff */
[----:B------:R-:W-:Y:S02]  /*a530*/  F2FP.SATFINITE.E4M3.F32.PACK_AB_MERGE_C R125, R125, R124, RZ ;  /* 0x0000007c7d7d723e */ /* 0x000fe400048070ff */
[----:B------:R-:W-:Y:S02]  /*a540*/  F2FP.SATFINITE.E4M3.F32.PACK_AB_MERGE_C R127, R127, R126, RZ ;  /* 0x0000007e7f7f723e */ /* 0x000fe400048070ff */
[----:B------:R-:W-:Y:S01]  /*a550*/  F2FP.SATFINITE.E4M3.F32.PACK_AB_MERGE_C R98, R99, R98, RZ ;  /* 0x000000626362723e */ /* 0x000fe200048070ff */
[----:B------:R0:W-:Y:S01]  /*a560*/  STSM.16.M88.4 [R159], R4 ;  /* 0x000000049f007844 */ /* 0x0001e20000000200 */
[----:B------:R-:W-:-:S02]  /*a570*/  F2FP.SATFINITE.E4M3.F32.PACK_AB_MERGE_C R95, R95, R94, RZ ;  /* 0x0000005e5f5f723e */ /* 0x000fc400048070ff */
[----:B------:R-:W-:Y:S01]  /*a580*/  F2FP.SATFINITE.E4M3.F32.PACK_AB_MERGE_C R96, R97, R96, RZ ;  /* 0x000000606160723e */ /* 0x000fe200048070ff */
[----:B------:R-:W-:Y:S01]  /*a590*/  STSM.16.M88.4 [R159+0x200], R104 ;  /* 0x000200689f007844 */ /* 0x000fe20000000200 */
[----:B------:R-:W-:Y:S02]  /*a5a0*/  F2FP.SATFINITE.E4M3.F32.PACK_AB_MERGE_C R93, R93, R92, RZ ;  /* 0x0000005c5d5d723e */ /* 0x000fe400048070ff */
[----:B------:R-:W-:Y:S02]  /*a5b0*/  F2FP.SATFINITE.E4M3.F32.PACK_AB_MERGE_C R64, R65, R64, RZ ;  /* 0x000000404140723e */ /* 0x000fe400048070ff */
[----:B------:R-:W-:Y:S02]  /*a5c0*/  F2FP.SATFINITE.E4M3.F32.PACK_AB_MERGE_C R66, R67, R66, RZ ;  /* 0x000000424342723e */ /* 0x000fe400048070ff */
[----:B------:R-:W-:Y:S02]  /*a5d0*/  F2FP.SATFINITE.E4M3.F32.PACK_AB_MERGE_C R61, R61, R60, RZ ;  /* 0x0000003c3d3d723e */ /* 0x000fe400048070ff */
[----:B------:R-:W-:-:S02]  /*a5e0*/  F2FP.SATFINITE.E4M3.F32.PACK_AB_MERGE_C R63, R63, R62, RZ ;  /* 0x0000003e3f3f723e */ /* 0x000fc400048070ff */
[----:B------:R-:W-:Y:S02]  /*a5f0*/  PRMT R97, R98, 0x5410, R95 ;  /* 0x0000541062617816 */ /* 0x000fe4000000005f */
[----:B0-----:R-:W-:Y:S02]  /*a600*/  PRMT R4, R16, 0x5410, R13 ;  /* 0x0000541010047816 */ /* 0x001fe4000000000d */
[----:B------:R-:W-:Y:S02]  /*a610*/  PRMT R5, R18, 0x5410, R15 ;  /* 0x0000541012057816 */ /* 0x000fe4000000000f */
[----:B------:R-:W-:Y:S02]  /*a620*/  PRMT R6, R128, 0x5410, R125 ;  /* 0x0000541080067816 */ /* 0x000fe4000000007d */
[----:B------:R-:W-:Y:S01]  /*a630*/  PRMT R7, R130, 0x5410, R127 ;  /* 0x0000541082077816 */ /* 0x000fe2000000007f */
[----:B------:R-:W-:Y:S01]  /*a640*/  BAR.SYNC.DEFER_BLOCKING 0x0 ;  /* 0x0000000000007b1d */ /* 0x000fe20000010000 */
[----:B------:R-:W-:-:S02]  /*a650*/  PRMT R96, R96, 0x5410, R93 ;  /* 0x0000541060607816 */ /* 0x000fc4000000005d */
[----:B------:R-:W-:Y:S02]  /*a660*/  PRMT R98, R64, 0x5410, R61 ;  /* 0x0000541040627816 */ /* 0x000fe4000000003d */
[----:B------:R-:W-:Y:S02]  /*a670*/  PRMT R99, R66, 0x5410, R63 ;  /* 0x0000541042637816 */ /* 0x000fe4000000003f */
[----:B------:R-:W-:Y:S01]  /*a680*/  F2FP.SATFINITE.E4M3.F32.PACK_AB_MERGE_C R9, R9, R8, RZ ;  /* 0x000000080909723e */ /* 0x000fe200048070ff */
[----:B------:R-:W-:Y:S01]  /*a690*/  VIADD R8, R158, 0x1 ;  /* 0x000000019e087836 */ /* 0x000fe20000000000 */
[----:B------:R-:W-:Y:S02]  /*a6a0*/  F2FP.SATFINITE.E4M3.F32.PACK_AB_MERGE_C R10, R11, R10, RZ ;  /* 0x0000000a0b0a723e */ /* 0x000fe400048070ff */
[----:B------:R-:W-:Y:S02]  /*a6b0*/  F2FP.SATFINITE.E4M3.F32.PACK_AB_MERGE_C R144, R145, R144, RZ ;  /* 0x000000909190723e */ /* 0x000fe400048070ff */
[----:B------:R-:W-:-:S02]  /*a6c0*/  F2FP.SATFINITE.E4M3.F32.PACK_AB_MERGE_C R147, R147, R146, RZ ;  /* 0x000000929393723e */ /* 0x000fc400048070ff */
[----:B------:R-:W-:Y:S02]  /*a6d0*/  PRMT R144, R9, 0x5410, R144 ;  /* 0x0000541009907816 */ /* 0x000fe40000000090 */
[----:B------:R-:W-:Y:S02]  /*a6e0*/  PRMT R145, R10, 0x5410, R147 ;  /* 0x000054100a917816 */ /* 0x000fe40000000093 */
[----:B------:R-:W-:Y:S02]  /*a6f0*/  F2FP.SATFINITE.E4M3.F32.PACK_AB_MERGE_C R120, R121, R120, RZ ;  /* 0x000000787978723e */ /* 0x000fe400048070ff */
[----:B------:R-:W-:Y:S02]  /*a700*/  F2FP.SATFINITE.E4M3.F32.PACK_AB_MERGE_C R122, R123, R122, RZ ;  /* 0x0000007a7b7a723e */ /* 0x000fe400048070ff */
[----:B------:R-:W-:Y:S02]  /*a710*/  F2FP.SATFINITE.E4M3.F32.PACK_AB_MERGE_C R117, R117, R116, RZ ;  /* 0x000000747575723e */ /* 0x000fe400048070ff */
[----:B------:R-:W-:-:S02]  /*a720*/  F2FP.SATFINITE.E4M3.F32.PACK_AB_MERGE_C R119, R119, R118, RZ ;  /* 0x000000767777723e */ /* 0x000fc400048070ff */
[----:B------:R-:W-:Y:S02]  /*a730*/  F2FP.SATFINITE.E4M3.F32.PACK_AB_MERGE_C R90, R91, R90, RZ ;  /* 0x0000005a5b5a723e */ /* 0x000fe400048070ff */
[----:B------:R-:W-:Y:S02]  /*a740*/  F2FP.SATFINITE.E4M3.F32.PACK_AB_MERGE_C R87, R87, R86, RZ ;  /* 0x000000565757723e */ /* 0x000fe400048070ff */
[----:B------:R-:W-:Y:S02]  /*a750*/  F2FP.SATFINITE.E4M3.F32.PACK_AB_MERGE_C R88, R89, R88, RZ ;  /* 0x000000585958723e */ /* 0x000fe400048070ff */
[----:B------:R-:W-:Y:S02]  /*a760*/  F2FP.SATFINITE.E4M3.F32.PACK_AB_MERGE_C R85, R85, R84, RZ ;  /* 0x000000545555723e */ /* 0x000fe400048070ff */
[----:B------:R-:W-:Y:S02]  /*a770*/  F2FP.SATFINITE.E4M3.F32.PACK_AB_MERGE_C R56, R57, R56, RZ ;  /* 0x000000383938723e */ /* 0x000fe400048070ff */
[----:B------:R-:W-:-:S02]  /*a780*/  F2FP.SATFINITE.E4M3.F32.PACK_AB_MERGE_C R58, R59, R58, RZ ;  /* 0x0000003a3b3a723e */ /* 0x000fc400048070ff */
[----:B------:R-:W-:Y:S02]  /*a790*/  F2FP.SATFINITE.E4M3.F32.PACK_AB_MERGE_C R53, R53, R52, RZ ;  /* 0x000000343535723e */ /* 0x000fe400048070ff */
[----:B------:R-:W-:Y:S02]  /*a7a0*/  F2FP.SATFINITE.E4M3.F32.PACK_AB_MERGE_C R55, R55, R54, RZ ;  /* 0x000000363737723e */ /* 0x000fe400048070ff */
[----:B------:R-:W-:Y:S02]  /*a7b0*/  PRMT R146, R120, 0x5410, R117 ;  /* 0x0000541078927816 */ /* 0x000fe40000000075 */
[----:B------:R-:W-:Y:S02]  /*a7c0*/  PRMT R147, R122, 0x5410, R119 ;  /* 0x000054107a937816 */ /* 0x000fe40000000077 */
[----:B------:R-:W-:Y:S02]  /*a7d0*/  PRMT R89, R90, 0x5410, R87 ;  /* 0x000054105a597816 */ /* 0x000fe40000000057 */
[----:B------:R-:W-:-:S02]  /*a7e0*/  PRMT R88, R88, 0x5410, R85 ;  /* 0x0000541058587816 */ /* 0x000fc40000000055 */
[----:B------:R-:W-:Y:S02]  /*a7f0*/  PRMT R90, R56, 0x5410, R53 ;  /* 0x00005410385a7816 */ /* 0x000fe40000000035 */
[----:B------:R-:W-:Y:S02]  /*a800*/  PRMT R91, R58, 0x5410, R55 ;  /* 0x000054103a5b7816 */ /* 0x000fe40000000037 */
[----:B------:R-:W-:Y:S02]  /*a810*/  F2FP.SATFINITE.E4M3.F32.PACK_AB_MERGE_C R140, R141, R140, RZ ;  /* 0x0000008c8d8c723e */ /* 0x000fe400048070ff */
[----:B------:R-:W-:Y:S02]  /*a820*/  F2FP.SATFINITE.E4M3.F32.PACK_AB_MERGE_C R142, R143, R142, RZ ;  /* 0x0000008e8f8e723e */ /* 0x000fe400048070ff */
[----:B------:R-:W-:Y:S02]  /*a830*/  PRMT R140, R17, 0x5410, R140 ;  /* 0x00005410118c7816 */ /* 0x000fe4000000008c */
[----:B------:R-:W-:-:S02]  /*a840*/  PRMT R141, R19, 0x5410, R142 ;  /* 0x00005410138d7816 */ /* 0x000fc4000000008e */
        /* <DEDUP_REMOVED lines=13> */
[----:B------:R-:W-:Y:S02]  /*a920*/  PRMT R143, R114, 0x5410, R111 ;  /* 0x00005410728f7816 */ /* 0x000fe4000000006f */
[----:B------:R-:W-:Y:S02]  /*a930*/  PRMT R81, R82, 0x5410, R79 ;  /* 0x0000541052517816 */ /* 0x000fe4000000004f */
[----:B------:R-:W-:Y:S02]  /*a940*/  PRMT R80, R80, 0x5410, R77 ;  /* 0x0000541050507816 */ /* 0x000fe4000000004d */
[----:B------:R-:W-:Y:S02]  /*a950*/  PRMT R82, R48, 0x5410, R45 ;  /* 0x0000541030527816 */ /* 0x000fe4000000002d */
[----:B------:R-:W-:-:S02]  /*a960*/  PRMT R83, R50, 0x5410, R47 ;  /* 0x0000541032537816 */ /* 0x000fc4000000002f */
[----:B--2---:R-:W-:Y:S01]  /*a970*/  ISETP.GE.AND P0, PT, R28, UR8, PT ;  /* 0x000000081c007c0c */ /* 0x004fe2000bf06270 */
[----:B------:R-:W0:Y:S03]  /*a980*/  LDCU UR8, c[0x0][0x39c] ;  /* 0x00007380ff0877ac */ /* 0x000e260008000800 */
[----:B-1----:R-:W-:Y:S02]  /*a990*/  ISETP.LT.AND P2, PT, R3, UR7, !P0 ;  /* 0x0000000703007c0c */ /* 0x002fe4000c741270 */
[----:B------:R-:W-:Y:S01]  /*a9a0*/  LEA R3, R29, UR6, 0x4 ;  /* 0x000000061d037c11 */ /* 0x000fe2000f8e20ff */
[----:B------:R-:W1:Y:S01]  /*a9b0*/  LDCU.64 UR6, c[0x0][0x390] ;  /* 0x00007200ff0677ac */ /* 0x000e620008000a00 */
[----:B---3--:R-:W-:Y:S02]  /*a9c0*/  ISETP.LT.AND P5, PT, R8, UR4, !P0 ;  /* 0x0000000408007c0c */ /* 0x008fe4000c7a1270 */
[----:B----4-:R-:W-:Y:S01]  /*a9d0*/  ISETP.LT.AND P4, PT, R0, UR11, !P0 ;  /* 0x0000000b00007c0c */ /* 0x010fe2000c781270 */
[----:B------:R-:W2:Y:S01]  /*a9e0*/  LDS.128 R24, [R3] ;  /* 0x0000000003187984 */ /* 0x000ea20000000c00 */
[----:B------:R-:W3:Y:S01]  /*a9f0*/  LDCU UR4, c[0x0][0x3b8] ;  /* 0x00007700ff0477ac */ /* 0x000ee20008000800 */
[----:B------:R-:W-:Y:S01]  /*aa00*/  IMAD R0, R28, UR5, RZ ;  /* 0x000000051c007c24 */ /* 0x000fe2000f8e02ff */
[----:B------:R-:W-:Y:S01]  /*aa10*/  ISETP.LT.AND P6, PT, R2, UR10, !P0 ;  /* 0x0000000a02007c0c */ /* 0x000fe2000c7c1270 */
[----:B------:R-:W4:Y:S01]  /*aa20*/  LDS.128 R20, [R3+0x400] ;  /* 0x0004000003147984 */ /* 0x000f220000000c00 */
[----:B------:R-:W0:Y:S01]  /*aa30*/  LDCU UR5, c[0x0][0x39c] ;  /* 0x00007380ff0577ac */ /* 0x000e220008000800 */
[----:B------:R-:W-:Y:S01]  /*aa40*/  ISETP.LT.AND P1, PT, R158, UR9, !P0 ;  /* 0x000000099e007c0c */ /* 0x000fe2000c721270 */
[----:B------:R-:W-:Y:S01]  /*aa50*/  BAR.SYNC.DEFER_BLOCKING 0x0 ;  /* 0x0000000000007b1d */ /* 0x000fe20000010000 */
[----:B-1----:R-:W-:-:S05]  /*aa60*/  IADD3 R2, P3, PT, R0, UR6, RZ ;  /* 0x0000000600027c10 */ /* 0x002fca000ff7e0ff */
[----:B------:R-:W1:Y:S01]  /*aa70*/  LDCU UR6, c[0x0][0x39c] ;  /* 0x00007380ff0677ac */ /* 0x000e620008000800 */
[----:B------:R-:W-:Y:S01]  /*aa80*/  LEA.HI.X.SX32 R0, R0, UR7, 0x1, P3 ;  /* 0x0000000700007c11 */ /* 0x000fe200098f0eff */
[----:B---3--:R-:W-:Y:S01]  /*aa90*/  IMAD R29, R158, UR4, RZ ;  /* 0x000000049e1d7c24 */ /* 0x008fe2000f8e02ff */
[----:B------:R-:W3:Y:S03]  /*aaa0*/  LDCU UR7, c[0x0][0x39c] ;  /* 0x00007380ff0777ac */ /* 0x000ee60008000800 */
[C---:B------:R-:W-:Y:S01]  /*aab0*/  VIADD R31, R29.reuse, UR4 ;  /* 0x000000041d1f7c36 */ /* 0x040fe20008000000 */
[----:B------:R-:W-:Y:S01]  /*aac0*/  IADD3 R28, P3, PT, R29, R2, RZ ;  /* 0x000000021d1c7210 */ /* 0x000fe20007f7e0ff */
[----:B------:R-:W0:Y:S02]  /*aad0*/  LDCU UR9, c[0x0][0x39c] ;  /* 0x00007380ff0977ac */ /* 0x000e240008000800 */
[----:B------:R-:W-:Y:S01]  /*aae0*/  VIADD R35, R31, UR4 ;  /* 0x000000041f237c36 */ /* 0x000fe20008000000 */
[----:B------:R-:W-:Y:S01]  /*aaf0*/  LEA.HI.X.SX32 R29, R29, R0, 0x1, P3 ;  /* 0x000000001d1d7211 */ /* 0x000fe200018f0eff */
[----:B------:R-:W0:Y:S01]  /*ab00*/  LDCU UR10, c[0x0][0x39c] ;  /* 0x00007380ff0a77ac */ /* 0x000e220008000800 */
[C---:B------:R-:W-:Y:S01]  /*ab10*/  IADD3 R30, P3, PT, R31.reuse, R2, RZ ;  /* 0x000000021f1e7210 */ /* 0x040fe20007f7e0ff */
[----:B------:R-:W-:Y:S01]  /*ab20*/  STSM.16.M88.4 [R159], R4 ;  /* 0x000000049f007844 */ /* 0x000fe20000000200 */
[----:B------:R-:W0:Y:S02]  /*ab30*/  LDCU UR11, c[0x0][0x39c] ;  /* 0x00007380ff0b77ac */ /* 0x000e240008000800 */
[----:B------:R-:W-:Y:S01]  /*ab40*/  LEA.HI.X.SX32 R31, R31, R0, 0x1, P3 ;  /* 0x000000001f1f7211 */ /* 0x000fe200018f0eff */
[----:B------:R-:W-:Y:S01]  /*ab50*/  STSM.16.M88.4 [R159+0x200], R96 ;  /* 0x000200609f007844 */ /* 0x000fe20000000200 */
[----:B------:R-:W-:Y:S01]  /*ab60*/  BAR.SYNC.DEFER_BLOCKING 0x0 ;  /* 0x0000000000007b1d */ /* 0x000fe20000010000 */
[----:B--2---:R-:W-:-:S02]  /*ab70*/  PRMT R37, R24, 0x7770, RZ ;  /* 0x0000777018257816 */ /* 0x004fc400000000ff */
[----:B------:R-:W-:Y:S02]  /*ab80*/  PRMT R39, R24, 0x7771, RZ ;  /* 0x0000777118277816 */ /* 0x000fe400000000ff */
[C---:B------:R-:W-:Y:S02]  /*ab90*/  PRMT R43, R25.reuse, 0x7770, RZ ;  /* 0x00007770192b7816 */ /* 0x040fe400000000ff */
[----:B------:R-:W-:Y:S01]  /*aba0*/  PRMT R41, R25, 0x7771, RZ ;  /* 0x0000777119297816 */ /* 0x000fe200000000ff */
[----:B------:R-:W2:Y:S04]  /*abb0*/  LDS.128 R12, [R3] ;  /* 0x00000000030c7984 */ /* 0x000ea80000000c00 */
[----:B------:R-:W2:Y:S01]  /*abc0*/  LDS.128 R8, [R3+0x400] ;  /* 0x0004000003087984 */ /* 0x000ea20000000c00 */
[----:B------:R-:W-:Y:S06]  /*abd0*/  BAR.SYNC.DEFER_BLOCKING 0x0 ;  /* 0x0000000000007b1d */ /* 0x000fec0000010000 */
[----:B------:R-:W-:Y:S04]  /*abe0*/  STSM.16.M88.4 [R159], R144 ;  /* 0x000000909f007844 */ /* 0x000fe80000000200 */
[----:B------:R-:W-:Y:S01]  /*abf0*/  STSM.16.M88.4 [R159+0x200], R88 ;  /* 0x000200589f007844 */ /* 0x000fe20000000200 */
[----:B------:R-:W-:Y:S06]  /*ac00*/  BAR.SYNC.DEFER_BLOCKING 0x0 ;  /* 0x0000000000007b1d */ /* 0x000fec0000010000 */
[----:B------:R-:W2:Y:S04]  /*ac10*/  LDS.128 R16, [R3] ;  /* 0x0000000003107984 */ /* 0x000ea80000000c00 */
[----:B------:R-:W2:Y:S01]  /*ac20*/  LDS.128 R4, [R3+0x400] ;  /* 0x0004000003047984 */ /* 0x000ea20000000c00 */
[----:B------:R-:W-:Y:S06]  /*ac30*/  BAR.SYNC.DEFER_BLOCKING 0x0 ;  /* 0x0000000000007b1d */ /* 0x000fec0000010000 */
[----:B------:R-:W-:Y:S04]  /*ac40*/  STSM.16.M88.4 [R159], R140 ;  /* 0x0000008c9f007844 */ /* 0x000fe80000000200 */
[----:B------:R-:W-:Y:S01]  /*ac50*/  STSM.16.M88.4 [R159+0x200], R80 ;  /* 0x000200509f007844 */ /* 0x000fe20000000200 */
[----:B------:R-:W-:Y:S06]  /*ac60*/  BAR.SYNC.DEFER_BLOCKING 0x0 ;  /* 0x0000000000007b1d */ /* 0x000fec0000010000 */
[----:B------:R4:W-:Y:S01]  /*ac70*/  @P1 STG.E.U8 desc[UR12][R28.64], R37 ;  /* 0x000000251c001986 */ /* 0x0009e2000c10110c */
[----:B0-----:R-:W-:Y:S01]  /*ac80*/  ISETP.LT.AND P1, PT, R32, UR5, !P0 ;  /* 0x0000000520007c0c */ /* 0x001fe2000c721270 */
[----:B------:R-:W0:Y:S01]  /*ac90*/  LDCU UR5, c[0x0][0x39c] ;  /* 0x00007380ff0577ac */ /* 0x000e220008000800 */
[----:B------:R-:W-:Y:S01]  /*aca0*/  IADD3 R32, P3, PT, R35, R2, RZ ;  /* 0x0000000223207210 */ /* 0x000fe20007f7e0ff */
[----:B------:R4:W-:Y:S01]  /*acb0*/  @P5 STG.E.U8 desc[UR12][R30.64], R39 ;  /* 0x000000271e005986 */ /* 0x0009e2000c10110c */
[----:B-1----:R-:W-:Y:S01]  /*acc0*/  ISETP.LT.AND P5, PT, R33, UR6, !P0 ;  /* 0x0000000621007c0c */ /* 0x002fe2000c7a1270 */
[----:B------:R-:W1:Y:S01]  /*acd0*/  LDCU UR6, c[0x0][0x39c] ;  /* 0x00007380ff0677ac */ /* 0x000e620008000800 */
[C---:B------:R-:W-:Y:S01]  /*ace0*/  LEA.HI.X.SX32 R33, R35.reuse, R0, 0x1, P3 ;  /* 0x0000000023217211 */ /* 0x040fe200018f0eff */
[----:B------:R-:W-:Y:S01]  /*acf0*/  VIADD R35, R35, UR4 ;  /* 0x0000000423237c36 */ /* 0x000fe20008000000 */
[----:B---3--:R-:W-:Y:S01]  /*ad00*/  ISETP.LT.AND P3, PT, R34, UR7, !P0 ;  /* 0x0000000722007c0c */ /* 0x008fe2000c761270 */
[----:B------:R-:W3:Y:S01]  /*ad10*/  LDCU UR7, c[0x0][0x39c] ;  /* 0x00007380ff0777ac */ /* 0x000ee20008000800 */
[----:B------:R-:W-:Y:S01]  /*ad20*/  VIADD R34, R158, 0x8 ;  /* 0x000000089e227836 */ /* 0x000fe20000000000 */
[----:B------:R0:W-:Y:S01]  /*ad30*/  @P2 STG.E.U8 desc[UR12][R32.64], R43 ;  /* 0x0000002b20002986 */ /* 0x0001e2000c10110c */
[C---:B----4-:R-:W-:Y:S01]  /*ad40*/  IADD3 R28, P2, PT, R35.reuse, R2, RZ ;  /* 0x00000002231c7210 */ /* 0x050fe20007f5e0ff */
[----:B------:R-:W-:Y:S01]  /*ad50*/  VIADD R37, R35, UR4 ;  /* 0x0000000423257c36 */ /* 0x000fe20008000000 */
[----:B------:R-:W-:-:S02]  /*ad60*/  PRMT R39, R26, 0x7770, RZ ;  /* 0x000077701a277816 */ /* 0x000fc400000000ff */
[----:B------:R-:W-:Y:S02]  /*ad70*/  LEA.HI.X.SX32 R29, R35, R0, 0x1, P2 ;  /* 0x00000000231d7211 */ /* 0x000fe400010f0eff */
[----:B------:R-:W-:-:S03]  /*ad80*/  IADD3 R30, P2, PT, R37, R2, RZ ;  /* 0x00000002251e7210 */ /* 0x000fc60007f5e0ff */
[----:B------:R4:W-:Y:S01]  /*ad90*/  @P6 STG.E.U8 desc[UR12][R28.64], R41 ;  /* 0x000000291c006986 */ /* 0x0009e2000c10110c */
[C---:B------:R-:W-:Y:S01]  /*ada0*/  LEA.HI.X.SX32 R31, R37.reuse, R0, 0x1, P2 ;  /* 0x00000000251f7211 */ /* 0x040fe200010f0eff */
[----:B------:R-:W-:Y:S01]  /*adb0*/  VIADD R37, R37, UR4 ;  /* 0x0000000425257c36 */ /* 0x000fe20008000000 */
[----:B0-----:R-:W-:Y:S01]  /*adc0*/  ISETP.LT.AND P2, PT, R34, UR5, !P0 ;  /* 0x0000000522007c0c */ /* 0x001fe2000c741270 */
[----:B------:R-:W0:Y:S01]  /*add0*/  LDCU UR5, c[0x0][0x39c] ;  /* 0x00007380ff0577ac */ /* 0x000e220008000800 */
[----:B------:R-:W-:Y:S01]  /*ade0*/  PRMT R43, R26, 0x7771, RZ ;  /* 0x000077711a2b7816 */ /* 0x000fe200000000ff */
[----:B------:R2:W-:Y:S01]  /*adf0*/  @P4 STG.E.U8 desc[UR12][R30.64], R39 ;  /* 0x000000271e004986 */ /* 0x0005e2000c10110c */
[C---:B------:R-:W-:Y:S01]  /*ae00*/  IADD3 R32, P4, PT, R37.reuse, R2, RZ ;  /* 0x0000000225207210 */ /* 0x040fe20007f9e0ff */
[C---:B------:R-:W-:Y:S02]  /*ae10*/  VIADD R35, R37.reuse, UR4 ;  /* 0x0000000425237c36 */ /* 0x040fe40008000000 */
[C---:B------:R-:W-:Y:S01]  /*ae20*/  VIADD R34, R158.reuse, 0x9 ;  /* 0x000000099e227836 */ /* 0x040fe20000000000 */
[----:B------:R-:W-:Y:S01]  /*ae30*/  LEA.HI.X.SX32 R33, R37, R0, 0x1, P4 ;  /* 0x0000000025217211 */ /* 0x000fe200020f0eff */
[----:B----4-:R-:W-:Y:S01]  /*ae40*/  VIADD R29, R158, 0xa ;  /* 0x0000000a9e1d7836 */ /* 0x010fe20000000000 */
[C---:B------:R-:W-:Y:S01]  /*ae50*/  IADD3 R28, P6, PT, R35.reuse, R2, RZ ;  /* 0x00000002231c7210 */ /* 0x040fe20007fde0ff */
[----:B------:R-:W-:Y:S01]  /*ae60*/  VIADD R37, R35, UR4 ;  /* 0x0000000423257c36 */ /* 0x000fe20008000000 */
[----:B-1----:R-:W-:Y:S01]  /*ae70*/  ISETP.LT.AND P4, PT, R34, UR6, !P0 ;  /* 0x0000000622007c0c */ /* 0x002fe2000c781270 */
[----:B------:R1:W-:Y:S01]  /*ae80*/  @P1 STG.E.U8 desc[UR12][R32.64], R43 ;  /* 0x0000002b20001986 */ /* 0x0003e2000c10110c */
[----:B---3--:R-:W-:Y:S01]  /*ae90*/  ISETP.LT.AND P1, PT, R29, UR7, !P0 ;  /* 0x000000071d007c0c */ /* 0x008fe2000c721270 */
[----:B------:R-:W-:Y:S01]  /*aea0*/  VIADD R34, R158, 0xb ;  /* 0x0000000b9e227836 */ /* 0x000fe20000000000 */
[----:B------:R-:W-:Y:S01]  /*aeb0*/  LEA.HI.X.SX32 R29, R35, R0, 0x1, P6 ;  /* 0x00000000231d7211 */ /* 0x000fe200030f0eff */
[----:B------:R-:W3:Y:S01]  /*aec0*/  LDCU UR6, c[0x0][0x39c] ;  /* 0x00007380ff0677ac */ /* 0x000ee20008000800 */
[----:B--2---:R-:W-:-:S02]  /*aed0*/  IADD3 R30, P6, PT, R37, R2, RZ ;  /* 0x00000002251e7210 */ /* 0x004fc40007fde0ff */
[----:B------:R-:W-:Y:S01]  /*aee0*/  PRMT R41, R27, 0x7770, RZ ;  /* 0x000077701b297816 */ /* 0x000fe200000000ff */
[----:B------:R-:W2:Y:S01]  /*aef0*/  LDCU UR7, c[0x0][0x39c] ;  /* 0x00007380ff0777ac */ /* 0x000ea20008000800 */
[C---:B------:R-:W-:Y:S01]  /*af00*/  LEA.HI.X.SX32 R31, R37.reuse, R0, 0x1, P6 ;  /* 0x00000000251f7211 */ /* 0x040fe200030f0eff */
[----:B------:R-:W-:Y:S01]  /*af10*/  VIADD R37, R37, UR4 ;  /* 0x0000000425257c36 */ /* 0x000fe20008000000 */
[----:B0-----:R-:W-:Y:S01]  /*af20*/  ISETP.LT.AND P6, PT, R34, UR5, !P0 ;  /* 0x0000000522007c0c */ /* 0x001fe2000c7c1270 */
[----:B------:R-:W0:Y:S01]  /*af30*/  LDCU UR5, c[0x0][0x39c] ;  /* 0x00007380ff0577ac */ /* 0x000e220008000800 */
[----:B------:R-:W-:Y:S01]  /*af40*/  PRMT R39, R27, 0x7771, RZ ;  /* 0x000077711b277816 */ /* 0x000fe200000000ff */
[----:B------:R4:W-:Y:S01]  /*af50*/  @P5 STG.E.U8 desc[UR12][R28.64], R41 ;  /* 0x000000291c005986 */ /* 0x0009e2000c10110c */
[----:B------:R-:W-:Y:S01]  /*af60*/  VIADD R35, R37, UR4 ;  /* 0x0000000425237c36 */ /* 0x000fe20008000000 */
[----:B-1----:R-:W-:Y:S01]  /*af70*/  PRMT R43, R21, 0x7770, RZ ;  /* 0x00007770152b7816 */ /* 0x002fe200000000ff */
[----:B------:R-:W-:Y:S01]  /*af80*/  VIADD R34, R158, 0xc ;  /* 0x0000000c9e227836 */ /* 0x000fe20000000000 */
[----:B------:R1:W-:Y:S01]  /*af90*/  @P3 STG.E.U8 desc[UR12][R30.64], R39 ;  /* 0x000000271e003986 */ /* 0x0003e2000c10110c */
[----:B------:R-:W-:-:S03]  /*afa0*/  IADD3 R32, P3, PT, R37, R2, RZ ;  /* 0x0000000225207210 */ /* 0x000fc60007f7e0ff */
[----:B---3--:R-:W-:Y:S01]  /*afb0*/  ISETP.LT.AND P5, PT, R34, UR6, !P0 ;  /* 0x0000000622007c0c */ /* 0x008fe2000c7a1270 */
[----:B------:R-:W3:Y:S01]  /*afc0*/  LDCU UR6, c[0x0][0x39c] ;  /* 0x00007380ff0677ac */ /* 0x000ee20008000800 */
[----:B------:R-:W-:Y:S01]  /*afd0*/  LEA.HI.X.SX32 R33, R37, R0, 0x1, P3 ;  /* 0x0000000025217211 */ /* 0x000fe200018f0eff */
[C---:B------:R-:W-:Y:S01]  /*afe0*/  VIADD R37, R35.reuse, UR4 ;  /* 0x0000000423257c36 */ /* 0x040fe20008000000 */
[----:B----4-:R-:W-:Y:S01]  /*aff0*/  PRMT R41, R20, 0x7770, RZ ;  /* 0x0000777014297816 */ /* 0x010fe200000000ff */
[C---:B------:R-:W-:Y:S01]  /*b000*/  VIADD R34, R158.reuse, 0xf ;  /* 0x0000000f9e227836 */ /* 0x040fe20000000000 */
[C---:B------:R-:W-:Y:S01]  /*b010*/  IADD3 R28, P3, PT, R35.reuse, R2, RZ ;  /* 0x00000002231c7210 */ /* 0x040fe20007f7e0ff */
[----:B-1----:R-:W-:Y:S01]  /*b020*/  VIADD R30, R158, 0xd ;  /* 0x0000000d9e1e7836 */ /* 0x002fe20000000000 */
[----:B------:R-:W-:Y:S01]  /*b030*/  PRMT R39, R20, 0x7771, RZ ;  /* 0x0000777114277816 */ /* 0x000fe200000000ff */
[----:B------:R1:W-:Y:S01]  /*b040*/  @P2 STG.E.U8 desc[UR12][R32.64], R41 ;  /* 0x0000002920002986 */ /* 0x0003e2000c10110c */
[----:B------:R-:W-:Y:S01]  /*b050*/  LEA.HI.X.SX32 R29, R35, R0, 0x1, P3 ;  /* 0x00000000231d7211 */ /* 0x000fe200018f0eff */
[----:B------:R-:W-:Y:S01]  /*b060*/  VIADD R31, R158, 0xe ;  /* 0x0000000e9e1f7836 */ /* 0x000fe20000000000 */
[----:B0-----:R-:W-:Y:S01]  /*b070*/  ISETP.LT.AND P2, PT, R30, UR5, !P0 ;  /* 0x000000051e007c0c */ /* 0x001fe2000c741270 */
[----:B------:R-:W0:Y:S01]  /*b080*/  LDCU UR5, c[0x0][0x39c] ;  /* 0x00007380ff0577ac */ /* 0x000e220008000800 */
[----:B------:R-:W-:Y:S01]  /*b090*/  IADD3 R30, P3, PT, R37, R2, RZ ;  /* 0x00000002251e7210 */ /* 0x000fe20007f7e0ff */
[----:B------:R4:W-:Y:S01]  /*b0a0*/  @P4 STG.E.U8 desc[UR12][R28.64], R39 ;  /* 0x000000271c004986 */ /* 0x0009e2000c10110c */
[----:B--2---:R-:W-:Y:S01]  /*b0b0*/  ISETP.LT.AND P4, PT, R31, UR7, !P0 ;  /* 0x000000071f007c0c */ /* 0x004fe2000c781270 */
[----:B------:R-:W2:Y:S01]  /*b0c0*/  LDCU UR7, c[0x0][0x39c] ;  /* 0x00007380ff0777ac */ /* 0x000ea20008000800 */
[C---:B------:R-:W-:Y:S01]  /*b0d0*/  LEA.HI.X.SX32 R31, R37.reuse, R0, 0x1, P3 ;  /* 0x00000000251f7211 */ /* 0x040fe200018f0eff */
[----:B------:R-:W-:Y:S01]  /*b0e0*/  VIADD R37, R37, UR4 ;  /* 0x0000000425257c36 */ /* 0x000fe20008000000 */
[----:B---3--:R-:W-:Y:S01]  /*b0f0*/  ISETP.LT.AND P3, PT, R34, UR6, !P0 ;  /* 0x0000000622007c0c */ /* 0x008fe2000c761270 */
[----:B------:R-:W-:Y:S01]  /*b100*/  VIADD R34, R158, 0x10 ;  /* 0x000000109e227836 */ /* 0x000fe20000000000 */
[----:B------:R-:W3:Y:S01]  /*b110*/  LDCU UR6, c[0x0][0x39c] ;  /* 0x00007380ff0677ac */ /* 0x000ee20008000800 */
[----:B------:R0:W-:Y:S01]  /*b120*/  @P1 STG.E.U8 desc[UR12][R30.64], R43 ;  /* 0x0000002b1e001986 */ /* 0x0001e2000c10110c */
[C---:B-1----:R-:W-:Y:S01]  /*b130*/  IADD3 R32, P1, PT, R37.reuse, R2, RZ ;  /* 0x0000000225207210 */ /* 0x042fe20007f3e0ff */
[----:B------:R-:W-:Y:S01]  /*b140*/  VIADD R35, R37, UR4 ;  /* 0x0000000425237c36 */ /* 0x000fe20008000000 */
[----:B------:R-:W-:-:S02]  /*b150*/  PRMT R41, R21, 0x7771, RZ ;  /* 0x0000777115297816 */ /* 0x000fc400000000ff */
[----:B------:R-:W-:Y:S02]  /*b160*/  LEA.HI.X.SX32 R33, R37, R0, 0x1, P1 ;  /* 0x0000000025217211 */ /* 0x000fe400008f0eff */
[C---:B----4-:R-:W-:Y:S02]  /*b170*/  IADD3 R28, P1, PT, R35.reuse, R2, RZ ;  /* 0x00000002231c7210 */ /* 0x050fe40007f3e0ff */
[----:B------:R-:W-:Y:S01]  /*b180*/  PRMT R39, R22, 0x7770, RZ ;  /* 0x0000777016277816 */ /* 0x000fe200000000ff */
        /* <DEDUP_REMOVED lines=8> */
[----:B------:R-:W-:-:S02]  /*b210*/  VIADD R37, R35, UR4 ;  /* 0x0000000423257c36 */ /* 0x000fc40008000000 */
[C---:B------:R-:W-:Y:S01]  /*b220*/  VIADD R34, R158.reuse, 0x11 ;  /* 0x000000119e227836 */ /* 0x040fe20000000000 */
[----:B------:R-:W-:Y:S01]  /*b230*/  LEA.HI.X.SX32 R31, R35, R0, 0x1, P5 ;  /* 0x00000000231f7211 */ /* 0x000fe200028f0eff */
[----:B-1----:R-:W-:Y:S01]  /*b240*/  VIADD R33, R158, 0x12 ;  /* 0x000000129e217836 */ /* 0x002fe20000000000 */
[C---:B------:R-:W-:Y:S01]  /*b250*/  IADD3 R32, P6, PT, R37.reuse, R2, RZ ;  /* 0x0000000225207210 */ /* 0x040fe20007fde0ff */
[----:B------:R-:W-:Y:S01]  /*b260*/  VIADD R35, R37, UR4 ;  /* 0x0000000425237c36 */ /* 0x000fe20008000000 */
[----:B---3--:R-:W-:Y:S01]  /*b270*/  ISETP.LT.AND P5, PT, R34, UR6, !P0 ;  /* 0x0000000622007c0c */ /* 0x008fe2000c7a1270 */
[----:B------:R1:W-:Y:S01]  /*b280*/  @P2 STG.E.U8 desc[UR12][R30.64], R43 ;  /* 0x0000002b1e002986 */ /* 0x0003e2000c10110c */
[----:B--2---:R-:W-:Y:S01]  /*b290*/  ISETP.LT.AND P2, PT, R33, UR7, !P0 ;  /* 0x0000000721007c0c */ /* 0x004fe2000c741270 */
[----:B------:R-:W-:Y:S01]  /*b2a0*/  VIADD R34, R158, 0x13 ;  /* 0x000000139e227836 */ /* 0x000fe20000000000 */
[----:B------:R-:W-:Y:S01]  /*b2b0*/  LEA.HI.X.SX32 R33, R37, R0, 0x1, P6 ;  /* 0x0000000025217211 */ /* 0x000fe200030f0eff */
[----:B------:R-:W2:Y:S01]  /*b2c0*/  LDCU UR6, c[0x0][0x39c] ;  /* 0x00007380ff0677ac */ /* 0x000ea20008000800 */
[----:B----4-:R-:W-:-:S02]  /*b2d0*/  IADD3 R28, P6, PT, R35, R2, RZ ;  /* 0x00000002231c7210 */ /* 0x010fc40007fde0ff */
[----:B------:R-:W-:Y:S01]  /*b2e0*/  PRMT R39, R23, 0x7770, RZ ;  /* 0x0000777017277816 */ /* 0x000fe200000000ff */
[----:B------:R-:W3:Y:S01]  /*b2f0*/  LDCU UR7, c[0x0][0x39c] ;  /* 0x00007380ff0777ac */ /* 0x000ee20008000800 */
[C---:B------:R-:W-:Y:S01]  /*b300*/  LEA.HI.X.SX32 R29, R35.reuse, R0, 0x1, P6 ;  /* 0x00000000231d7211 */ /* 0x040fe200030f0eff */
[----:B------:R-:W-:Y:S01]  /*b310*/  VIADD R35, R35, UR4 ;  /* 0x0000000423237c36 */ /* 0x000fe20008000000 */
[----:B0-----:R-:W-:Y:S01]  /*b320*/  ISETP.LT.AND P6, PT, R34, UR5, !P0 ;  /* 0x0000000522007c0c */ /* 0x001fe2000c7c1270 */
[----:B------:R-:W0:Y:S01]  /*b330*/  LDCU UR5, c[0x0][0x39c] ;  /* 0x00007380ff0577ac */ /* 0x000e220008000800 */
[----:B------:R-:W-:Y:S01]  /*b340*/  PRMT R41, R23, 0x7771, RZ ;  /* 0x0000777117297816 */ /* 0x000fe200000000ff */
[----:B------:R4:W-:Y:S01]  /*b350*/  @P4 STG.E.U8 desc[UR12][R32.64], R39 ;  /* 0x0000002720004986 */ /* 0x0009e2000c10110c */
[C---:B------:R-:W-:Y:S02]  /*b360*/  VIADD R37, R35.reuse, UR4 ;  /* 0x0000000423257c36 */ /* 0x040fe40008000000 */
[----:B------:R-:W-:Y:S01]  /*b370*/  VIADD R34, R158, 0x14 ;  /* 0x000000149e227836 */ /* 0x000fe20000000000 */
[----:B------:R0:W-:Y:S01]  /*b380*/  @P3 STG.E.U8 desc[UR12][R28.64], R41 ;  /* 0x000000291c003986 */ /* 0x0001e2000c10110c */
[----:B-1----:R-:W-:-:S03]  /*b390*/  IADD3 R30, P3, PT, R35, R2, RZ ;  /* 0x00000002231e7210 */ /* 0x002fc60007f7e0ff */
[----:B--2---:R-:W-:Y:S01]  /*b3a0*/  ISETP.LT.AND P4, PT, R34, UR6, !P0 ;  /* 0x0000000622007c0c */ /* 0x004fe2000c781270 */
[----:B------:R-:W1:Y:S01]  /*b3b0*/  LDCU UR6, c[0x0][0x39c] ;  /* 0x00007380ff0677ac */ /* 0x000e620008000800 */
[----:B------:R-:W-:Y:S01]  /*b3c0*/  LEA.HI.X.SX32 R31, R35, R0, 0x1, P3 ;  /* 0x00000000231f7211 */ /* 0x000fe200018f0eff */
[C---:B------:R-:W-:Y:S01]  /*b3d0*/  VIADD R35, R37.reuse, UR4 ;  /* 0x0000000425237c36 */ /* 0x040fe20008000000 */
[----:B----4-:R-:W-:Y:S02]  /*b3e0*/  PRMT R39, R24, 0x7772, RZ ;  /* 0x0000777218277816 */ /* 0x010fe400000000ff */
[C---:B------:R-:W-:Y:S01]  /*b3f0*/  IADD3 R32, P3, PT, R37.reuse, R2, RZ ;  /* 0x0000000225207210 */ /* 0x040fe20007f7e0ff */
[----:B0-----:R-:W-:Y:S02]  /*b400*/  VIADD R28, R158, 0x15 ;  /* 0x000000159e1c7836 */ /* 0x001fe40000000000 */
[----:B------:R0:W-:Y:S01]  /*b410*/  @P1 STG.E.U8 desc[UR12][R30.64], R39 ;  /* 0x000000271e001986 */ /* 0x0001e2000c10110c */
[----:B------:R-:W-:-:S02]  /*b420*/  LEA.HI.X.SX32 R33, R37, R0, 0x1, P3 ;  /* 0x0000000025217211 */ /* 0x000fc400018f0eff */
[----:B------:R-:W-:Y:S01]  /*b430*/  PRMT R37, R24, 0x7773, RZ ;  /* 0x0000777318257816 */ /* 0x000fe200000000ff */
[----:B------:R-:W-:Y:S01]  /*b440*/  VIADD R24, R158, 0x16 ;  /* 0x000000169e187836 */ /* 0x000fe20000000000 */
[----:B------:R-:W-:Y:S01]  /*b450*/  ISETP.LT.AND P1, PT, R28, UR5, !P0 ;  /* 0x000000051c007c0c */ /* 0x000fe2000c721270 */
[----:B------:R-:W2:Y:S01]  /*b460*/  LDCU UR5, c[0x0][0x39c] ;  /* 0x00007380ff0577ac */ /* 0x000ea20008000800 */
[C---:B------:R-:W-:Y:S01]  /*b470*/  IADD3 R28, P3, PT, R35.reuse, R2, RZ ;  /* 0x00000002231c7210 */ /* 0x040fe20007f7e0ff */
[----:B------:R4:W-:Y:S01]  /*b480*/  @P5 STG.E.U8 desc[UR12][R32.64], R37 ;  /* 0x0000002520005986 */ /* 0x0009e2000c10110c */
[----:B---3--:R-:W-:Y:S01]  /*b490*/  ISETP.LT.AND P5, PT, R24, UR7, !P0 ;  /* 0x0000000718007c0c */ /* 0x008fe2000c7a1270 */
[----:B------:R-:W-:Y:S01]  /*b4a0*/  VIADD R24, R158, 0x17 ;  /* 0x000000179e187836 */ /* 0x000fe20000000000 */
[C---:B------:R-:W-:Y:S01]  /*b4b0*/  LEA.HI.X.SX32 R29, R35.reuse, R0, 0x1, P3 ;  /* 0x00000000231d7211 */ /* 0x040fe200018f0eff */
[----:B------:R-:W-:Y:S01]  /*b4c0*/  VIADD R35, R35, UR4 ;  /* 0x0000000423237c36 */ /* 0x000fe20008000000 */
[C---:B0-----:R-:W-:Y:S01]  /*b4d0*/  PRMT R39, R25.reuse, 0x7772, RZ ;  /* 0x0000777219277816 */ /* 0x041fe200000000ff */
[----:B------:R-:W0:Y:S01]  /*b4e0*/  LDCU UR7, c[0x0][0x39c] ;  /* 0x00007380ff0777ac */ /* 0x000e220008000800 */
[----:B------:R-:W-:-:S02]  /*b4f0*/  PRMT R41, R25, 0x7773, RZ ;  /* 0x0000777319297816 */ /* 0x000fc400000000ff */
[----:B-1----:R-:W-:Y:S01]  /*b500*/  ISETP.LT.AND P3, PT, R24, UR6, !P0 ;  /* 0x0000000618007c0c */ /* 0x002fe2000c761270 */
[----:B------:R1:W-:Y:S01]  /*b510*/  @P2 STG.E.U8 desc[UR12][R28.64], R39 ;  /* 0x000000271c002986 */ /* 0x0003e2000c10110c */
[C---:B------:R-:W-:Y:S01]  /*b520*/  IADD3 R30, P2, PT, R35.reuse, R2, RZ ;  /* 0x00000002231e7210 */ /* 0x040fe20007f5e0ff */
[C---:B----4-:R-:W-:Y:S01]  /*b530*/  VIADD R33, R35.reuse, UR4 ;  /* 0x0000000423217c36 */ /* 0x050fe20008000000 */
[----:B------:R-:W3:Y:S01]  /*b540*/  LDCU UR6, c[0x0][0x39c] ;  /* 0x00007380ff0677ac */ /* 0x000ee20008000800 */
[----:B------:R-:W-:Y:S01]  /*b550*/  VIADD R32, R158, 0x18 ;  /* 0x000000189e207836 */ /* 0x000fe20000000000 */
[----:B------:R-:W-:Y:S01]  /*b560*/  LEA.HI.X.SX32 R31, R35, R0, 0x1, P2 ;  /* 0x00000000231f7211 */ /* 0x000fe200010f0eff */
[C---:B------:R-:W-:Y:S01]  /*b570*/  VIADD R35, R33.reuse, UR4 ;  /* 0x0000000421237c36 */ /* 0x040fe20008000000 */
[C---:B------:R-:W-:Y:S02]  /*b580*/  IADD3 R24, P2, PT, R33.reuse, R2, RZ ;  /* 0x0000000221187210 */ /* 0x040fe40007f5e0ff */
[----:B------:R-:W-:Y:S01]  /*b590*/  PRMT R37, R26, 0x7772, RZ ;  /* 0x000077721a257816 */ /* 0x000fe200000000ff */
[----:B------:R4:W-:Y:S01]  /*b5a0*/  @P6 STG.E.U8 desc[UR12][R30.64], R41 ;  /* 0x000000291e006986 */ /* 0x0009e2000c10110c */
[----:B------:R-:W-:-:S02]  /*b5b0*/  LEA.HI.X.SX32 R25, R33, R0, 0x1, P2 ;  /* 0x0000000021197211 */ /* 0x000fc400010f0eff */
[C---:B-1----:R-:W-:Y:S02]  /*b5c0*/  IADD3 R28, P6, PT, R35.reuse, R2, RZ ;  /* 0x00000002231c7210 */ /* 0x042fe40007fde0ff */
[----:B--2---:R-:W-:Y:S01]  /*b5d0*/  ISETP.LT.AND P2, PT, R32, UR5, !P0 ;  /* 0x0000000520007c0c */ /* 0x004fe2000c741270 */
[----:B------:R-:W1:Y:S01]  /*b5e0*/  LDCU UR5, c[0x0][0x39c] ;  /* 0x00007380ff0577ac */ /* 0x000e620008000800 */
[C---:B------:R-:W-:Y:S01]  /*b5f0*/  LEA.HI.X.SX32 R29, R35.reuse, R0, 0x1, P6 ;  /* 0x00000000231d7211 */ /* 0x040fe200030f0eff */
[----:B------:R-:W-:Y:S01]  /*b600*/  VIADD R35, R35, UR4 ;  /* 0x0000000423237c36 */ /* 0x000fe20008000000 */
[----:B------:R-:W-:Y:S01]  /*b610*/  PRMT R39, R26, 0x7773, RZ ;  /* 0x000077731a277816 */ /* 0x000fe200000000ff */
[C---:B------:R-:W-:Y:S01]  /*b620*/  VIADD R26, R158.reuse, 0x1a ;  /* 0x0000001a9e1a7836 */ /* 0x040fe20000000000 */
[----:B------:R2:W-:Y:S01]  /*b630*/  @P4 STG.E.U8 desc[UR12][R24.64], R37 ;  /* 0x0000002518004986 */ /* 0x0005e2000c10110c */
[----:B------:R-:W-:Y:S01]  /*b640*/  VIADD R32, R158, 0x19 ;  /* 0x000000199e207836 */ /* 0x000fe20000000000 */
[C---:B----4-:R-:W-:Y:S01]  /*b650*/  IADD3 R30, P6, PT, R35.reuse, R2, RZ ;  /* 0x00000002231e7210 */ /* 0x050fe20007fde0ff */
[C---:B------:R-:W-:Y:S01]  /*b660*/  VIADD R33, R35.reuse, UR4 ;  /* 0x0000000423217c36 */ /* 0x040fe20008000000 */
[----:B------:R4:W-:Y:S01]  /*b670*/  @P1 STG.E.U8 desc[UR12][R28.64], R39 ;  /* 0x000000271c001986 */ /* 0x0009e2000c10110c */
[----:B0-----:R-:W-:Y:S01]  /*b680*/  ISETP.LT.AND P1, PT, R26, UR7, !P0 ;  /* 0x000000071a007c0c */ /* 0x001fe2000c721270 */
[----:B------:R-:W-:Y:S01]  /*b690*/  VIADD R26, R158, 0x1b ;  /* 0x0000001b9e1a7836 */ /* 0x000fe20000000000 */
[----:B------:R-:W-:Y:S01]  /*b6a0*/  LEA.HI.X.SX32 R31, R35, R0, 0x1, P6 ;  /* 0x00000000231f7211 */ /* 0x000fe200030f0eff */
[----:B------:R-:W0:Y:S01]  /*b6b0*/  LDCU UR7, c[0x0][0x39c] ;  /* 0x00007380ff0777ac */ /* 0x000e220008000800 */
[----:B---3--:R-:W-:-:S02]  /*b6c0*/  ISETP.LT.AND P4, PT, R32, UR6, !P0 ;  /* 0x0000000620007c0c */ /* 0x008fc4000c781270 */
[----:B------:R-:W-:Y:S01]  /*b6d0*/  PRMT R35, R27, 0x7773, RZ ;  /* 0x000077731b237816 */ /* 0x000fe200000000ff */
[----:B------:R-:W3:Y:S01]  /*b6e0*/  LDCU UR6, c[0x0][0x39c] ;  /* 0x00007380ff0677ac */ /* 0x000ee20008000800 */
[----:B--2---:R-:W-:Y:S02]  /*b6f0*/  IADD3 R24, P6, PT, R33, R2, RZ ;  /* 0x0000000221187210 */ /* 0x004fe40007fde0ff */
[----:B------:R-:W-:Y:S01]  /*b700*/  PRMT R37, R27, 0x7772, RZ ;  /* 0x000077721b257816 */ /* 0x000fe200000000ff */
[----:B----4-:R-:W-:Y:S01]  /*b710*/  VIADD R28, R158, 0x1c ;  /* 0x0000001c9e1c7836 */ /* 0x010fe20000000000 */
[C---:B------:R-:W-:Y:S01]  /*b720*/  LEA.HI.X.SX32 R25, R33.reuse, R0, 0x1, P6 ;  /* 0x0000000021197211 */ /* 0x040fe200030f0eff */
[----:B------:R-:W-:Y:S01]  /*b730*/  VIADD R33, R33, UR4 ;  /* 0x0000000421217c36 */ /* 0x000fe20008000000 */
[----:B-1----:R-:W-:Y:S01]  /*b740*/  ISETP.LT.AND P6, PT, R26, UR5, !P0 ;  /* 0x000000051a007c0c */ /* 0x002fe2000c7c1270 */
[----:B------:R-:W1:Y:S01]  /*b750*/  LDCU UR5, c[0x0][0x39c] ;  /* 0x00007380ff0577ac */ /* 0x000e620008000800 */
[----:B------:R2:W-:Y:S01]  /*b760*/  @P5 STG.E.U8 desc[UR12][R30.64], R37 ;  /* 0x000000251e005986 */ /* 0x0005e2000c10110c */
[----:B------:R-:W-:Y:S01]  /*b770*/  VIADD R29, R33, UR4 ;  /* 0x00000004211d7c36 */ /* 0x000fe20008000000 */
[----:B------:R-:W-:-:S02]  /*b780*/  PRMT R39, R20, 0x7772, RZ ;  /* 0x0000777214277816 */ /* 0x000fc400000000ff */
[----:B------:R4:W-:Y:S01]  /*b790*/  @P3 STG.E.U8 desc[UR12][R24.64], R35 ;  /* 0x0000002318003986 */ /* 0x0009e2000c10110c */
[----:B------:R-:W-:-:S04]  /*b7a0*/  IADD3 R26, P3, PT, R33, R2, RZ ;  /* 0x00000002211a7210 */ /* 0x000fc80007f7e0ff */
[----:B------:R-:W-:Y:S02]  /*b7b0*/  LEA.HI.X.SX32 R27, R33, R0, 0x1, P3 ;  /* 0x00000000211b7211 */ /* 0x000fe400018f0eff */
[----:B---3--:R-:W-:Y:S01]  /*b7c0*/  ISETP.LT.AND P5, PT, R28, UR6, !P0 ;  /* 0x000000061c007c0c */ /* 0x008fe2000c7a1270 */
[C---:B--2---:R-:W-:Y:S01]  /*b7d0*/  VIADD R31, R29.reuse, UR4 ;  /* 0x000000041d1f7c36 */ /* 0x044fe20008000000 */
[C---:B------:R-:W-:Y:S01]  /*b7e0*/  IADD3 R28, P3, PT, R29.reuse, R2, RZ ;  /* 0x000000021d1c7210 */ /* 0x040fe20007f7e0ff */
[----:B------:R-:W2:Y:S01]  /*b7f0*/  LDCU UR6, c[0x0][0x39c] ;  /* 0x00007380ff0677ac */ /* 0x000ea20008000800 */
[----:B------:R3:W-:Y:S01]  /*b800*/  @P2 STG.E.U8 desc[UR12][R26.64], R39 ;  /* 0x000000271a002986 */ /* 0x0007e2000c10110c */
[----:B----4-:R-:W-:Y:S01]  /*b810*/  VIADD R24, R158, 0x1d ;  /* 0x0000001d9e187836 */ /* 0x010fe20000000000 */
[----:B------:R-:W-:Y:S02]  /*b820*/  LEA.HI.X.SX32 R29, R29, R0, 0x1, P3 ;  /* 0x000000001d1d7211 */ /* 0x000fe400018f0eff */
[----:B------:R-:W-:Y:S01]  /*b830*/  PRMT R33, R20, 0x7773, RZ ;  /* 0x0000777314217816 */ /* 0x000fe200000000ff */
[----:B------:R-:W-:Y:S01]  /*b840*/  VIADD R20, R158, 0x1e ;  /* 0x0000001e9e147836 */ /* 0x000fe20000000000 */
[----:B-1----:R-:W-:Y:S01]  /*b850*/  ISETP.LT.AND P2, PT, R24, UR5, !P0 ;  /* 0x0000000518007c0c */ /* 0x002fe2000c741270 */
[----:B------:R-:W1:Y:S01]  /*b860*/  LDCU UR5, c[0x0][0x39c] ;  /* 0x00007380ff0577ac */ /* 0x000e620008000800 */
[----:B------:R-:W-:Y:S01]  /*b870*/  IADD3 R24, P3, PT, R31, R2, RZ ;  /* 0x000000021f187210 */ /* 0x000fe20007f7e0ff */
[----:B------:R4:W-:Y:S01]  /*b880*/  @P4 STG.E.U8 desc[UR12][R28.64], R33 ;  /* 0x000000211c004986 */ /* 0x0009e2000c10110c */
[----:B------:R-:W-:-:S02]  /*b890*/  PRMT R35, R21, 0x7772, RZ ;  /* 0x0000777215237816 */ /* 0x000fc400000000ff */
[C---:B------:R-:W-:Y:S01]  /*b8a0*/  LEA.HI.X.SX32 R25, R31.reuse, R0, 0x1, P3 ;  /* 0x000000001f197211 */ /* 0x040fe200018f0eff */
[----:B------:R-:W-:Y:S01]  /*b8b0*/  VIADD R31, R31, UR4 ;  /* 0x000000041f1f7c36 */ /* 0x000fe20008000000 */
[----:B0-----:R-:W-:Y:S01]  /*b8c0*/  ISETP.LT.AND P4, PT, R20, UR7, !P0 ;  /* 0x0000000714007c0c */ /* 0x001fe2000c781270 */
[----:B------:R-:W-:Y:S01]  /*b8d0*/  VIADD R20, R158, 0x1f ;  /* 0x0000001f9e147836 */ /* 0x000fe20000000000 */
[----:B------:R-:W-:Y:S01]  /*b8e0*/  PRMT R37, R21, 0x7773, RZ ;  /* 0x0000777315257816 */ /* 0x000fe200000000ff */
[----:B------:R0:W-:Y:S01]  /*b8f0*/  @P1 STG.E.U8 desc[UR12][R24.64], R35 ;  /* 0x0000002318001986 */ /* 0x0001e2000c10110c */
[C---:B---3--:R-:W-:Y:S01]  /*b900*/  IADD3 R26, P1, PT, R31.reuse, R2, RZ ;  /* 0x000000021f1a7210 */ /* 0x048fe20007f3e0ff */
[----:B------:R-:W3:Y:S01]  /*b910*/  LDCU UR7, c[0x0][0x39c] ;  /* 0x00007380ff0777ac */ /* 0x000ee20008000800 */
[----:B--2---:R-:W-:Y:S01]  /*b920*/  ISETP.LT.AND P3, PT, R20, UR6, !P0 ;  /* 0x0000000614007c0c */ /* 0x004fe2000c761270 */
[C---:B----4-:R-:W-:Y:S01]  /*b930*/  VIADD R29, R31.reuse, UR4 ;  /* 0x000000041f1d7c36 */ /* 0x050fe20008000000 */
[----:B------:R-:W-:Y:S01]  /*b940*/  LEA.HI.X.SX32 R27, R31, R0, 0x1, P1 ;  /* 0x000000001f1b7211 */ /* 0x000fe200008f0eff */
[----:B------:R-:W2:Y:S01]  /*b950*/  LDCU UR6, c[0x0][0x39c] ;  /* 0x00007380ff0677ac */ /* 0x000ea20008000800 */
[----:B------:R-:W-:Y:S01]  /*b960*/  VIADD R28, R158, 0x20 ;  /* 0x000000209e1c7836 */ /* 0x000fe20000000000 */
[C---:B------:R-:W-:Y:S01]  /*b970*/  PRMT R33, R22.reuse, 0x7772, RZ ;  /* 0x0000777216217816 */ /* 0x040fe200000000ff */
[C---:B------:R-:W-:Y:S01]  /*b980*/  VIADD R31, R29.reuse, UR4 ;  /* 0x000000041d1f7c36 */ /* 0x040fe20008000000 */
[C---:B------:R-:W-:Y:S01]  /*b990*/  IADD3 R20, P1, PT, R29.reuse, R2, RZ ;  /* 0x000000021d147210 */ /* 0x040fe20007f3e0ff */
[----:B------:R4:W-:Y:S01]  /*b9a0*/  @P6 STG.E.U8 desc[UR12][R26.64], R37 ;  /* 0x000000251a006986 */ /* 0x0009e2000c10110c */
[----:B0-----:R-:W-:Y:S01]  /*b9b0*/  PRMT R35, R22, 0x7773, RZ ;  /* 0x0000777316237816 */ /* 0x001fe200000000ff */
[----:B------:R-:W-:Y:S01]  /*b9c0*/  VIADD R22, R158, 0x22 ;  /* 0x000000229e167836 */ /* 0x000fe20000000000 */
[----:B------:R-:W-:-:S02]  /*b9d0*/  LEA.HI.X.SX32 R21, R29, R0, 0x1, P1 ;  /* 0x000000001d157211 */ /* 0x000fc400008f0eff */
[C---:B------:R-:W-:Y:S02]  /*b9e0*/  IADD3 R24, P6, PT, R31.reuse, R2, RZ ;  /* 0x000000021f187210 */ /* 0x040fe40007fde0ff */
[----:B-1----:R-:W-:Y:S01]  /*b9f0*/  ISETP.LT.AND P1, PT, R28, UR5, !P0 ;  /* 0x000000051c007c0c */ /* 0x002fe2000c721270 */
[----:B------:R-:W0:Y:S01]  /*ba00*/  LDCU UR5, c[0x0][0x39c] ;  /* 0x00007380ff0577ac */ /* 0x000e220008000800 */
[C---:B------:R-:W-:Y:S01]  /*ba10*/  LEA.HI.X.SX32 R25, R31.reuse, R0, 0x1, P6 ;  /* 0x000000001f197211 */ /* 0x040fe200030f0eff */
[----:B------:R-:W-:Y:S01]  /*ba20*/  VIADD R31, R31, UR4 ;  /* 0x000000041f1f7c36 */ /* 0x000fe20008000000 */
[----:B------:R1:W-:Y:S01]  /*ba30*/  @P5 STG.E.U8 desc[UR12][R20.64], R33 ;  /* 0x0000002114005986 */ /* 0x0003e2000c10110c */
[----:B------:R-:W-:Y:S02]  /*ba40*/  VIADD R28, R158, 0x21 ;  /* 0x000000219e1c7836 */ /* 0x000fe40000000000 */
[C---:B------:R-:W-:Y:S01]  /*ba50*/  VIADD R29, R31.reuse, UR4 ;  /* 0x000000041f1d7c36 */ /* 0x040fe20008000000 */
[C---:B----4-:R-:W-:Y:S01]  /*ba60*/  IADD3 R26, P6, PT, R31.reuse, R2, RZ ;  /* 0x000000021f1a7210 */ /* 0x050fe20007fde0ff */
[----:B------:R4:W-:Y:S01]  /*ba70*/  @P2 STG.E.U8 desc[UR12][R24.64], R35 ;  /* 0x0000002318002986 */ /* 0x0009e2000c10110c */
[----:B--2---:R-:W-:Y:S01]  /*ba80*/  ISETP.LT.AND P5, PT, R28, UR6, !P0 ;  /* 0x000000061c007c0c */ /* 0x004fe2000c7a1270 */
[----:B------:R-:W2:Y:S01]  /*ba90*/  LDCU UR6, c[0x0][0x39c] ;  /* 0x00007380ff0677ac */ /* 0x000ea20008000800 */
[----:B---3--:R-:W-:Y:S01]  /*baa0*/  ISETP.LT.AND P2, PT, R22, UR7, !P0 ;  /* 0x0000000716007c0c */ /* 0x008fe2000c741270 */
[----:B------:R-:W-:Y:S01]  /*bab0*/  VIADD R22, R158, 0x23 ;  /* 0x000000239e167836 */ /* 0x000fe20000000000 */
[----:B------:R-:W-:Y:S01]  /*bac0*/  LEA.HI.X.SX32 R27, R31, R0, 0x1, P6 ;  /* 0x000000001f1b7211 */ /* 0x000fe200030f0eff */
[----:B------:R-:W3:Y:S01]  /*bad0*/  LDCU UR7, c[0x0][0x39c] ;  /* 0x00007380ff0777ac */ /* 0x000ee20008000800 */
[----:B-1----:R-:W-:-:S02]  /*bae0*/  IADD3 R20, P6, PT, R29, R2, RZ ;  /* 0x000000021d147210 */ /* 0x002fc40007fde0ff */
[----:B------:R-:W-:Y:S02]  /*baf0*/  PRMT R33, R23, 0x7772, RZ ;  /* 0x0000777217217816 */ /* 0x000fe400000000ff */
[C---:B------:R-:W-:Y:S01]  /*bb00*/  LEA.HI.X.SX32 R21, R29.reuse, R0, 0x1, P6 ;  /* 0x000000001d157211 */ /* 0x040fe200030f0eff */
[----:B------:R-:W-:Y:S01]  /*bb10*/  VIADD R29, R29, UR4 ;  /* 0x000000041d1d7c36 */ /* 0x000fe20008000000 */
[----:B0-----:R-:W-:Y:S01]  /*bb20*/  ISETP.LT.AND P6, PT, R22, UR5, !P0 ;  /* 0x0000000516007c0c */ /* 0x001fe2000c7c1270 */
[----:B------:R-:W0:Y:S01]  /*bb30*/  LDCU UR5, c[0x0][0x39c] ;  /* 0x00007380ff0577ac */ /* 0x000e220008000800 */
[----:B------:R-:W-:Y:S01]  /*bb40*/  PRMT R31, R23, 0x7773, RZ ;  /* 0x00007773171f7816 */ /* 0x000fe200000000ff */
[----:B------:R1:W-:Y:S01]  /*bb50*/  @P4 STG.E.U8 desc[UR12][R26.64], R33 ;  /* 0x000000211a004986 */ /* 0x0003e2000c10110c */
[----:B----4-:R-:W-:Y:S01]  /*bb60*/  VIADD R24, R158, 0x24 ;  /* 0x000000249e187836 */ /* 0x010fe20000000000 */
[----:B------:R-:W-:Y:S01]  /*bb70*/  PRMT R35, R13, 0x7770, RZ ;  /* 0x000077700d237816 */ /* 0x000fe200000000ff */
[C---:B------:R-:W-:Y:S01]  /*bb80*/  VIADD R25, R29.reuse, UR4 ;  /* 0x000000041d197c36 */ /* 0x040fe20008000000 */
[----:B------:R4:W-:Y:S01]  /*bb90*/  @P3 STG.E.U8 desc[UR12][R20.64], R31 ;  /* 0x0000001f14003986 */ /* 0x0009e2000c10110c */
[----:B------:R-:W-:-:S02]  /*bba0*/  IADD3 R22, P3, PT, R29, R2, RZ ;  /* 0x000000021d167210 */ /* 0x000fc40007f7e0ff */
[----:B--2---:R-:W-:Y:S01]  /*bbb0*/  ISETP.LT.AND P4, PT, R24, UR6, !P0 ;  /* 0x0000000618007c0c */ /* 0x004fe2000c781270 */
[----:B------:R-:W2:Y:S01]  /*bbc0*/  LDCU UR6, c[0x0][0x39c] ;  /* 0x00007380ff0677ac */ /* 0x000ea20008000800 */
[----:B------:R-:W-:Y:S02]  /*bbd0*/  LEA.HI.X.SX32 R23, R29, R0, 0x1, P3 ;  /* 0x000000001d177211 */ /* 0x000fe400018f0eff */
[----:B------:R-:W-:Y:S01]  /*bbe0*/  PRMT R29, R12, 0x7770, RZ ;  /* 0x000077700c1d7816 */ /* 0x000fe200000000ff */
[C---:B-1----:R-:W-:Y:S01]  /*bbf0*/  VIADD R27, R25.reuse, UR4 ;  /* 0x00000004191b7c36 */ /* 0x042fe20008000000 */
[----:B------:R-:W-:Y:S01]  /*bc00*/  IADD3 R24, P3, PT, R25, R2, RZ ;  /* 0x0000000219187210 */ /* 0x000fe20007f7e0ff */
[C---:B------:R-:W-:Y:S01]  /*bc10*/  VIADD R26, R158.reuse, 0x27 ;  /* 0x000000279e1a7836 */ /* 0x040fe20000000000 */
[----:B------:R-:W-:Y:S01]  /*bc20*/  PRMT R33, R13, 0x7771, RZ ;  /* 0x000077710d217816 */ /* 0x000fe200000000ff */
[----:B----4-:R-:W-:Y:S01]  /*bc30*/  VIADD R20, R158, 0x25 ;  /* 0x000000259e147836 */ /* 0x010fe20000000000 */
[----:B------:R-:W-:Y:S01]  /*bc40*/  LEA.HI.X.SX32 R25, R25, R0, 0x1, P3 ;  /* 0x0000000019197211 */ /* 0x000fe200018f0eff */
[----:B------:R1:W-:Y:S01]  /*bc50*/  @P1 STG.E.U8 desc[UR12][R22.64], R29 ;  /* 0x0000001d16001986 */ /* 0x0003e2000c10110c */
[----:B------:R-:W-:Y:S01]  /*bc60*/  PRMT R31, R12, 0x7771, RZ ;  /* 0x000077710c1f7816 */ /* 0x000fe200000000ff */
[----:B------:R-:W-:Y:S01]  /*bc70*/  VIADD R21, R158, 0x26 ;  /* 0x000000269e157836 */ /* 0x000fe20000000000 */
[----:B0-----:R-:W-:Y:S01]  /*bc80*/  ISETP.LT.AND P1, PT, R20, UR5, !P0 ;  /* 0x0000000514007c0c */ /* 0x001fe2000c721270 */
[----:B------:R-:W0:Y:S01]  /*bc90*/  LDCU UR5, c[0x0][0x39c] ;  /* 0x00007380ff0577ac */ /* 0x000e220008000800 */
[----:B------:R-:W-:Y:S01]  /*bca0*/  IADD3 R20, P3, PT, R27, R2, RZ ;  /* 0x000000021b147210 */ /* 0x000fe20007f7e0ff */
[----:B------:R4:W-:Y:S01]  /*bcb0*/  @P5 STG.E.U8 desc[UR12][R24.64], R31 ;  /* 0x0000001f18005986 */ /* 0x0009e2000c10110c */
[----:B---3--:R-:W-:Y:S01]  /*bcc0*/  ISETP.LT.AND P5, PT, R21, UR7, !P0 ;  /* 0x0000000715007c0c */ /* 0x008fe2000c7a1270 */
[----:B------:R-:W3:Y:S01]  /*bcd0*/  LDCU UR7, c[0x0][0x39c] ;  /* 0x00007380ff0777ac */ /* 0x000ee20008000800 */
[C---:B------:R-:W-:Y:S01]  /*bce0*/  LEA.HI.X.SX32 R21, R27.reuse, R0, 0x1, P3 ;  /* 0x000000001b157211 */ /* 0x040fe200018f0eff */
[----:B------:R-:W-:Y:S01]  /*bcf0*/  VIADD R27, R27, UR4 ;  /* 0x000000041b1b7c36 */ /* 0x000fe20008000000 */
[----:B--2---:R-:W-:Y:S01]  /*bd00*/  ISETP.LT.AND P3, PT, R26, UR6, !P0 ;  /* 0x000000061a007c0c */ /* 0x004fe2000c761270 */
[----:B------:R-:W-:Y:S01]  /*bd10*/  VIADD R26, R158, 0x28 ;  /* 0x000000289e1a7836 */ /* 0x000fe20000000000 */
[----:B------:R-:W2:Y:S01]  /*bd20*/  LDCU UR6, c[0x0][0x39c] ;  /* 0x00007380ff0677ac */ /* 0x000ea20008000800 */
[----:B------:R0:W-:Y:S01]  /*bd30*/  @P2 STG.E.U8 desc[UR12][R20.64], R35 ;  /* 0x0000002314002986 */ /* 0x0001e2000c10110c */
[C---:B-1----:R-:W-:Y:S01]  /*bd40*/  IADD3 R22, P2, PT, R27.reuse, R2, RZ ;  /* 0x000000021b167210 */ /* 0x042fe20007f5e0ff */
[----:B------:R-:W-:Y:S01]  /*bd50*/  VIADD R29, R27, UR4 ;  /* 0x000000041b1d7c36 */ /* 0x000fe20008000000 */
[----:B----4-:R-:W-:-:S02]  /*bd60*/  PRMT R31, R14, 0x7770, RZ ;  /* 0x000077700e1f7816 */ /* 0x010fc400000000ff */
        /* <DEDUP_REMOVED lines=13> */
[----:B-1----:R-:W-:Y:S01]  /*be40*/  VIADD R23, R158, 0x2a ;  /* 0x0000002a9e177836 */ /* 0x002fe20000000000 */
[C---:B------:R-:W-:Y:S01]  /*be50*/  IADD3 R22, P6, PT, R27.reuse, R2, RZ ;  /* 0x000000021b167210 */ /* 0x040fe20007fde0ff */
[----:B------:R-:W-:Y:S01]  /*be60*/  VIADD R29, R27, UR4 ;  /* 0x000000041b1d7c36 */ /* 0x000fe20008000000 */
[----:B--2---:R-:W-:Y:S01]  /*be70*/  ISETP.LT.AND P4, PT, R26, UR6, !P0 ;  /* 0x000000061a007c0c */ /* 0x004fe2000c781270 */
[----:B------:R1:W-:Y:S01]  /*be80*/  @P1 STG.E.U8 desc[UR12][R20.64], R35 ;  /* 0x0000002314001986 */ /* 0x0003e2000c10110c */
[----:B---3--:R-:W-:Y:S01]  /*be90*/  ISETP.LT.AND P1, PT, R23, UR7, !P0 ;  /* 0x0000000717007c0c */ /* 0x008fe2000c721270 */
        /* <DEDUP_REMOVED lines=17> */
[----:B--2---:R-:W-:Y:S01]  /*bfb0*/  ISETP.LT.AND P5, PT, R26, UR6, !P0 ;  /* 0x000000061a007c0c */ /* 0x004fe2000c7a1270 */
[----:B------:R-:W2:Y:S01]  /*bfc0*/  LDCU UR6, c[0x0][0x39c] ;  /* 0x00007380ff0677ac */ /* 0x000ea20008000800 */
        /* <DEDUP_REMOVED lines=19> */
[----:B------:R-:W2:Y:S01]  /*c100*/  LDCU UR6, c[0x0][0x39c] ;  /* 0x00007380ff0677ac */ /* 0x000ea20008000800 */
[----:B------:R-:W-:Y:S01]  /*c110*/  VIADD R26, R158, 0x30 ;  /* 0x000000309e1a7836 */ /* 0x000fe20000000000 */
        /* <DEDUP_REMOVED lines=24> */
[----:B------:R-:W2:Y:S01]  /*c2a0*/  LDCU UR6, c[0x0][0x39c] ;  /* 0x00007380ff0677ac */ /* 0x000ea20008000800 */
[----:B------:R-:W-:Y:S01]  /*c2b0*/  LEA.HI.X.SX32 R21, R29, R0, 0x1, P6 ;  /* 0x000000001d157211 */ /* 0x000fe200030f0eff */
[----:B------:R-:W-:Y:S01]  /*c2c0*/  VIADD R26, R158, 0x33 ;  /* 0x000000339e1a7836 */ /* 0x000fe20000000000 */
[----:B----4-:R-:W-:Y:S01]  /*c2d0*/  IADD3 R22, P6, PT, R27, R2, RZ ;  /* 0x000000021b167210 */ /* 0x010fe20007fde0ff */
[----:B------:R-:W3:Y:S01]  /*c2e0*/  LDCU UR7, c[0x0][0x39c] ;  /* 0x00007380ff0777ac */ /* 0x000ee20008000800 */
[----:B------:R-:W-:-:S02]  /*c2f0*/  PRMT R31, R11, 0x7770, RZ ;  /* 0x000077700b1f7816 */ /* 0x000fc400000000ff */
[C---:B------:R-:W-:Y:S01]  /*c300*/  LEA.HI.X.SX32 R23, R27.reuse, R0, 0x1, P6 ;  /* 0x000000001b177211 */ /* 0x040fe200030f0eff */
[----:B------:R-:W-:Y:S01]  /*c310*/  VIADD R27, R27, UR4 ;  /* 0x000000041b1b7c36 */ /* 0x000fe20008000000 */
[----:B0-----:R-:W-:Y:S01]  /*c320*/  ISETP.LT.AND P6, PT, R26, UR5, !P0 ;  /* 0x000000051a007c0c */ /* 0x001fe2000c7c1270 */
[----:B------:R-:W0:Y:S01]  /*c330*/  LDCU UR5, c[0x0][0x39c] ;  /* 0x00007380ff0577ac */ /* 0x000e220008000800 */
[----:B------:R-:W-:Y:S01]  /*c340*/  PRMT R33, R11, 0x7771, RZ ;  /* 0x000077710b217816 */ /* 0x000fe200000000ff */
[----:B------:R4:W-:Y:S01]  /*c350*/  @P4 STG.E.U8 desc[UR12][R20.64], R31 ;  /* 0x0000001f14004986 */ /* 0x0009e2000c10110c */
[----:B------:R-:W-:Y:S02]  /*c360*/  VIADD R26, R158, 0x34 ;  /* 0x000000349e1a7836 */ /* 0x000fe40000000000 */
[C---:B------:R-:W-:Y:S01]  /*c370*/  VIADD R29, R27.reuse, UR4 ;  /* 0x000000041b1d7c36 */ /* 0x040fe20008000000 */
[----:B------:R0:W-:Y:S01]  /*c380*/  @P3 STG.E.U8 desc[UR12][R22.64], R33 ;  /* 0x0000002116003986 */ /* 0x0001e2000c10110c */
[----:B-1----:R-:W-:-:S02]  /*c390*/  IADD3 R24, P3, PT, R27, R2, RZ ;  /* 0x000000021b187210 */ /* 0x002fc40007f7e0ff */
        /* <DEDUP_REMOVED lines=19> */
[----:B0-----:R-:W-:Y:S01]  /*c4d0*/  PRMT R31, R13, 0x7772, RZ ;  /* 0x000077720d1f7816 */ /* 0x001fe200000000ff */
[----:B------:R-:W0:Y:S01]  /*c4e0*/  LDCU UR7, c[0x0][0x39c] ;  /* 0x00007380ff0777ac */ /* 0x000e220008000800 */
[----:B-1----:R-:W-:-:S02]  /*c4f0*/  ISETP.LT.AND P3, PT, R12, UR6, !P0 ;  /* 0x000000060c007c0c */ /* 0x002fc4000c761270 */
[----:B------:R-:W-:Y:S01]  /*c500*/  PRMT R33, R13, 0x7773, RZ ;  /* 0x000077730d217816 */ /* 0x000fe200000000ff */
        /* <DEDUP_REMOVED lines=10> */
[----:B------:R-:W-:Y:S01]  /*c5b0*/  LEA.HI.X.SX32 R13, R21, R0, 0x1, P2 ;  /* 0x00000000150d7211 */ /* 0x000fe200010f0eff */
[----:B-1----:R-:W-:Y:S01]  /*c5c0*/  VIADD R22, R158, 0x39 ;  /* 0x000000399e167836 */ /* 0x002fe20000000000 */
[----:B--2---:R-:W-:Y:S01]  /*c5d0*/  ISETP.LT.AND P2, PT, R20, UR5, !P0 ;  /* 0x0000000514007c0c */ /* 0x004fe2000c741270 */
[----:B------:R-:W1:Y:S01]  /*c5e0*/  LDCU UR5, c[0x0][0x39c] ;  /* 0x00007380ff0577ac */ /* 0x000e620008000800 */
[C---:B------:R-:W-:Y:S01]  /*c5f0*/  IADD3 R20, P6, PT, R27.reuse, R2, RZ ;  /* 0x000000021b147210 */ /* 0x040fe20007fde0ff */
[----:B------:R2:W-:Y:S01]  /*c600*/  @P4 STG.E.U8 desc[UR12][R12.64], R29 ;  /* 0x0000001d0c004986 */ /* 0x0005e2000c10110c */
[----:B------:R-:W-:Y:S01]  /*c610*/  PRMT R31, R14, 0x7773, RZ ;  /* 0x000077730e1f7816 */ /* 0x000fe200000000ff */
[----:B------:R-:W-:Y:S01]  /*c620*/  VIADD R14, R158, 0x3a ;  /* 0x0000003a9e0e7836 */ /* 0x000fe20000000000 */
[C---:B------:R-:W-:Y:S01]  /*c630*/  LEA.HI.X.SX32 R21, R27.reuse, R0, 0x1, P6 ;  /* 0x000000001b157211 */ /* 0x040fe200030f0eff */
[----:B------:R-:W-:Y:S01]  /*c640*/  VIADD R27, R27, UR4 ;  /* 0x000000041b1b7c36 */ /* 0x000fe20008000000 */
[----:B---3--:R-:W-:Y:S01]  /*c650*/  ISETP.LT.AND P4, PT, R22, UR6, !P0 ;  /* 0x0000000616007c0c */ /* 0x008fe2000c781270 */
[----:B------:R-:W3:Y:S02]  /*c660*/  LDCU UR6, c[0x0][0x39c] ;  /* 0x00007380ff0677ac */ /* 0x000ee40008000800 */
[C---:B----4-:R-:W-:Y:S01]  /*c670*/  VIADD R25, R27.reuse, UR4 ;  /* 0x000000041b197c36 */ /* 0x050fe20008000000 */
[C---:B------:R-:W-:Y:S01]  /*c680*/  IADD3 R22, P6, PT, R27.reuse, R2, RZ ;  /* 0x000000021b167210 */ /* 0x040fe20007fde0ff */
[----:B------:R4:W-:Y:S01]  /*c690*/  @P1 STG.E.U8 desc[UR12][R20.64], R31 ;  /* 0x0000001f14001986 */ /* 0x0009e2000c10110c */
[----:B0-----:R-:W-:Y:S01]  /*c6a0*/  ISETP.LT.AND P1, PT, R14, UR7, !P0 ;  /* 0x000000070e007c0c */ /* 0x001fe2000c721270 */
[----:B------:R-:W-:Y:S01]  /*c6b0*/  VIADD R14, R158, 0x3b ;  /* 0x0000003b9e0e7836 */ /* 0x000fe20000000000 */
[----:B------:R-:W-:Y:S01]  /*c6c0*/  LEA.HI.X.SX32 R23, R27, R0, 0x1, P6 ;  /* 0x000000001b177211 */ /* 0x000fe200030f0eff */
[----:B------:R-:W0:Y:S01]  /*c6d0*/  LDCU UR7, c[0x0][0x39c] ;  /* 0x00007380ff0777ac */ /* 0x000e220008000800 */
[----:B--2---:R-:W-:-:S02]  /*c6e0*/  IADD3 R12, P6, PT, R25, R2, RZ ;  /* 0x00000002190c7210 */ /* 0x004fc40007fde0ff */
[----:B------:R-:W-:Y:S02]  /*c6f0*/  PRMT R29, R15, 0x7772, RZ ;  /* 0x000077720f1d7816 */ /* 0x000fe400000000ff */
[C---:B------:R-:W-:Y:S01]  /*c700*/  LEA.HI.X.SX32 R13, R25.reuse, R0, 0x1, P6 ;  /* 0x00000000190d7211 */ /* 0x040fe200030f0eff */
[----:B------:R-:W-:Y:S01]  /*c710*/  VIADD R25, R25, UR4 ;  /* 0x0000000419197c36 */ /* 0x000fe20008000000 */
[----:B-1----:R-:W-:Y:S01]  /*c720*/  ISETP.LT.AND P6, PT, R14, UR5, !P0 ;  /* 0x000000050e007c0c */ /* 0x002fe2000c7c1270 */
[----:B------:R-:W1:Y:S01]  /*c730*/  LDCU UR5, c[0x0][0x39c] ;  /* 0x00007380ff0577ac */ /* 0x000e620008000800 */
[----:B------:R-:W-:Y:S01]  /*c740*/  PRMT R27, R15, 0x7773, RZ ;  /* 0x000077730f1b7816 */ /* 0x000fe200000000ff */
[----:B------:R2:W-:Y:S01]  /*c750*/  @P5 STG.E.U8 desc[UR12][R22.64], R29 ;  /* 0x0000001d16005986 */ /* 0x0005e2000c10110c */
[----:B----4-:R-:W-:Y:S01]  /*c760*/  VIADD R20, R158, 0x3c ;  /* 0x0000003c9e147836 */ /* 0x010fe20000000000 */
[----:B------:R-:W-:Y:S01]  /*c770*/  PRMT R31, R8, 0x7772, RZ ;  /* 0x00007772081f7816 */ /* 0x000fe200000000ff */
[C---:B------:R-:W-:Y:S01]  /*c780*/  VIADD R21, R25.reuse, UR4 ;  /* 0x0000000419157c36 */ /* 0x040fe20008000000 */
[----:B------:R4:W-:Y:S01]  /*c790*/  @P3 STG.E.U8 desc[UR12][R12.64], R27 ;  /* 0x0000001b0c003986 */ /* 0x0009e2000c10110c */
[----:B------:R-:W-:-:S02]  /*c7a0*/  IADD3 R14, P3, PT, R25, R2, RZ ;  /* 0x00000002190e7210 */ /* 0x000fc40007f7e0ff */
[----:B---3--:R-:W-:Y:S01]  /*c7b0*/  ISETP.LT.AND P5, PT, R20, UR6, !P0 ;  /* 0x0000000614007c0c */ /* 0x008fe2000c7a1270 */
[----:B------:R-:W3:Y:S01]  /*c7c0*/  LDCU UR6, c[0x0][0x39c] ;  /* 0x00007380ff0677ac */ /* 0x000ee20008000800 */
[----:B------:R-:W-:Y:S02]  /*c7d0*/  LEA.HI.X.SX32 R15, R25, R0, 0x1, P3 ;  /* 0x00000000190f7211 */ /* 0x000fe400018f0eff */
[C---:B------:R-:W-:Y:S01]  /*c7e0*/  IADD3 R20, P3, PT, R21.reuse, R2, RZ ;  /* 0x0000000215147210 */ /* 0x040fe20007f7e0ff */
[C---:B--2---:R-:W-:Y:S01]  /*c7f0*/  VIADD R23, R21.reuse, UR4 ;  /* 0x0000000415177c36 */ /* 0x044fe20008000000 */
[----:B------:R-:W-:Y:S01]  /*c800*/  PRMT R25, R8, 0x7773, RZ ;  /* 0x0000777308197816 */ /* 0x000fe200000000ff */
[----:B------:R2:W-:Y:S01]  /*c810*/  @P2 STG.E.U8 desc[UR12][R14.64], R31 ;  /* 0x0000001f0e002986 */ /* 0x0005e2000c10110c */
[----:B------:R-:W-:Y:S01]  /*c820*/  LEA.HI.X.SX32 R21, R21, R0, 0x1, P3 ;  /* 0x0000000015157211 */ /* 0x000fe200018f0eff */
[C---:B----4-:R-:W-:Y:S01]  /*c830*/  VIADD R12, R158.reuse, 0x3d ;  /* 0x0000003d9e0c7836 */ /* 0x050fe20000000000 */
[C---:B------:R-:W-:Y:S01]  /*c840*/  PRMT R27, R9.reuse, 0x7772, RZ ;  /* 0x00007772091b7816 */ /* 0x040fe200000000ff */
[----:B------:R-:W-:Y:S01]  /*c850*/  VIADD R8, R158, 0x3e ;  /* 0x0000003e9e087836 */ /* 0x000fe20000000000 */
[----:B------:R-:W-:Y:S01]  /*c860*/  PRMT R29, R9, 0x7773, RZ ;  /* 0x00007773091d7816 */ /* 0x000fe200000000ff */
[----:B------:R4:W-:Y:S01]  /*c870*/  @P4 STG.E.U8 desc[UR12][R20.64], R25 ;  /* 0x0000001914004986 */ /* 0x0009e2000c10110c */
[----:B-1----:R-:W-:Y:S01]  /*c880*/  ISETP.LT.AND P3, PT, R12, UR5, !P0 ;  /* 0x000000050c007c0c */ /* 0x002fe2000c761270 */
[----:B------:R-:W1:Y:S01]  /*c890*/  LDCU UR5, c[0x0][0x39c] ;  /* 0x00007380ff0577ac */ /* 0x000e620008000800 */
[----:B------:R-:W-:-:S02]  /*c8a0*/  IADD3 R12, P2, PT, R23, R2, RZ ;  /* 0x00000002170c7210 */ /* 0x000fc40007f5e0ff */
[----:B0-----:R-:W-:Y:S01]  /*c8b0*/  ISETP.LT.AND P4, PT, R8, UR7, !P0 ;  /* 0x0000000708007c0c */ /* 0x001fe2000c781270 */
[----:B------:R-:W-:Y:S01]  /*c8c0*/  VIADD R8, R158, 0x3f ;  /* 0x0000003f9e087836 */ /* 0x000fe20000000000 */
[C---:B------:R-:W-:Y:S01]  /*c8d0*/  LEA.HI.X.SX32 R13, R23.reuse, R0, 0x1, P2 ;  /* 0x00000000170d7211 */ /* 0x040fe200010f0eff */
[----:B------:R-:W-:Y:S01]  /*c8e0*/  VIADD R23, R23, UR4 ;  /* 0x0000000417177c36 */ /* 0x000fe20008000000 */
[----:B------:R-:W0:Y:S02]  /*c8f0*/  LDCU UR7, c[0x0][0x39c] ;  /* 0x00007380ff0777ac */ /* 0x000e240008000800 */
[----:B---3--:R-:W-:Y:S01]  /*c900*/  ISETP.LT.AND P2, PT, R8, UR6, !P0 ;  /* 0x0000000608007c0c */ /* 0x008fe2000c741270 */
[----:B------:R3:W-:Y:S01]  /*c910*/  @P1 STG.E.U8 desc[UR12][R12.64], R27 ;  /* 0x0000001b0c001986 */ /* 0x0007e2000c10110c */
[C---:B--2---:R-:W-:Y:S01]  /*c920*/  IADD3 R14, P1, PT, R23.reuse, R2, RZ ;  /* 0x00000002170e7210 */ /* 0x044fe20007f3e0ff */
[C---:B----4-:R-:W-:Y:S01]  /*c930*/  VIADD R21, R23.reuse, UR4 ;  /* 0x0000000417157c36 */ /* 0x050fe20008000000 */
[----:B------:R-:W2:Y:S01]  /*c940*/  LDCU UR6, c[0x0][0x39c] ;  /* 0x00007380ff0677ac */ /* 0x000ea20008000800 */
[----:B------:R-:W-:Y:S01]  /*c950*/  VIADD R20, R158, 0x40 ;  /* 0x000000409e147836 */ /* 0x000fe20000000000 */
[----:B------:R-:W-:Y:S01]  /*c960*/  LEA.HI.X.SX32 R15, R23, R0, 0x1, P1 ;  /* 0x00000000170f7211 */ /* 0x000fe200008f0eff */
[C---:B------:R-:W-:Y:S01]  /*c970*/  VIADD R23, R21.reuse, UR4 ;  /* 0x0000000415177c36 */ /* 0x040fe20008000000 */
[----:B------:R-:W-:-:S02]  /*c980*/  IADD3 R8, P1, PT, R21, R2, RZ ;  /* 0x0000000215087210 */ /* 0x000fc40007f3e0ff */
[----:B------:R-:W-:Y:S01]  /*c990*/  PRMT R25, R10, 0x7772, RZ ;  /* 0x000077720a197816 */ /* 0x000fe200000000ff */
[----:B------:R4:W-:Y:S01]  /*c9a0*/  @P6 STG.E.U8 desc[UR12][R14.64], R29 ;  /* 0x0000001d0e006986 */ /* 0x0009e2000c10110c */
[----:B------:R-:W-:Y:S02]  /*c9b0*/  LEA.HI.X.SX32 R9, R21, R0, 0x1, P1 ;  /* 0x0000000015097211 */ /* 0x000fe400008f0eff */
[C---:B---3--:R-:W-:Y:S02]  /*c9c0*/  IADD3 R12, P6, PT, R23.reuse, R2, RZ ;  /* 0x00000002170c7210 */ /* 0x048fe40007fde0ff */
[----:B-1----:R-:W-:Y:S01]  /*c9d0*/  ISETP.LT.AND P1, PT, R20, UR5, !P0 ;  /* 0x0000000514007c0c */ /* 0x002fe2000c721270 */
        /* <DEDUP_REMOVED lines=9> */
[----:B--2---:R-:W-:Y:S01]  /*ca70*/  ISETP.LT.AND P5, PT, R20, UR6, !P0 ;  /* 0x0000000614007c0c */ /* 0x004fe2000c7a1270 */
[----:B------:R2:W-:Y:S01]  /*ca80*/  @P3 STG.E.U8 desc[UR12][R12.64], R27 ;  /* 0x0000001b0c003986 */ /* 0x0005e2000c10110c */
[----:B0-----:R-:W-:Y:S01]  /*ca90*/  ISETP.LT.AND P3, PT, R10, UR7, !P0 ;  /* 0x000000070a007c0c */ /* 0x001fe2000c761270 */
[----:B------:R-:W0:Y:S01]  /*caa0*/  LDCU UR6, c[0x0][0x39c] ;  /* 0x00007380ff0677ac */ /* 0x000e220008000800 */
[----:B------:R-:W-:Y:S01]  /*cab0*/  LEA.HI.X.SX32 R15, R23, R0, 0x1, P6 ;  /* 0x00000000170f7211 */ /* 0x000fe200030f0eff */
[----:B------:R-:W-:Y:S01]  /*cac0*/  VIADD R10, R158, 0x43 ;  /* 0x000000439e0a7836 */ /* 0x000fe20000000000 */
[----:B------:R-:W-:Y:S01]  /*cad0*/  PRMT R23, R11, 0x7773, RZ ;  /* 0x000077730b177816 */ /* 0x000fe200000000ff */
[----:B------:R-:W4:Y:S01]  /*cae0*/  LDCU UR7, c[0x0][0x39c] ;  /* 0x00007380ff0777ac */ /* 0x000f220008000800 */
[----:B---3--:R-:W-:-:S02]  /*caf0*/  IADD3 R8, P6, PT, R21, R2, RZ ;  /* 0x0000000215087210 */ /* 0x008fc40007fde0ff */
[----:B------:R-:W-:Y:S02]  /*cb00*/  PRMT R25, R11, 0x7772, RZ ;  /* 0x000077720b197816 */ /* 0x000fe400000000ff */
[C---:B------:R-:W-:Y:S01]  /*cb10*/  LEA.HI.X.SX32 R9, R21.reuse, R0, 0x1, P6 ;  /* 0x0000000015097211 */ /* 0x040fe200030f0eff */
[----:B------:R-:W-:Y:S01]  /*cb20*/  VIADD R21, R21, UR4 ;  /* 0x0000000415157c36 */ /* 0x000fe20008000000 */
[----:B-1----:R-:W-:Y:S01]  /*cb30*/  ISETP.LT.AND P6, PT, R10, UR5, !P0 ;  /* 0x000000050a007c0c */ /* 0x002fe2000c7c1270 */
[----:B------:R-:W1:Y:S01]  /*cb40*/  LDCU UR5, c[0x0][0x39c] ;  /* 0x00007380ff0577ac */ /* 0x000e620008000800 */
[----:B------:R3:W-:Y:S01]  /*cb50*/  @P4 STG.E.U8 desc[UR12][R14.64], R25 ;  /* 0x000000190e004986 */ /* 0x0007e2000c10110c */
[----:B--2---:R-:W-:Y:S01]  /*cb60*/  VIADD R12, R158, 0x44 ;  /* 0x000000449e0c7836 */ /* 0x004fe20000000000 */
[----:B------:R-:W-:Y:S01]  /*cb70*/  PRMT R27, R17, 0x7770, RZ ;  /* 0x00007770111b7816 */ /* 0x000fe200000000ff */
[C---:B------:R-:W-:Y:S01]  /*cb80*/  VIADD R13, R21.reuse, UR4 ;  /* 0x00000004150d7c36 */ /* 0x040fe20008000000 */
[----:B------:R2:W-:Y:S01]  /*cb90*/  @P2 STG.E.U8 desc[UR12][R8.64], R23 ;  /* 0x0000001708002986 */ /* 0x0005e2000c10110c */
[----:B------:R-:W-:-:S04]  /*cba0*/  IADD3 R10, P2, PT, R21, R2, RZ ;  /* 0x00000002150a7210 */ /* 0x000fc80007f5e0ff */
[----:B------:R-:W-:Y:S02]  /*cbb0*/  LEA.HI.X.SX32 R11, R21, R0, 0x1, P2 ;  /* 0x00000000150b7211 */ /* 0x000fe400010f0eff */
[----:B0-----:R-:W-:Y:S01]  /*cbc0*/  ISETP.LT.AND P2, PT, R12, UR6, !P0 ;  /* 0x000000060c007c0c */ /* 0x001fe2000c741270 */
[C---:B---3--:R-:W-:Y:S01]  /*cbd0*/  VIADD R15, R13.reuse, UR4 ;  /* 0x000000040d0f7c36 */ /* 0x048fe20008000000 */
[----:B------:R-:W-:Y:S01]  /*cbe0*/  PRMT R21, R16, 0x7770, RZ ;  /* 0x0000777010157816 */ /* 0x000fe200000000ff */
[----:B------:R-:W0:Y:S01]  /*cbf0*/  LDCU UR6, c[0x0][0x39c] ;  /* 0x00007380ff0677ac */ /* 0x000e220008000800 */
[C---:B------:R-:W-:Y:S01]  /*cc00*/  IADD3 R12, P4, PT, R13.reuse, R2, RZ ;  /* 0x000000020d0c7210 */ /* 0x040fe20007f9e0ff */
[----:B--2---:R-:W-:Y:S01]  /*cc10*/  VIADD R8, R158, 0x45 ;  /* 0x000000459e087836 */ /* 0x004fe20000000000 */
[----:B------:R-:W-:Y:S01]  /*cc20*/  PRMT R23, R16, 0x7771, RZ ;  /* 0x0000777110177816 */ /* 0x000fe200000000ff */
[----:B------:R2:W-:Y:S01]  /*cc30*/  @P1 STG.E.U8 desc[UR12][R10.64], R21 ;  /* 0x000000150a001986 */ /* 0x0005e2000c10110c */
[----:B------:R-:W-:Y:S01]  /*cc40*/  LEA.HI.X.SX32 R13, R13, R0, 0x1, P4 ;  /* 0x000000000d0d7211 */ /* 0x000fe200020f0eff */
[----:B------:R-:W-:Y:S01]  /*cc50*/  VIADD R9, R158, 0x46 ;  /* 0x000000469e097836 */ /* 0x000fe20000000000 */
[----:B-1----:R-:W-:Y:S01]  /*cc60*/  ISETP.LT.AND P1, PT, R8, UR5, !P0 ;  /* 0x0000000508007c0c */ /* 0x002fe2000c721270 */
[----:B------:R-:W1:Y:S01]  /*cc70*/  LDCU UR5, c[0x0][0x39c] ;  /* 0x00007380ff0577ac */ /* 0x000e620008000800 */
[----:B------:R-:W-:Y:S01]  /*cc80*/  IADD3 R8, P4, PT, R15, R2, RZ ;  /* 0x000000020f087210 */ /* 0x000fe20007f9e0ff */
[----:B------:R3:W-:Y:S01]  /*cc90*/  @P5 STG.E.U8 desc[UR12][R12.64], R23 ;  /* 0x000000170c005986 */ /* 0x0007e2000c10110c */
[----:B----4-:R-:W-:Y:S01]  /*cca0*/  ISETP.LT.AND P5, PT, R9, UR7, !P0 ;  /* 0x0000000709007c0c */ /* 0x010fe2000c7a1270 */
[----:B------:R-:W-:Y:S01]  /*ccb0*/  VIADD R14, R158, 0x47 ;  /* 0x000000479e0e7836 */ /* 0x000fe20000000000 */
[C---:B------:R-:W-:Y:S01]  /*ccc0*/  LEA.HI.X.SX32 R9, R15.reuse, R0, 0x1, P4 ;  /* 0x000000000f097211 */ /* 0x040fe200020f0eff */
[----:B------:R-:W-:Y:S01]  /*ccd0*/  VIADD R15, R15, UR4 ;  /* 0x000000040f0f7c36 */ /* 0x000fe20008000000 */
[----:B------:R-:W4:Y:S01]  /*cce0*/  LDCU UR7, c[0x0][0x39c] ;  /* 0x00007380ff0777ac */ /* 0x000f220008000800 */
[----:B------:R-:W-:-:S02]  /*ccf0*/  PRMT R25, R17, 0x7771, RZ ;  /* 0x0000777111197816 */ /* 0x000fc400000000ff */
[----:B------:R1:W-:Y:S01]  /*cd00*/  @P3 STG.E.U8 desc[UR12][R8.64], R27 ;  /* 0x0000001b08003986 */ /* 0x0003e2000c10110c */
[C---:B--2---:R-:W-:Y:S01]  /*cd10*/  IADD3 R10, P3, PT, R15.reuse, R2, RZ ;  /* 0x000000020f0a7210 */ /* 0x044fe20007f7e0ff */
[C---:B------:R-:W-:Y:S01]  /*cd20*/  VIADD R21, R15.reuse, UR4 ;  /* 0x000000040f157c36 */ /* 0x040fe20008000000 */
[----:B0-----:R-:W-:Y:S01]  /*cd30*/  ISETP.LT.AND P4, PT, R14, UR6, !P0 ;  /* 0x000000060e007c0c */ /* 0x001fe2000c781270 */
[----:B------:R-:W-:Y:S01]  /*cd40*/  VIADD R14, R158, 0x48 ;  /* 0x000000489e0e7836 */ /* 0x000fe20000000000 */
[----:B------:R-:W-:Y:S01]  /*cd50*/  LEA.HI.X.SX32 R11, R15, R0, 0x1, P3 ;  /* 0x000000000f0b7211 */ /* 0x000fe200018f0eff */
[----:B------:R-:W0:Y:S01]  /*cd60*/  LDCU UR6, c[0x0][0x39c] ;  /* 0x00007380ff0677ac */ /* 0x000e220008000800 */
[C---:B---3--:R-:W-:Y:S02]  /*cd70*/  IADD3 R12, P3, PT, R21.reuse, R2, RZ ;  /* 0x00000002150c7210 */ /* 0x048fe40007f7e0ff */
[----:B------:R-:W-:Y:S01]  /*cd80*/  PRMT R23, R18, 0x7770, RZ ;  /* 0x0000777012177816 */ /* 0x000fe200000000ff */
[----:B------:R2:W-:Y:S01]  /*cd90*/  @P6 STG.E.U8 desc[UR12][R10.64], R25 ;  /* 0x000000190a006986 */ /* 0x0005e2000c10110c */
[C---:B------:R-:W-:Y:S01]  /*cda0*/  LEA.HI.X.SX32 R13, R21.reuse, R0, 0x1, P3 ;  /* 0x00000000150d7211 */ /* 0x040fe200018f0eff */
[----:B------:R-:W-:Y:S01]  /*cdb0*/  VIADD R21, R21, UR4 ;  /* 0x0000000415157c36 */ /* 0x000fe20008000000 */
[----:B-1----:R-:W-:Y:S01]  /*cdc0*/  ISETP.LT.AND P3, PT, R14, UR5, !P0 ;  /* 0x000000050e007c0c */ /* 0x002fe2000c761270 */
[----:B------:R-:W1:Y:S01]  /*cdd0*/  LDCU UR5, c[0x0][0x39c] ;  /* 0x00007380ff0577ac */ /* 0x000e620008000800 */
[----:B------:R-:W-:Y:S01]  /*cde0*/  PRMT R27, R18, 0x7771, RZ ;  /* 0x00007771121b7816 */ /* 0x000fe200000000ff */
[----:B------:R3:W-:Y:S01]  /*cdf0*/  @P2 STG.E.U8 desc[UR12][R12.64], R23 ;  /* 0x000000170c002986 */ /* 0x0007e2000c10110c */
[C---:B------:R-:W-:Y:S01]  /*ce00*/  IADD3 R8, P2, PT, R21.reuse, R2, RZ ;  /* 0x0000000215087210 */ /* 0x040fe20007f5e0ff */
[----:B------:R-:W-:-:S02]  /*ce10*/  VIADD R15, R21, UR4 ;  /* 0x00000004150f7c36 */ /* 0x000fc40008000000 */
[C---:B------:R-:W-:Y:S01]  /*ce20*/  VIADD R14, R158.reuse, 0x49 ;  /* 0x000000499e0e7836 */ /* 0x040fe20000000000 */
[----:B------:R-:W-:Y:S01]  /*ce30*/  LEA.HI.X.SX32 R9, R21, R0, 0x1, P2 ;  /* 0x0000000015097211 */ /* 0x000fe200010f0eff */
[----:B--2---:R-:W-:Y:S01]  /*ce40*/  VIADD R11, R158, 0x4a ;  /* 0x0000004a9e0b7836 */ /* 0x004fe20000000000 */
[C---:B------:R-:W-:Y:S01]  /*ce50*/  IADD3 R10, P6, PT, R15.reuse, R2, RZ ;  /* 0x000000020f0a7210 */ /* 0x040fe20007fde0ff */
[----:B------:R-:W-:Y:S01]  /*ce60*/  VIADD R21, R15, UR4 ;  /* 0x000000040f157c36 */ /* 0x000fe20008000000 */
[----:B0-----:R-:W-:Y:S01]  /*ce70*/  ISETP.LT.AND P2, PT, R14, UR6, !P0 ;  /* 0x000000060e007c0c */ /* 0x001fe2000c741270 */
[----:B------:R0:W-:Y:S01]  /*ce80*/  @P1 STG.E.U8 desc[UR12][R8.64], R27 ;  /* 0x0000001b08001986 */ /* 0x0001e2000c10110c */
[----:B----4-:R-:W-:Y:S01]  /*ce90*/  ISETP.LT.AND P1, PT, R11, UR7, !P0 ;  /* 0x000000070b007c0c */ /* 0x010fe2000c721270 */
[----:B------:R-:W-:Y:S01]  /*cea0*/  VIADD R14, R158, 0x4b ;  /* 0x0000004b9e0e7836 */ /* 0x000fe20000000000 */
[----:B------:R-:W-:Y:S01]  /*ceb0*/  LEA.HI.X.SX32 R11, R15, R0, 0x1, P6 ;  /* 0x000000000f0b7211 */ /* 0x000fe200030f0eff */
[----:B------:R-:W2:Y:S01]  /*cec0*/  LDCU UR7, c[0x0][0x39c] ;  /* 0x00007380ff0777ac */ /* 0x000ea20008000800 */
[----:B---3--:R-:W-:-:S02]  /*ced0*/  IADD3 R12, P6, PT, R21, R2, RZ ;  /* 0x00000002150c7210 */ /* 0x008fc40007fde0ff */
[----:B------:R-:W-:Y:S01]  /*cee0*/  PRMT R25, R19, 0x7770, RZ ;  /* 0x0000777013197816 */ /* 0x000fe200000000ff */
[----:B------:R-:W3:Y:S01]  /*cef0*/  LDCU UR6, c[0x0][0x39c] ;  /* 0x00007380ff0677ac */ /* 0x000ee20008000800 */
[C---:B------:R-:W-:Y:S01]  /*cf00*/  LEA.HI.X.SX32 R13, R21.reuse, R0, 0x1, P6 ;  /* 0x00000000150d7211 */ /* 0x040fe200030f0eff */
[----:B------:R-:W-:Y:S01]  /*cf10*/  VIADD R21, R21, UR4 ;  /* 0x0000000415157c36 */ /* 0x000fe20008000000 */
[----:B-1----:R-:W-:Y:S01]  /*cf20*/  ISETP.LT.AND P6, PT, R14, UR5, !P0 ;  /* 0x000000050e007c0c */ /* 0x002fe2000c7c1270 */
[----:B------:R-:W1:Y:S01]  /*cf30*/  LDCU UR5, c[0x0][0x39c] ;  /* 0x00007380ff0577ac */ /* 0x000e620008000800 */
[----:B------:R-:W-:Y:S01]  /*cf40*/  PRMT R23, R19, 0x7771, RZ ;  /* 0x0000777113177816 */ /* 0x000fe200000000ff */
[----:B------:R4:W-:Y:S01]  /*cf50*/  @P5 STG.E.U8 desc[UR12][R10.64], R25 ;  /* 0x000000190a005986 */ /* 0x0009e2000c10110c */
[----:B------:R-:W-:Y:S01]  /*cf60*/  VIADD R15, R21, UR4 ;  /* 0x00000004150f7c36 */ /* 0x000fe20008000000 */
[----:B0-----:R-:W-:Y:S01]  /*cf70*/  PRMT R27, R5, 0x7770, RZ ;  /* 0x00007770051b7816 */ /* 0x001fe200000000ff */
[----:B------:R-:W-:Y:S01]  /*cf80*/  VIADD R14, R158, 0x4c ;  /* 0x0000004c9e0e7836 */ /* 0x000fe20000000000 */
[----:B------:R0:W-:Y:S01]  /*cf90*/  @P4 STG.E.U8 desc[UR12][R12.64], R23 ;  /* 0x000000170c004986 */ /* 0x0001e2000c10110c */
[----:B------:R-:W-:-:S04]  /*cfa0*/  IADD3 R8, P4, PT, R21, R2, RZ ;  /* 0x0000000215087210 */ /* 0x000fc80007f9e0ff */
[----:B------:R-:W-:Y:S01]  /*cfb0*/  LEA.HI.X.SX32 R9, R21, R0, 0x1, P4 ;  /* 0x0000000015097211 */ /* 0x000fe200020f0eff */
[C---:B------:R-:W-:Y:S01]  /*cfc0*/  VIADD R21, R15.reuse, UR4 ;  /* 0x000000040f157c36 */ /* 0x040fe20008000000 */
[C---:B----4-:R-:W-:Y:S02]  /*cfd0*/  IADD3 R10, P4, PT, R15.reuse, R2, RZ ;  /* 0x000000020f0a7210 */ /* 0x050fe40007f9e0ff */
[----:B------:R-:W-:Y:S01]  /*cfe0*/  PRMT R25, R4, 0x7770, RZ ;  /* 0x0000777004197816 */ /* 0x000fe200000000ff */
[C---:B0-----:R-:W-:Y:S01]  /*cff0*/  VIADD R12, R158.reuse, 0x4d ;  /* 0x0000004d9e0c7836 */ /* 0x041fe20000000000 */
[----:B------:R-:W-:Y:S01]  /*d000*/  LEA.HI.X.SX32 R11, R15, R0, 0x1, P4 ;  /* 0x000000000f0b7211 */ /* 0x000fe200020f0eff */
[----:B------:R-:W-:Y:S01]  /*d010*/  VIADD R13, R158, 0x4e ;  /* 0x0000004e9e0d7836 */ /* 0x000fe20000000000 */
[----:B------:R-:W-:Y:S01]  /*d020*/  PRMT R23, R4, 0x7771, RZ ;  /* 0x0000777104177816 */ /* 0x000fe200000000ff */
[----:B------:R0:W-:Y:S01]  /*d030*/  @P3 STG.E.U8 desc[UR12][R8.64], R25 ;  /* 0x0000001908003986 */ /* 0x0001e2000c10110c */
[----:B-1----:R-:W-:Y:S01]  /*d040*/  ISETP.LT.AND P4, PT, R12, UR5, !P0 ;  /* 0x000000050c007c0c */ /* 0x002fe2000c781270 */
[----:B------:R-:W1:Y:S01]  /*d050*/  LDCU UR5, c[0x0][0x39c] ;  /* 0x00007380ff0577ac */ /* 0x000e620008000800 */
[----:B------:R-:W-:Y:S01]  /*d060*/  IADD3 R12, P3, PT, R21, R2, RZ ;  /* 0x00000002150c7210 */ /* 0x000fe20007f7e0ff */
[----:B------:R4:W-:Y:S01]  /*d070*/  @P2 STG.E.U8 desc[UR12][R10.64], R23 ;  /* 0x000000170a002986 */ /* 0x0009e2000c10110c */
[----:B--2---:R-:W-:Y:S01]  /*d080*/  ISETP.LT.AND P2, PT, R13, UR7, !P0 ;  /* 0x000000070d007c0c */ /* 0x004fe2000c741270 */
[----:B------:R-:W2:Y:S01]  /*d090*/  LDCU UR7, c[0x0][0x39c] ;  /* 0x00007380ff0777ac */ /* 0x000ea20008000800 */
[C---:B------:R-:W-:Y:S01]  /*d0a0*/  LEA.HI.X.SX32 R13, R21.reuse, R0, 0x1, P3 ;  /* 0x00000000150d7211 */ /* 0x040fe200018f0eff */
[----:B------:R-:W-:Y:S01]  /*d0b0*/  VIADD R21, R21, UR4 ;  /* 0x0000000415157c36 */ /* 0x000fe20008000000 */
[----:B---3--:R-:W-:Y:S01]  /*d0c0*/  ISETP.LT.AND P5, PT, R14, UR6, !P0 ;  /* 0x000000060e007c0c */ /* 0x008fe2000c7a1270 */
[----:B------:R-:W3:Y:S01]  /*d0d0*/  LDCU UR6, c[0x0][0x39c] ;  /* 0x00007380ff0677ac */ /* 0x000ee20008000800 */
[----:B------:R-:W-:Y:S01]  /*d0e0*/  VIADD R14, R158, 0x4f ;  /* 0x0000004f9e0e7836 */ /* 0x000fe20000000000 */
[----:B------:R1:W-:Y:S01]  /*d0f0*/  @P1 STG.E.U8 desc[UR12][R12.64], R27 ;  /* 0x0000001b0c001986 */ /* 0x0003e2000c10110c */
[C---:B0-----:R-:W-:Y:S01]  /*d100*/  IADD3 R8, P1, PT, R21.reuse, R2, RZ ;  /* 0x0000000215087210 */ /* 0x041fe20007f3e0ff */
[----:B------:R-:W-:Y:S01]  /*d110*/  VIADD R15, R21, UR4 ;  /* 0x00000004150f7c36 */ /* 0x000fe20008000000 */
[----:B------:R-:W-:-:S02]  /*d120*/  PRMT R25, R5, 0x7771, RZ ;  /* 0x0000777105197816 */ /* 0x000fc400000000ff */
[----:B------:R-:W-:Y:S02]  /*d130*/  LEA.HI.X.SX32 R9, R21, R0, 0x1, P1 ;  /* 0x0000000015097211 */ /* 0x000fe400008f0eff */
[C---:B----4-:R-:W-:Y:S02]  /*d140*/  IADD3 R10, P1, PT, R15.reuse, R2, RZ ;  /* 0x000000020f0a7210 */ /* 0x050fe40007f3e0ff */
[----:B------:R-:W-:Y:S01]  /*d150*/  PRMT R23, R6, 0x7770, RZ ;  /* 0x0000777006177816 */ /* 0x000fe200000000ff */
[----:B------:R0:W-:Y:S01]  /*d160*/  @P6 STG.E.U8 desc[UR12][R8.64], R25 ;  /* 0x0000001908006986 */ /* 0x0001e2000c10110c */
[C---:B------:R-:W-:Y:S01]  /*d170*/  LEA.HI.X.SX32 R11, R15.reuse, R0, 0x1, P1 ;  /* 0x000000000f0b7211 */ /* 0x040fe200008f0eff */
[----:B------:R-:W-:-:S04]  /*d180*/  VIADD R15, R15, UR4 ;  /* 0x000000040f0f7c36 */ /* 0x000fc80008000000 */
[----:B------:R4:W-:Y:S01]  /*d190*/  @P5 STG.E.U8 desc[UR12][R10.64], R23 ;  /* 0x000000170a005986 */ /* 0x0009e2000c10110c */
[C---:B-1----:R-:W-:Y:S01]  /*d1a0*/  IADD3 R12, P5, PT, R15.reuse, R2, RZ ;  /* 0x000000020f0c7210 */ /* 0x042fe20007fbe0ff */
[C---:B------:R-:W-:Y:S01]  /*d1b0*/  VIADD R21, R15.reuse, UR4 ;  /* 0x000000040f157c36 */ /* 0x040fe20008000000 */
[----:B---3--:R-:W-:Y:S01]  /*d1c0*/  ISETP.LT.AND P3, PT, R14, UR6, !P0 ;  /* 0x000000060e007c0c */ /* 0x008fe2000c761270 */
[----:B------:R-:W1:Y:S01]  /*d1d0*/  LDCU UR6, c[0x0][0x39c] ;  /* 0x00007380ff0677ac */ /* 0x000e620008000800 */
[----:B------:R-:W-:Y:S01]  /*d1e0*/  LEA.HI.X.SX32 R13, R15, R0, 0x1, P5 ;  /* 0x000000000f0d7211 */ /* 0x000fe200028f0eff */
[----:B0-----:R-:W-:Y:S01]  /*d1f0*/  VIADD R9, R158, 0x52 ;  /* 0x000000529e097836 */ /* 0x001fe20000000000 */
[----:B------:R-:W-:Y:S01]  /*d200*/  PRMT R15, R6, 0x7771, RZ ;  /* 0x00007771060f7816 */ /* 0x000fe200000000ff */
[----:B------:R-:W-:Y:S01]  /*d210*/  VIADD R14, R158, 0x50 ;  /* 0x000000509e0e7836 */ /* 0x000fe20000000000 */
[----:B------:R-:W-:-:S03]  /*d220*/  IADD3 R8, P6, PT, R21, R2, RZ ;  /* 0x0000000215087210 */ /* 0x000fc60007fde0ff */
[----:B------:R0:W-:Y:S01]  /*d230*/  @P4 STG.E.U8 desc[UR12][R12.64], R15 ;  /* 0x0000000f0c004986 */ /* 0x0001e2000c10110c */
[----:B--2---:R-:W-:Y:S01]  /*d240*/  ISETP.LT.AND P4, PT, R9, UR7, !P0 ;  /* 0x0000000709007c0c */ /* 0x004fe2000c781270 */
[----:B------:R-:W2:Y:S01]  /*d250*/  LDCU UR7, c[0x0][0x39c] ;  /* 0x00007380ff0777ac */ /* 0x000ea20008000800 */
[----:B------:R-:W-:Y:S01]  /*d260*/  LEA.HI.X.SX32 R9, R21, R0, 0x1, P6 ;  /* 0x0000000015097211 */ /* 0x000fe200030f0eff */
[----:B----4-:R-:W-:Y:S01]  /*d270*/  VIADD R11, R158, 0x53 ;  /* 0x000000539e0b7836 */ /* 0x010fe20000000000 */
[----:B------:R-:W-:Y:S01]  /*d280*/  PRMT R23, R7, 0x7770, RZ ;  /* 0x0000777007177816 */ /* 0x000fe200000000ff */
[----:B------:R-:W-:Y:S01]  /*d290*/  VIADD R21, R21, UR4 ;  /* 0x0000000415157c36 */ /* 0x000fe20008000000 */
[----:B------:R-:W-:Y:S01]  /*d2a0*/  ISETP.LT.AND P1, PT, R14, UR5, !P0 ;  /* 0x000000050e007c0c */ /* 0x000fe2000c721270 */
[----:B------:R-:W3:Y:S01]  /*d2b0*/  LDCU UR5, c[0x0][0x3b8] ;  /* 0x00007700ff0577ac */ /* 0x000ee20008000800 */
[----:B------:R-:W-:Y:S01]  /*d2c0*/  VIADD R14, R158, 0x51 ;  /* 0x000000519e0e7836 */ /* 0x000fe20000000000 */
[----:B------:R4:W-:Y:S01]  /*d2d0*/  @P2 STG.E.U8 desc[UR12][R8.64], R23 ;  /* 0x0000001708002986 */ /* 0x0009e2000c10110c */
[----:B------:R-:W-:Y:S01]  /*d2e0*/  ISETP.LT.AND P2, PT, R11, UR8, !P0 ;  /* 0x000000080b007c0c */ /* 0x000fe2000c741270 */
[----:B------:R-:W3:Y:S01]  /*d2f0*/  LDCU UR8, c[0x0][0x39c] ;  /* 0x00007380ff0877ac */ /* 0x000ee20008000800 */
[C---:B------:R-:W-:Y:S01]  /*d300*/  IADD3 R10, P6, PT, R21.reuse, R2, RZ ;  /* 0x00000002150a7210 */ /* 0x040fe20007fde0ff */
[C---:B0-----:R-:W-:Y:S01]  /*d310*/  VIADD R15, R21.reuse, UR4 ;  /* 0x00000004150f7c36 */ /* 0x041fe20008000000 */
[----:B-1----:R-:W-:Y:S01]  /*d320*/  ISETP.LT.AND P5, PT, R14, UR6, !P0 ;  /* 0x000000060e007c0c */ /* 0x002fe2000c7a1270 */
[----:B------:R-:W-:Y:S01]  /*d330*/  VIADD R13, R158, 0x54 ;  /* 0x000000549e0d7836 */ /* 0x000fe20000000000 */
[----:B------:R-:W-:Y:S01]  /*d340*/  LEA.HI.X.SX32 R11, R21, R0, 0x1, P6 ;  /* 0x00000000150b7211 */ /* 0x000fe200030f0eff */
[----:B------:R-:W0:Y:S01]  /*d350*/  LDCU UR6, c[0x0][0x3b8] ;  /* 0x00007700ff0677ac */ /* 0x000e220008000800 */
[----:B------:R-:W-:-:S02]  /*d360*/  PRMT R21, R7, 0x7771, RZ ;  /* 0x0000777107157816 */ /* 0x000fc400000000ff */
[----:B------:R-:W-:Y:S01]  /*d370*/  IADD3 R12, P6, PT, R15, R2, RZ ;  /* 0x000000020f0c7210 */ /* 0x000fe20007fde0ff */
[----:B----4-:R-:W-:Y:S01]  /*d380*/  VIADD R9, R158, 0x55 ;  /* 0x000000559e097836 */ /* 0x010fe20000000000 */
[----:B------:R-:W-:Y:S01]  /*d390*/  PRMT R23, R16, 0x7772, RZ ;  /* 0x0000777210177816 */ /* 0x000fe200000000ff */
[----:B------:R1:W-:Y:S01]  /*d3a0*/  @P3 STG.E.U8 desc[UR12][R10.64], R21 ;  /* 0x000000150a003986 */ /* 0x0003e2000c10110c */
[----:B--2---:R-:W-:Y:S01]  /*d3b0*/  ISETP.LT.AND P3, PT, R13, UR7, !P0 ;  /* 0x000000070d007c0c */ /* 0x004fe2000c761270 */
[----:B------:R-:W2:Y:S01]  /*d3c0*/  LDCU UR7, c[0x0][0x39c] ;  /* 0x00007380ff0777ac */ /* 0x000ea20008000800 */
[C---:B------:R-:W-:Y:S01]  /*d3d0*/  LEA.HI.X.SX32 R13, R15.reuse, R0, 0x1, P6 ;  /* 0x000000000f0d7211 */ /* 0x040fe200030f0eff */
[----:B------:R-:W-:Y:S01]  /*d3e0*/  VIADD R15, R15, UR4 ;  /* 0x000000040f0f7c36 */ /* 0x000fe20008000000 */
[----:B------:R-:W4:Y:S03]  /*d3f0*/  LDCU UR4, c[0x0][0x3b8] ;  /* 0x00007700ff0477ac */ /* 0x000f260008000800 */
[----:B------:R0:W-:Y:S01]  /*d400*/  @P1 STG.E.U8 desc[UR12][R12.64], R23 ;  /* 0x000000170c001986 */ /* 0x0001e2000c10110c */
[----:B---3--:R-:W-:Y:S01]  /*d410*/  ISETP.LT.AND P1, PT, R9, UR8, !P0 ;  /* 0x0000000809007c0c */ /* 0x008fe2000c721270 */
[----:B------:R-:W3:Y:S01]  /*d420*/  LDCU UR8, c[0x0][0x39c] ;  /* 0x00007380ff0877ac */ /* 0x000ee20008000800 */
[C---:B------:R-:W-:Y:S01]  /*d430*/  IADD3 R8, P6, PT, R15.reuse, R2, RZ ;  /* 0x000000020f087210 */ /* 0x040fe20007fde0ff */
[----:B-1----:R-:W-:-:S02]  /*d440*/  VIADD R21, R15, UR5 ;  /* 0x000000050f157c36 */ /* 0x002fc40008000000 */
[----:B------:R-:W-:Y:S01]  /*d450*/  VIADD R11, R158, 0x56 ;  /* 0x000000569e0b7836 */ /* 0x000fe20000000000 */
[----:B------:R-:W-:Y:S01]  /*d460*/  LEA.HI.X.SX32 R9, R15, R0, 0x1, P6 ;  /* 0x000000000f097211 */ /* 0x000fe200030f0eff */
[----:B------:R-:W1:Y:S01]  /*d470*/  LDCU UR5, c[0x0][0x3b8] ;  /* 0x00007700ff0577ac */ /* 0x000e620008000800 */
[----:B------:R-:W-:Y:S01]  /*d480*/  PRMT R15, R16, 0x7773, RZ ;  /* 0x00007773100f7816 */ /* 0x000fe200000000ff */
[C---:B------:R-:W-:Y:S01]  /*d490*/  VIADD R16, R158.reuse, 0x69 ;  /* 0x000000699e107836 */ /* 0x040fe20000000000 */
[----:B------:R-:W-:Y:S01]  /*d4a0*/  IADD3 R10, P6, PT, R21, R2, RZ ;  /* 0x00000002150a7210 */ /* 0x000fe20007fde0ff */
[----:B0-----:R-:W-:Y:S01]  /*d4b0*/  VIADD R13, R158, 0x57 ;  /* 0x000000579e0d7836 */ /* 0x001fe20000000000 */
[----:B------:R-:W-:Y:S01]  /*d4c0*/  PRMT R23, R17, 0x7772, RZ ;  /* 0x0000777211177816 */ /* 0x000fe200000000ff */
[----:B------:R4:W-:Y:S01]  /*d4d0*/  @P5 STG.E.U8 desc[UR12][R8.64], R15 ;  /* 0x0000000f08005986 */ /* 0x0009e2000c10110c */
[----:B--2---:R-:W-:Y:S01]  /*d4e0*/  ISETP.LT.AND P5, PT, R11, UR7, !P0 ;  /* 0x000000070b007c0c */ /* 0x004fe2000c7a1270 */
[----:B------:R-:W0:Y:S01]  /*d4f0*/  LDCU UR7, c[0x0][0x39c] ;  /* 0x00007380ff0777ac */ /* 0x000e220008000800 */
[C---:B------:R-:W-:Y:S01]  /*d500*/  LEA.HI.X.SX32 R11, R21.reuse, R0, 0x1, P6 ;  /* 0x00000000150b7211 */ /* 0x040fe200030f0eff */
[----:B------:R-:W-:Y:S01]  /*d510*/  VIADD R21, R21, UR6 ;  /* 0x0000000615157c36 */ /* 0x000fe20008000000 */
[----:B------:R-:W-:Y:S01]  /*d520*/  PRMT R17, R17, 0x7773, RZ ;  /* 0x0000777311117816 */ /* 0x000fe200000000ff */
[----:B------:R-:W2:Y:S02]  /*d530*/  LDCU UR6, c[0x0][0x3b8] ;  /* 0x00007700ff0677ac */ /* 0x000ea40008000800 */
[----:B------:R0:W-:Y:S01]  /*d540*/  @P4 STG.E.U8 desc[UR12][R10.64], R23 ;  /* 0x000000170a004986 */ /* 0x0001e2000c10110c */
[----:B---3--:R-:W-:Y:S01]  /*d550*/  ISETP.LT.AND P4, PT, R13, UR8, !P0 ;  /* 0x000000080d007c0c */ /* 0x008fe2000c781270 */
[----:B------:R-:W3:Y:S01]  /*d560*/  LDCU UR8, c[0x0][0x39c] ;  /* 0x00007380ff0877ac */ /* 0x000ee20008000800 */
[C---:B------:R-:W-:Y:S01]  /*d570*/  IADD3 R12, P6, PT, R21.reuse, R2, RZ ;  /* 0x00000002150c7210 */ /* 0x040fe20007fde0ff */
[----:B----4-:R-:W-:-:S02]  /*d580*/  VIADD R15, R21, UR4 ;  /* 0x00000004150f7c36 */ /* 0x010fc40008000000 */
[----:B------:R-:W-:Y:S01]  /*d590*/  VIADD R9, R158, 0x58 ;  /* 0x000000589e097836 */ /* 0x000fe20000000000 */
[----:B------:R-:W-:Y:S01]  /*d5a0*/  LEA.HI.X.SX32 R13, R21, R0, 0x1, P6 ;  /* 0x00000000150d7211 */ /* 0x000fe200030f0eff */
[----:B------:R-:W4:Y:S01]  /*d5b0*/  LDCU UR4, c[0x0][0x3b8] ;  /* 0x00007700ff0477ac */ /* 0x000f220008000800 */
[----:B------:R-:W-:Y:S02]  /*d5c0*/  IADD3 R8, P6, PT, R15, R2, RZ ;  /* 0x000000020f087210 */ /* 0x000fe40007fde0ff */
[----:B------:R-:W-:Y:S01]  /*d5d0*/  PRMT R21, R18, 0x7772, RZ ;  /* 0x0000777212157816 */ /* 0x000fe200000000ff */
[----:B------:R2:W-:Y:S01]  /*d5e0*/  @P2 STG.E.U8 desc[UR12][R12.64], R17 ;  /* 0x000000110c002986 */ /* 0x0005e2000c10110c */
[----:B0-----:R-:W-:Y:S01]  /*d5f0*/  ISETP.LT.AND P2, PT, R9, UR7, !P0 ;  /* 0x0000000709007c0c */ /* 0x001fe2000c741270 */
[----:B------:R-:W0:Y:S01]  /*d600*/  LDCU UR7, c[0x0][0x39c] ;  /* 0x00007380ff0777ac */ /* 0x000e220008000800 */
[----:B------:R-:W-:Y:S01]  /*d610*/  LEA.HI.X.SX32 R9, R15, R0, 0x1, P6 ;  /* 0x000000000f097211 */ /* 0x000fe200030f0eff */
[----:B------:R-:W-:Y:S01]  /*d620*/  VIADD R11, R158, 0x59 ;  /* 0x000000599e0b7836 */ /* 0x000fe20000000000 */
[----:B------:R-:W-:Y:S01]  /*d630*/  PRMT R23, R5, 0x7773, RZ ;  /* 0x0000777305177816 */ /* 0x000fe200000000ff */
[----:B-1----:R-:W-:Y:S01]  /*d640*/  VIADD R15, R15, UR5 ;  /* 0x000000050f0f7c36 */ /* 0x002fe20008000000 */
[----:B------:R-:W1:Y:S01]  /*d650*/  LDCU UR5, c[0x0][0x3b8] ;  /* 0x00007700ff0577ac */ /* 0x000e620008000800 */
[----:B------:R0:W-:Y:S01]  /*d660*/  @P3 STG.E.U8 desc[UR12][R8.64], R21 ;  /* 0x0000001508003986 */ /* 0x0001e2000c10110c */
[----:B---3--:R-:W-:Y:S01]  /*d670*/  ISETP.LT.AND P3, PT, R11, UR8, !P0 ;  /* 0x000000080b007c0c */ /* 0x008fe2000c761270 */
[----:B------:R-:W3:Y:S01]  /*d680*/  LDCU UR8, c[0x0][0x39c] ;  /* 0x00007380ff0877ac */ /* 0x000ee20008000800 */
[C---:B------:R-:W-:Y:S01]  /*d690*/  IADD3 R10, P6, PT, R15.reuse, R2, RZ ;  /* 0x000000020f0a7210 */ /* 0x040fe20007fde0ff */
[----:B--2---:R-:W-:-:S02]  /*d6a0*/  VIADD R17, R15, UR6 ;  /* 0x000000060f117c36 */ /* 0x004fc40008000000 */
[----:B------:R-:W-:Y:S01]  /*d6b0*/  VIADD R13, R158, 0x5a ;  /* 0x0000005a9e0d7836 */ /* 0x000fe20000000000 */
[----:B------:R-:W-:Y:S01]  /*d6c0*/  LEA.HI.X.SX32 R11, R15, R0, 0x1, P6 ;  /* 0x000000000f0b7211 */ /* 0x000fe200030f0eff */
[----:B------:R-:W2:Y:S01]  /*d6d0*/  LDCU UR6, c[0x0][0x3b8] ;  /* 0x00007700ff0677ac */ /* 0x000ea20008000800 */
[----:B------:R-:W-:Y:S02]  /*d6e0*/  PRMT R15, R18, 0x7773, RZ ;  /* 0x00007773120f7816 */ /* 0x000fe400000000ff */
[----:B------:R-:W-:Y:S01]  /*d6f0*/  IADD3 R12, P6, PT, R17, R2, RZ ;  /* 0x00000002110c7210 */ /* 0x000fe20007fde0ff */
[----:B0-----:R-:W-:Y:S01]  /*d700*/  VIADD R9, R158, 0x5b ;  /* 0x0000005b9e097836 */ /* 0x001fe20000000000 */
[----:B------:R-:W-:Y:S01]  /*d710*/  PRMT R21, R19, 0x7772, RZ ;  /* 0x0000777213157816 */ /* 0x000fe200000000ff */
[----:B------:R1:W-:Y:S01]  /*d720*/  @P1 STG.E.U8 desc[UR12][R10.64], R15 ;  /* 0x0000000f0a001986 */ /* 0x0003e2000c10110c */
[----:B------:R-:W-:Y:S01]  /*d730*/  ISETP.LT.AND P1, PT, R13, UR7, !P0 ;  /* 0x000000070d007c0c */ /* 0x000fe2000c721270 */
[----:B------:R-:W0:Y:S01]  /*d740*/  LDCU UR7, c[0x0][0x39c] ;  /* 0x00007380ff0777ac */ /* 0x000e220008000800 */
[C---:B------:R-:W-:Y:S01]  /*d750*/  LEA.HI.X.SX32 R13, R17.reuse, R0, 0x1, P6 ;  /* 0x00000000110d7211 */ /* 0x040fe200030f0eff */
[----:B----4-:R-:W-:Y:S01]  /*d760*/  VIADD R17, R17, UR4 ;  /* 0x0000000411117c36 */ /* 0x010fe20008000000 */
[----:B------:R-:W-:Y:S01]  /*d770*/  PRMT R19, R19, 0x7773, RZ ;  /* 0x0000777313137816 */ /* 0x000fe200000000ff */
[----:B------:R-:W4:Y:S01]  /*d780*/  LDCU UR4, c[0x0][0x3b8] ;  /* 0x00007700ff0477ac */ /* 0x000f220008000800 */
[----:B---3--:R-:W-:Y:S01]  /*d790*/  ISETP.LT.AND P6, PT, R9, UR8, !P0 ;  /* 0x0000000809007c0c */ /* 0x008fe2000c7c1270 */
[----:B------:R3:W-:Y:S01]  /*d7a0*/  @P5 STG.E.U8 desc[UR12][R12.64], R21 ;  /* 0x000000150c005986 */ /* 0x0007e2000c10110c */
[C---:B------:R-:W-:Y:S01]  /*d7b0*/  IADD3 R8, P5, PT, R17.reuse, R2, RZ ;  /* 0x0000000211087210 */ /* 0x040fe20007fbe0ff */
[----:B------:R-:W4:Y:S01]  /*d7c0*/  LDCU UR8, c[0x0][0x39c] ;  /* 0x00007380ff0877ac */ /* 0x000f220008000800 */
[----:B-1----:R-:W-:-:S02]  /*d7d0*/  VIADD R15, R17, UR5 ;  /* 0x00000005110f7c36 */ /* 0x002fc40008000000 */
[----:B------:R-:W-:Y:S01]  /*d7e0*/  LEA.HI.X.SX32 R9, R17, R0, 0x1, P5 ;  /* 0x0000000011097211 */ /* 0x000fe200028f0eff */
[C---:B------:R-:W-:Y:S01]  /*d7f0*/  VIADD R11, R158.reuse, 0x5c ;  /* 0x0000005c9e0b7836 */ /* 0x040fe20000000000 */
[----:B------:R-:W1:Y:S01]  /*d800*/  LDCU UR5, c[0x0][0x3b8] ;  /* 0x00007700ff0577ac */ /* 0x000e620008000800 */
[----:B------:R-:W-:Y:S02]  /*d810*/  IADD3 R10, P5, PT, R15, R2, RZ ;  /* 0x000000020f0a7210 */ /* 0x000fe40007fbe0ff */
[----:B------:R1:W-:Y:S01]  /*d820*/  @P4 STG.E.U8 desc[UR12][R8.64], R19 ;  /* 0x0000001308004986 */ /* 0x0003e2000c10110c */
[----:B0-----:R-:W-:Y:S01]  /*d830*/  ISETP.LT.AND P4, PT, R11, UR7, !P0 ;  /* 0x000000070b007c0c */ /* 0x001fe2000c781270 */
[----:B------:R-:W0:Y:S01]  /*d840*/  LDCU UR7, c[0x0][0x39c] ;  /* 0x00007380ff0777ac */ /* 0x000e220008000800 */
[C---:B------:R-:W-:Y:S01]  /*d850*/  LEA.HI.X.SX32 R11, R15.reuse, R0, 0x1, P5 ;  /* 0x000000000f0b7211 */ /* 0x040fe200028f0eff */
[----:B---3--:R-:W-:Y:S01]  /*d860*/  VIADD R13, R158, 0x5d ;  /* 0x0000005d9e0d7836 */ /* 0x008fe20000000000 */
[C---:B------:R-:W-:Y:S01]  /*d870*/  PRMT R21, R4.reuse, 0x7772, RZ ;  /* 0x0000777204157816 */ /* 0x040fe200000000ff */
[----:B--2---:R-:W-:Y:S01]  /*d880*/  VIADD R15, R15, UR6 ;  /* 0x000000060f0f7c36 */ /* 0x004fe20008000000 */
[----:B------:R-:W2:Y:S02]  /*d890*/  LDCU UR6, c[0x0][0x3b8] ;  /* 0x00007700ff0677ac */ /* 0x000ea40008000800 */
[----:B----4-:R-:W-:Y:S01]  /*d8a0*/  ISETP.LT.AND P5, PT, R13, UR8, !P0 ;  /* 0x000000080d007c0c */ /* 0x010fe2000c7a1270 */
[----:B------:R3:W-:Y:S01]  /*d8b0*/  @P2 STG.E.U8 desc[UR12][R10.64], R21 ;  /* 0x000000150a002986 */ /* 0x0007e2000c10110c */
[C---:B------:R-:W-:Y:S01]  /*d8c0*/  IADD3 R12, P2, PT, R15.reuse, R2, RZ ;  /* 0x000000020f0c7210 */ /* 0x040fe20007f5e0ff */
[----:B------:R-:W4:Y:S01]  /*d8d0*/  LDCU UR8, c[0x0][0x39c] ;  /* 0x00007380ff0877ac */ /* 0x000f220008000800 */
[C---:B------:R-:W-:Y:S01]  /*d8e0*/  VIADD R17, R15.reuse, UR4 ;  /* 0x000000040f117c36 */ /* 0x040fe20008000000 */
[----:B-1----:R-:W-:Y:S01]  /*d8f0*/  PRMT R19, R4, 0x7773, RZ ;  /* 0x0000777304137816 */ /* 0x002fe200000000ff */
[----:B------:R-:W-:Y:S01]  /*d900*/  VIADD R4, R158, 0x5e ;  /* 0x0000005e9e047836 */ /* 0x000fe20000000000 */
[----:B------:R-:W-:Y:S01]  /*d910*/  LEA.HI.X.SX32 R13, R15, R0, 0x1, P2 ;  /* 0x000000000f0d7211 */ /* 0x000fe200010f0eff */
[----:B------:R-:W1:Y:S01]  /*d920*/  LDCU UR4, c[0x0][0x3b8] ;  /* 0x00007700ff0477ac */ /* 0x000e620008000800 */
[----:B------:R-:W-:-:S03]  /*d930*/  IADD3 R8, P2, PT, R17, R2, RZ ;  /* 0x0000000211087210 */ /* 0x000fc60007f5e0ff */
[----:B------:R1:W-:Y:S01]  /*d940*/  @P3 STG.E.U8 desc[UR12][R12.64], R19 ;  /* 0x000000130c003986 */ /* 0x0003e2000c10110c */
[C---:B------:R-:W-:Y:S01]  /*d950*/  LEA.HI.X.SX32 R9, R17.reuse, R0, 0x1, P2 ;  /* 0x0000000011097211 */ /* 0x040fe200010f0eff */
[----:B------:R-:W-:Y:S01]  /*d960*/  VIADD R17, R17, UR5 ;  /* 0x0000000511117c36 */ /* 0x000fe20008000000 */
[----:B---3--:R-:W-:Y:S01]  /*d970*/  PRMT R11, R5, 0x7772, RZ ;  /* 0x00007772050b7816 */ /* 0x008fe200000000ff */
[----:B------:R-:W3:Y:S01]  /*d980*/  LDCU UR5, c[0x0][0x3b8] ;  /* 0x00007700ff0577ac */ /* 0x000ee20008000800 */
[----:B0-----:R-:W-:Y:S01]  /*d990*/  ISETP.LT.AND P3, PT, R4, UR7, !P0 ;  /* 0x0000000704007c0c */ /* 0x001fe2000c761270 */
[----:B------:R-:W-:Y:S01]  /*d9a0*/  VIADD R4, R158, 0x5f ;  /* 0x0000005f9e047836 */ /* 0x000fe20000000000 */
[----:B------:R-:W-:Y:S01]  /*d9b0*/  PRMT R21, R6, 0x7772, RZ ;  /* 0x0000777206157816 */ /* 0x000fe200000000ff */
[----:B------:R-:W-:Y:S01]  /*d9c0*/  @P1 STG.E.U8 desc[UR12][R8.64], R11 ;  /* 0x0000000b08001986 */ /* 0x000fe2000c10110c */
[C---:B------:R-:W-:Y:S01]  /*d9d0*/  IADD3 R14, P1, PT, R17.reuse, R2, RZ ;  /* 0x00000002110e7210 */ /* 0x040fe20007f3e0ff */
[----:B------:R-:W0:Y:S01]  /*d9e0*/  LDCU UR7, c[0x0][0x39c] ;  /* 0x00007380ff0777ac */ /* 0x000e220008000800 */
[----:B----4-:R-:W-:Y:S01]  /*d9f0*/  ISETP.LT.AND P2, PT, R4, UR8, !P0 ;  /* 0x0000000804007c0c */ /* 0x010fe2000c741270 */
[----:B------:R-:W-:Y:S01]  /*da00*/  VIADD R4, R158, 0x60 ;  /* 0x000000609e047836 */ /* 0x000fe20000000000 */
[C---:B------:R-:W-:Y:S01]  /*da10*/  LEA.HI.X.SX32 R15, R17.reuse, R0, 0x1, P1 ;  /* 0x00000000110f7211 */ /* 0x040fe200008f0eff */
[----:B--2---:R-:W-:Y:S01]  /*da20*/  VIADD R17, R17, UR6 ;  /* 0x0000000611117c36 */ /* 0x004fe20008000000 */
[----:B------:R-:W2:Y:S01]  /*da30*/  LDCU UR8, c[0x0][0x39c] ;  /* 0x00007380ff0877ac */ /* 0x000ea20008000800 */
[----:B------:R-:W4:Y:S01]  /*da40*/  LDS.128 R8, [R3] ;  /* 0x0000000003087984 */ /* 0x000f220000000c00 */
[----:B------:R-:W-:Y:S01]  /*da50*/  ISETP.LT.AND P1, PT, R4, UR9, !P0 ;  /* 0x0000000904007c0c */ /* 0x000fe2000c721270 */
[C---:B-1----:R-:W-:Y:S01]  /*da60*/  VIADD R19, R17.reuse, UR4 ;  /* 0x0000000411137c36 */ /* 0x042fe20008000000 */
[----:B------:R-:W1:Y:S01]  /*da70*/  LDCU UR6, c[0x0][0x3b8] ;  /* 0x00007700ff0677ac */ /* 0x000e620008000800 */
[----:B------:R2:W-:Y:S01]  /*da80*/  @P6 STG.E.U8 desc[UR12][R14.64], R23 ;  /* 0x000000170e006986 */ /* 0x0005e2000c10110c */
[C---:B------:R-:W-:Y:S01]  /*da90*/  IADD3 R4, P6, PT, R17.reuse, R2, RZ ;  /* 0x0000000211047210 */ /* 0x040fe20007fde0ff */
[----:B------:R-:W-:Y:S01]  /*daa0*/  VIADD R13, R158, 0x61 ;  /* 0x000000619e0d7836 */ /* 0x000fe20000000000 */
[----:B------:R-:W4:Y:S02]  /*dab0*/  LDCU UR4, c[0x0][0x3b8] ;  /* 0x00007700ff0477ac */ /* 0x000f240008000800 */
[----:B------:R-:W-:-:S02]  /*dac0*/  LEA.HI.X.SX32 R5, R17, R0, 0x1, P6 ;  /* 0x0000000011057211 */ /* 0x000fc400030f0eff */
[----:B------:R-:W-:Y:S01]  /*dad0*/  IADD3 R12, P6, PT, R19, R2, RZ ;  /* 0x00000002130c7210 */ /* 0x000fe20007fde0ff */
[----:B------:R-:W4:Y:S02]  /*dae0*/  LDCU UR9, c[0x0][0x39c] ;  /* 0x00007380ff0977ac */ /* 0x000f240008000800 */
[----:B------:R1:W-:Y:S01]  /*daf0*/  @P4 STG.E.U8 desc[UR12][R4.64], R21 ;  /* 0x0000001504004986 */ /* 0x0003e2000c10110c */
[----:B0-----:R-:W-:Y:S01]  /*db00*/  ISETP.LT.AND P4, PT, R13, UR7, !P0 ;  /* 0x000000070d007c0c */ /* 0x001fe2000c781270 */
[----:B------:R-:W0:Y:S01]  /*db10*/  LDCU UR7, c[0x0][0x39c] ;  /* 0x00007380ff0777ac */ /* 0x000e220008000800 */
[C---:B------:R-:W-:Y:S01]  /*db20*/  LEA.HI.X.SX32 R13, R19.reuse, R0, 0x1, P6 ;  /* 0x00000000130d7211 */ /* 0x040fe200030f0eff */
[----:B---3--:R-:W-:Y:S01]  /*db30*/  VIADD R19, R19, UR5 ;  /* 0x0000000513137c36 */ /* 0x008fe20008000000 */
[----:B--2---:R-:W-:Y:S01]  /*db40*/  PRMT R23, R6, 0x7773, RZ ;  /* 0x0000777306177816 */ /* 0x004fe200000000ff */
[----:B------:R-:W-:Y:S01]  /*db50*/  VIADD R6, R158, 0x62 ;  /* 0x000000629e067836 */ /* 0x000fe20000000000 */
[----:B------:R-:W2:Y:S01]  /*db60*/  LDCU UR5, c[0x0][0x3b8] ;  /* 0x00007700ff0577ac */ /* 0x000ea20008000800 */
[C---:B-1----:R-:W-:Y:S01]  /*db70*/  VIADD R17, R19.reuse, UR6 ;  /* 0x0000000613117c36 */ /* 0x042fe20008000000 */
[C---:B------:R-:W-:Y:S01]  /*db80*/  IADD3 R14, P6, PT, R19.reuse, R2, RZ ;  /* 0x00000002130e7210 */ /* 0x040fe20007fde0ff */
[----:B------:R1:W-:Y:S01]  /*db90*/  @P5 STG.E.U8 desc[UR12][R12.64], R23 ;  /* 0x000000170c005986 */ /* 0x0003e2000c10110c */
[----:B------:R-:W-:Y:S01]  /*dba0*/  ISETP.LT.AND P5, PT, R6, UR8, !P0 ;  /* 0x0000000806007c0c */ /* 0x000fe2000c7a1270 */
[----:B------:R-:W3:Y:S01]  /*dbb0*/  LDCU UR8, c[0x0][0x39c] ;  /* 0x00007380ff0877ac */ /* 0x000ee20008000800 */
[----:B------:R-:W-:Y:S01]  /*dbc0*/  LEA.HI.X.SX32 R15, R19, R0, 0x1, P6 ;  /* 0x00000000130f7211 */ /* 0x000fe200030f0eff */
[----:B------:R-:W-:Y:S01]  /*dbd0*/  VIADD R5, R158, 0x63 ;  /* 0x000000639e057836 */ /* 0x000fe20000000000 */
[----:B------:R-:W-:Y:S01]  /*dbe0*/  PRMT R21, R7, 0x7772, RZ ;  /* 0x0000777207157816 */ /* 0x000fe200000000ff */
[----:B------:R-:W2:Y:S01]  /*dbf0*/  LDCU UR6, c[0x0][0x3b8] ;  /* 0x00007700ff0677ac */ /* 0x000ea20008000800 */
[----:B------:R-:W-:-:S02]  /*dc00*/  IADD3 R4, P6, PT, R17, R2, RZ ;  /* 0x0000000211047210 */ /* 0x000fc40007fde0ff */
[----:B------:R-:W-:Y:S01]  /*dc10*/  PRMT R19, R7, 0x7773, RZ ;  /* 0x0000777307137816 */ /* 0x000fe200000000ff */
[----:B------:R2:W-:Y:S01]  /*dc20*/  @P3 STG.E.U8 desc[UR12][R14.64], R21 ;  /* 0x000000150e003986 */ /* 0x0005e2000c10110c */
[----:B0-----:R-:W-:Y:S01]  /*dc30*/  ISETP.LT.AND P3, PT, R5, UR7, !P0 ;  /* 0x0000000705007c0c */ /* 0x001fe2000c761270 */
[----:B------:R-:W0:Y:S01]  /*dc40*/  LDCU UR7, c[0x0][0x39c] ;  /* 0x00007380ff0777ac */ /* 0x000e220008000800 */
[C---:B------:R-:W-:Y:S01]  /*dc50*/  LEA.HI.X.SX32 R5, R17.reuse, R0, 0x1, P6 ;  /* 0x0000000011057211 */ /* 0x040fe200030f0eff */
[C---:B------:R-:W-:Y:S02]  /*dc60*/  VIADD R7, R158.reuse, 0x64 ;  /* 0x000000649e077836 */ /* 0x040fe40000000000 */
[----:B----4-:R-:W-:Y:S01]  /*dc70*/  VIADD R17, R17, UR4 ;  /* 0x0000000411117c36 */ /* 0x010fe20008000000 */
[----:B------:R-:W4:Y:S01]  /*dc80*/  LDCU UR4, c[0x0][0x3b8] ;  /* 0x00007700ff0477ac */ /* 0x000f220008000800 */
[----:B------:R0:W-:Y:S01]  /*dc90*/  @P2 STG.E.U8 desc[UR12][R4.64], R19 ;  /* 0x0000001304002986 */ /* 0x0001e2000c10110c */
[----:B-1----:R-:W-:Y:S01]  /*dca0*/  VIADD R13, R158, 0x65 ;  /* 0x000000659e0d7836 */ /* 0x002fe20000000000 */
[----:B---3--:R-:W-:Y:S01]  /*dcb0*/  ISETP.LT.AND P2, PT, R7, UR8, !P0 ;  /* 0x0000000807007c0c */ /* 0x008fe2000c741270 */
[----:B------:R-:W1:Y:S01]  /*dcc0*/  LDCU UR8, c[0x0][0x39c] ;  /* 0x00007380ff0877ac */ /* 0x000e620008000800 */
[C---:B------:R-:W-:Y:S01]  /*dcd0*/  IADD3 R6, P6, PT, R17.reuse, R2, RZ ;  /* 0x0000000211067210 */ /* 0x040fe20007fde0ff */
[C---:B--2---:R-:W-:Y:S01]  /*dce0*/  VIADD R15, R17.reuse, UR5 ;  /* 0x00000005110f7c36 */ /* 0x044fe20008000000 */
[----:B------:R-:W-:Y:S01]  /*dcf0*/  PRMT R21, R8, 0x7770, RZ ;  /* 0x0000777008157816 */ /* 0x000fe200000000ff */
[----:B------:R-:W2:Y:S01]  /*dd00*/  LDCU UR5, c[0x0][0x3b8] ;  /* 0x00007700ff0577ac */ /* 0x000ea20008000800 */
[----:B------:R-:W-:-:S02]  /*dd10*/  LEA.HI.X.SX32 R7, R17, R0, 0x1, P6 ;  /* 0x0000000011077211 */ /* 0x000fc400030f0eff */
[----:B------:R-:W-:Y:S02]  /*dd20*/  IADD3 R12, P6, PT, R15, R2, RZ ;  /* 0x000000020f0c7210 */ /* 0x000fe40007fde0ff */
[----:B------:R-:W-:Y:S01]  /*dd30*/  PRMT R17, R8, 0x7771, RZ ;  /* 0x0000777108117816 */ /* 0x000fe200000000ff */
[----:B------:R4:W-:Y:S01]  /*dd40*/  @P1 STG.E.U8 desc[UR12][R6.64], R21 ;  /* 0x0000001506001986 */ /* 0x0009e2000c10110c */
[----:B0-----:R-:W-:Y:S01]  /*dd50*/  ISETP.LT.AND P1, PT, R13, UR7, !P0 ;  /* 0x000000070d007c0c */ /* 0x001fe2000c721270 */
[----:B------:R-:W0:Y:S01]  /*dd60*/  LDCU UR7, c[0x0][0x39c] ;  /* 0x00007380ff0777ac */ /* 0x000e220008000800 */
[----:B------:R-:W-:Y:S01]  /*dd70*/  LEA.HI.X.SX32 R13, R15, R0, 0x1, P6 ;  /* 0x000000000f0d7211 */ /* 0x000fe200030f0eff */
[C---:B------:R-:W-:Y:S01]  /*dd80*/  VIADD R5, R158.reuse, 0x66 ;  /* 0x000000669e057836 */ /* 0x040fe20000000000 */
[----:B------:R-:W-:Y:S01]  /*dd90*/  PRMT R19, R9, 0x7771, RZ ;  /* 0x0000777109137816 */ /* 0x000fe200000000ff */
[----:B------:R-:W-:Y:S01]  /*dda0*/  VIADD R15, R15, UR6 ;  /* 0x000000060f0f7c36 */ /* 0x000fe20008000000 */
[----:B------:R-:W3:Y:S01]  /*ddb0*/  LDCU UR6, c[0x0][0x3b8] ;  /* 0x00007700ff0677ac */ /* 0x000ee20008000800 */
[----:B------:R2:W-:Y:S01]  /*ddc0*/  @P4 STG.E.U8 desc[UR12][R12.64], R17 ;  /* 0x000000110c004986 */ /* 0x0005e2000c10110c */
[----:B-1----:R-:W-:Y:S01]  /*ddd0*/  ISETP.LT.AND P4, PT, R5, UR8, !P0 ;  /* 0x0000000805007c0c */ /* 0x002fe2000c781270 */
[----:B------:R-:W1:Y:S01]  /*dde0*/  LDCU UR8, c[0x0][0x39c] ;  /* 0x00007380ff0877ac */ /* 0x000e620008000800 */
[C---:B------:R-:W-:Y:S01]  /*ddf0*/  IADD3 R4, P6, PT, R15.reuse, R2, RZ ;  /* 0x000000020f047210 */ /* 0x040fe20007fde0ff */
[----:B----4-:R-:W-:Y:S01]  /*de00*/  VIADD R7, R15, UR4 ;  /* 0x000000040f077c36 */ /* 0x010fe20008000000 */
[----:B------:R-:W-:Y:S01]  /*de10*/  PRMT R21, R9, 0x7770, RZ ;  /* 0x0000777009157816 */ /* 0x000fe200000000ff */
[----:B------:R-:W-:Y:S01]  /*de20*/  VIADD R6, R158, 0x67 ;  /* 0x000000679e067836 */ /* 0x000fe20000000000 */
[----:B------:R-:W-:Y:S01]  /*de30*/  LEA.HI.X.SX32 R5, R15, R0, 0x1, P6 ;  /* 0x000000000f057211 */ /* 0x000fe200030f0eff */
[----:B------:R-:W4:Y:S01]  /*de40*/  LDCU UR4, c[0x0][0x3b8] ;  /* 0x00007700ff0477ac */ /* 0x000f220008000800 */
[C---:B------:R-:W-:Y:S01]  /*de50*/  IADD3 R14, P6, PT, R7.reuse, R2, RZ ;  /* 0x00000002070e7210 */ /* 0x040fe20007fde0ff */
[----:B--2---:R-:W-:-:S02]  /*de60*/  VIADD R17, R7, UR5 ;  /* 0x0000000507117c36 */ /* 0x004fc40008000000 */
[----:B------:R2:W-:Y:S01]  /*de70*/  @P5 STG.E.U8 desc[UR12][R4.64], R21 ;  /* 0x0000001504005986 */ /* 0x0005e2000c10110c */
[----:B0-----:R-:W-:Y:S01]  /*de80*/  ISETP.LT.AND P5, PT, R6, UR7, !P0 ;  /* 0x0000000706007c0c */ /* 0x001fe2000c7a1270 */
[----:B------:R-:W0:Y:S01]  /*de90*/  LDCU UR7, c[0x0][0x39c] ;  /* 0x00007380ff0777ac */ /* 0x000e220008000800 */
[----:B------:R-:W-:Y:S01]  /*dea0*/  LEA.HI.X.SX32 R15, R7, R0, 0x1, P6 ;  /* 0x00000000070f7211 */ /* 0x000fe200030f0eff */
[----:B------:R-:W-:Y:S01]  /*deb0*/  VIADD R6, R158, 0x68 ;  /* 0x000000689e067836 */ /* 0x000fe20000000000 */
[C---:B------:R-:W-:Y:S01]  /*dec0*/  IADD3 R12, P6, PT, R17.reuse, R2, RZ ;  /* 0x00000002110c7210 */ /* 0x040fe20007fde0ff */
[----:B------:R-:W0:Y:S01]  /*ded0*/  LDCU UR5, c[0x0][0x3b8] ;  /* 0x00007700ff0577ac */ /* 0x000e220008000800 */
[----:B------:R-:W-:Y:S01]  /*dee0*/  PRMT R23, R10, 0x7770, RZ ;  /* 0x000077700a177816 */ /* 0x000fe200000000ff */
[----:B------:R4:W-:Y:S01]  /*def0*/  @P3 STG.E.U8 desc[UR12][R14.64], R19 ;  /* 0x000000130e003986 */ /* 0x0009e2000c10110c */
[----:B-1----:R-:W-:Y:S01]  /*df00*/  ISETP.LT.AND P3, PT, R6, UR8, !P0 ;  /* 0x0000000806007c0c */ /* 0x002fe2000c761270 */
[----:B------:R-:W1:Y:S01]  /*df10*/  LDCU UR8, c[0x0][0x39c] ;  /* 0x00007380ff0877ac */ /* 0x000e620008000800 */
[C---:B------:R-:W-:Y:S01]  /*df20*/  LEA.HI.X.SX32 R13, R17.reuse, R0, 0x1, P6 ;  /* 0x00000000110d7211 */ /* 0x040fe200030f0eff */
[----:B------:R0:W1:Y:S01]  /*df30*/  LDS.128 R4, [R3+0x400] ;  /* 0x0004000003047984 */ /* 0x0000620000000c00 */
[----:B---3--:R-:W-:Y:S01]  /*df40*/  VIADD R17, R17, UR6 ;  /* 0x0000000611117c36 */ /* 0x008fe20008000000 */
[----:B------:R-:W3:Y:S01]  /*df50*/  LDCU UR6, c[0x0][0x3b8] ;  /* 0x00007700ff0677ac */ /* 0x000ee20008000800 */
[----:B--2---:R-:W-:Y:S01]  /*df60*/  PRMT R21, R10, 0x7771, RZ ;  /* 0x000077710a157816 */ /* 0x004fe200000000ff */
[----:B------:R2:W-:Y:S02]  /*df70*/  @P2 STG.E.U8 desc[UR12][R12.64], R23 ;  /* 0x000000170c002986 */ /* 0x0005e4000c10110c */
[C---:B----4-:R-:W-:Y:S01]  /*df80*/  IADD3 R14, P6, PT, R17.reuse, R2, RZ ;  /* 0x00000002110e7210 */ /* 0x050fe20007fde0ff */
[C---:B------:R-:W-:Y:S01]  /*df90*/  VIADD R19, R17.reuse, UR4 ;  /* 0x0000000411137c36 */ /* 0x040fe20008000000 */
[----:B0-----:R-:W-:Y:S01]  /*dfa0*/  ISETP.LT.AND P2, PT, R16, UR7, !P0 ;  /* 0x0000000710007c0c */ /* 0x001fe2000c741270 */
[----:B------:R-:W0:Y:S01]  /*dfb0*/  LDCU UR7, c[0x0][0x39c] ;  /* 0x00007380ff0777ac */ /* 0x000e220008000800 */
[----:B------:R-:W-:Y:S01]  /*dfc0*/  LEA.HI.X.SX32 R15, R17, R0, 0x1, P6 ;  /* 0x00000000110f7211 */ /* 0x000fe200030f0eff */
[----:B------:R-:W-:Y:S01]  /*dfd0*/  VIADD R3, R158, 0x6a ;  /* 0x0000006a9e037836 */ /* 0x000fe20000000000 */
[----:B------:R-:W-:Y:S01]  /*dfe0*/  IADD3 R16, P6, PT, R19, R2, RZ ;  /* 0x0000000213107210 */ /* 0x000fe20007fde0ff */
[----:B------:R-:W4:Y:S01]  /*dff0*/  LDCU UR4, c[0x0][0x3b8] ;  /* 0x00007700ff0477ac */ /* 0x000f220008000800 */
[----:B--2---:R-:W-:Y:S01]  /*e000*/  PRMT R23, R11, 0x7770, RZ ;  /* 0x000077700b177816 */ /* 0x004fe200000000ff */
[----:B------:R3:W-:Y:S01]  /*e010*/  @P1 STG.E.U8 desc[UR12][R14.64], R21 ;  /* 0x000000150e001986 */ /* 0x0007e2000c10110c */
[----:B-1----:R-:W-:Y:S01]  /*e020*/  ISETP.LT.AND P1, PT, R3, UR8, !P0 ;  /* 0x0000000803007c0c */ /* 0x002fe2000c721270 */
[----:B------:R-:W1:Y:S01]  /*e030*/  LDCU UR8, c[0x0][0x39c] ;  /* 0x00007380ff0877ac */ /* 0x000e620008000800 */
[C---:B------:R-:W-:Y:S01]  /*e040*/  LEA.HI.X.SX32 R17, R19.reuse, R0, 0x1, P6 ;  /* 0x0000000013117211 */ /* 0x040fe200030f0eff */
[----:B------:R-:W-:-:S02]  /*e050*/  VIADD R19, R19, UR5 ;  /* 0x0000000513137c36 */ /* 0x000fc40008000000 */
[C---:B------:R-:W-:Y:S01]  /*e060*/  VIADD R3, R158.reuse, 0x6b ;  /* 0x0000006b9e037836 */ /* 0x040fe20000000000 */
[----:B------:R-:W2:Y:S01]  /*e070*/  LDCU UR5, c[0x0][0x3b8] ;  /* 0x00007700ff0577ac */ /* 0x000ea20008000800 */
[----:B------:R1:W-:Y:S01]  /*e080*/  @P4 STG.E.U8 desc[UR12][R16.64], R23 ;  /* 0x0000001710004986 */ /* 0x0003e2000c10110c */
[----:B------:R-:W-:Y:S02]  /*e090*/  IADD3 R12, P6, PT, R19, R2, RZ ;  /* 0x00000002130c7210 */ /* 0x000fe40007fde0ff */
[----:B0-----:R-:W-:Y:S01]  /*e0a0*/  ISETP.LT.AND P4, PT, R3, UR7, !P0 ;  /* 0x0000000703007c0c */ /* 0x001fe2000c781270 */
[C---:B---3--:R-:W-:Y:S01]  /*e0b0*/  VIADD R21, R19.reuse, UR6 ;  /* 0x0000000613157c36 */ /* 0x048fe20008000000 */
[----:B------:R-:W-:Y:S01]  /*e0c0*/  LEA.HI.X.SX32 R13, R19, R0, 0x1, P6 ;  /* 0x00000000130d7211 */ /* 0x000fe200030f0eff */
[----:B------:R-:W0:Y:S01]  /*e0d0*/  LDCU UR7, c[0x0][0x39c] ;  /* 0x00007380ff0777ac */ /* 0x000e220008000800 */
[----:B------:R-:W-:Y:S01]  /*e0e0*/  PRMT R19, R11, 0x7771, RZ ;  /* 0x000077710b137816 */ /* 0x000fe200000000ff */
[----:B------:R-:W-:Y:S01]  /*e0f0*/  VIADD R3, R158, 0x6c ;  /* 0x0000006c9e037836 */ /* 0x000fe20000000000 */
[----:B------:R-:W-:Y:S01]  /*e100*/  IADD3 R14, P6, PT, R21, R2, RZ ;  /* 0x00000002150e7210 */ /* 0x000fe20007fde0ff */
[----:B------:R-:W3:Y:S02]  /*e110*/  LDCU UR6, c[0x0][0x3b8] ;  /* 0x00007700ff0677ac */ /* 0x000ee40008000800 */
[----:B------:R2:W-:Y:S01]  /*e120*/  @P5 STG.E.U8 desc[UR12][R12.64], R19 ;  /* 0x000000130c005986 */ /* 0x0005e2000c10110c */
[----:B-1----:R-:W-:Y:S01]  /*e130*/  ISETP.LT.AND P5, PT, R3, UR8, !P0 ;  /* 0x0000000803007c0c */ /* 0x002fe2000c7a1270 */
[----:B------:R-:W1:Y:S01]  /*e140*/  LDCU UR8, c[0x0][0x39c] ;  /* 0x00007380ff0877ac */ /* 0x000e620008000800 */
[C---:B------:R-:W-:Y:S01]  /*e150*/  LEA.HI.X.SX32 R15, R21.reuse, R0, 0x1, P6 ;  /* 0x00000000150f7211 */ /* 0x040fe200030f0eff */
[----:B----4-:R-:W-:Y:S01]  /*e160*/  VIADD R21, R21, UR4 ;  /* 0x0000000415157c36 */ /* 0x010fe20008000000 */
[----:B------:R-:W-:Y:S01]  /*e170*/  PRMT R23, R4, 0x7770, RZ ;  /* 0x0000777004177816 */ /* 0x000fe200000000ff */
[----:B------:R-:W-:Y:S01]  /*e180*/  VIADD R3, R158, 0x6d ;  /* 0x0000006d9e037836 */ /* 0x000fe20000000000 */
[----:B------:R-:W4:Y:S01]  /*e190*/  LDCU UR4, c[0x0][0x3b8] ;  /* 0x00007700ff0477ac */ /* 0x000f220008000800 */
[----:B------:R-:W-:-:S02]  /*e1a0*/  PRMT R25, R4, 0x7773, RZ ;  /* 0x0000777304197816 */ /* 0x000fc400000000ff */
[----:B------:R-:W-:Y:S01]  /*e1b0*/  IADD3 R16, P6, PT, R21, R2, RZ ;  /* 0x0000000215107210 */ /* 0x000fe20007fde0ff */
[----:B------:R3:W-:Y:S01]  /*e1c0*/  @P3 STG.E.U8 desc[UR12][R14.64], R23 ;  /* 0x000000170e003986 */ /* 0x0007e2000c10110c */
[----:B0-----:R-:W-:Y:S01]  /*e1d0*/  ISETP.LT.AND P3, PT, R3, UR7, !P0 ;  /* 0x0000000703007c0c */ /* 0x001fe2000c761270 */
[C---:B--2---:R-:W-:Y:S01]  /*e1e0*/  VIADD R19, R21.reuse, UR5 ;  /* 0x0000000515137c36 */ /* 0x044fe20008000000 */
[----:B------:R-:W-:Y:S01]  /*e1f0*/  LEA.HI.X.SX32 R17, R21, R0, 0x1, P6 ;  /* 0x0000000015117211 */ /* 0x000fe200030f0eff */
[----:B------:R-:W0:Y:S01]  /*e200*/  LDCU UR7, c[0x0][0x39c] ;  /* 0x00007380ff0777ac */ /* 0x000e220008000800 */
[----:B------:R-:W-:Y:S01]  /*e210*/  PRMT R21, R4, 0x7771, RZ ;  /* 0x0000777104157816 */ /* 0x000fe200000000ff */
[C---:B------:R-:W-:Y:S01]  /*e220*/  VIADD R3, R158.reuse, 0x6e ;  /* 0x0000006e9e037836 */ /* 0x040fe20000000000 */
[----:B------:R-:W-:Y:S01]  /*e230*/  IADD3 R12, P6, PT, R19, R2, RZ ;  /* 0x00000002130c7210 */ /* 0x000fe20007fde0ff */
[----:B------:R-:W2:Y:S02]  /*e240*/  LDCU UR5, c[0x0][0x3b8] ;  /* 0x00007700ff0577ac */ /* 0x000ea40008000800 */
[----:B------:R4:W-:Y:S01]  /*e250*/  @P2 STG.E.U8 desc[UR12][R16.64], R21 ;  /* 0x0000001510002986 */ /* 0x0009e2000c10110c */
[----:B-1----:R-:W-:Y:S01]  /*e260*/  ISETP.LT.AND P2, PT, R3, UR8, !P0 ;  /* 0x0000000803007c0c */ /* 0x002fe2000c741270 */
[----:B------:R-:W1:Y:S01]  /*e270*/  LDCU UR8, c[0x0][0x39c] ;  /* 0x00007380ff0877ac */ /* 0x000e620008000800 */
[C---:B------:R-:W-:Y:S01]  /*e280*/  LEA.HI.X.SX32 R13, R19.reuse, R0, 0x1, P6 ;  /* 0x00000000130d7211 */ /* 0x040fe200030f0eff */
[----:B---3--:R-:W-:Y:S01]  /*e290*/  VIADD R19, R19, UR6 ;  /* 0x0000000613137c36 */ /* 0x008fe20008000000 */
[----:B------:R-:W-:Y:S01]  /*e2a0*/  PRMT R23, R5, 0x7770, RZ ;  /* 0x0000777005177816 */ /* 0x000fe200000000ff */
[C---:B------:R-:W-:Y:S01]  /*e2b0*/  VIADD R3, R158.reuse, 0x6f ;  /* 0x0000006f9e037836 */ /* 0x040fe20000000000 */
[----:B------:R-:W3:Y:S02]  /*e2c0*/  LDCU UR6, c[0x0][0x3b8] ;  /* 0x00007700ff0677ac */ /* 0x000ee40008000800 */
[----:B------:R-:W-:Y:S01]  /*e2d0*/  IADD3 R14, P6, PT, R19, R2, RZ ;  /* 0x00000002130e7210 */ /* 0x000fe20007fde0ff */
[----:B------:R1:W-:Y:S01]  /*e2e0*/  @P1 STG.E.U8 desc[UR12][R12.64], R23 ;  /* 0x000000170c001986 */ /* 0x0003e2000c10110c */
[----:B0-----:R-:W-:Y:S01]  /*e2f0*/  ISETP.LT.AND P1, PT, R3, UR7, !P0 ;  /* 0x0000000703007c0c */ /* 0x001fe2000c721270 */
[C---:B----4-:R-:W-:Y:S01]  /*e300*/  VIADD R21, R19.reuse, UR4 ;  /* 0x0000000413157c36 */ /* 0x050fe20008000000 */
[----:B------:R-:W-:Y:S01]  /*e310*/  LEA.HI.X.SX32 R15, R19, R0, 0x1, P6 ;  /* 0x00000000130f7211 */ /* 0x000fe200030f0eff */
[----:B------:R-:W0:Y:S01]  /*e320*/  LDCU UR7, c[0x0][0x39c] ;  /* 0x00007380ff0777ac */ /* 0x000e220008000800 */
[----:B------:R-:W-:Y:S01]  /*e330*/  PRMT R19, R5, 0x7771, RZ ;  /* 0x0000777105137816 */ /* 0x000fe200000000ff */
[----:B------:R-:W-:Y:S01]  /*e340*/  VIADD R3, R158, 0x70 ;  /* 0x000000709e037836 */ /* 0x000fe20000000000 */
[----:B------:R-:W-:Y:S01]  /*e350*/  IADD3 R16, P6, PT, R21, R2, RZ ;  /* 0x0000000215107210 */ /* 0x000fe20007fde0ff */
[----:B------:R-:W4:Y:S02]  /*e360*/  LDCU UR4, c[0x0][0x3b8] ;  /* 0x00007700ff0477ac */ /* 0x000f240008000800 */
[----:B------:R3:W-:Y:S01]  /*e370*/  @P4 STG.E.U8 desc[UR12][R14.64], R19 ;  /* 0x000000130e004986 */ /* 0x0007e2000c10110c */
[----:B-1----:R-:W-:Y:S01]  /*e380*/  ISETP.LT.AND P4, PT, R3, UR8, !P0 ;  /* 0x0000000803007c0c */ /* 0x002fe2000c781270 */
[----:B------:R-:W1:Y:S01]  /*e390*/  LDCU UR8, c[0x0][0x39c] ;  /* 0x00007380ff0877ac */ /* 0x000e620008000800 */
[C---:B------:R-:W-:Y:S01]  /*e3a0*/  LEA.HI.X.SX32 R17, R21.reuse, R0, 0x1, P6 ;  /* 0x0000000015117211 */ /* 0x040fe200030f0eff */
[----:B--2---:R-:W-:Y:S01]  /*e3b0*/  VIADD R21, R21, UR5 ;  /* 0x0000000515157c36 */ /* 0x004fe20008000000 */
[----:B------:R-:W-:Y:S01]  /*e3c0*/  PRMT R23, R6, 0x7770, RZ ;  /* 0x0000777006177816 */ /* 0x000fe200000000ff */
[C---:B------:R-:W-:Y:S01]  /*e3d0*/  VIADD R3, R158.reuse, 0x71 ;  /* 0x000000719e037836 */ /* 0x040fe20000000000 */
[----:B------:R-:W2:Y:S03]  /*e3e0*/  LDCU UR5, c[0x0][0x3b8] ;  /* 0x00007700ff0577ac */ /* 0x000ea60008000800 */
[----:B------:R1:W-:Y:S01]  /*e3f0*/  @P5 STG.E.U8 desc[UR12][R16.64], R23 ;  /* 0x0000001710005986 */ /* 0x0003e2000c10110c */
[C---:B------:R-:W-:Y:S01]  /*e400*/  IADD3 R12, P5, PT, R21.reuse, R2, RZ ;  /* 0x00000002150c7210 */ /* 0x040fe20007fbe0ff */
[----:B---3--:R-:W-:Y:S01]  /*e410*/  VIADD R19, R21, UR6 ;  /* 0x0000000615137c36 */ /* 0x008fe20008000000 */
[----:B0-----:R-:W-:Y:S01]  /*e420*/  ISETP.LT.AND P6, PT, R3, UR7, !P0 ;  /* 0x0000000703007c0c */ /* 0x001fe2000c7c1270 */
[----:B------:R-:W0:Y:S01]  /*e430*/  LDCU UR7, c[0x0][0x39c] ;  /* 0x00007380ff0777ac */ /* 0x000e220008000800 */
[----:B------:R-:W-:Y:S01]  /*e440*/  LEA.HI.X.SX32 R13, R21, R0, 0x1, P5 ;  /* 0x00000000150d7211 */ /* 0x000fe200028f0eff */
[----:B------:R-:W-:Y:S01]  /*e450*/  VIADD R3, R158, 0x72 ;  /* 0x000000729e037836 */ /* 0x000fe20000000000 */
[----:B------:R-:W-:Y:S01]  /*e460*/  PRMT R21, R6, 0x7771, RZ ;  /* 0x0000777106157816 */ /* 0x000fe200000000ff */
[----:B------:R-:W3:Y:S01]  /*e470*/  LDCU UR6, c[0x0][0x3b8] ;  /* 0x00007700ff0677ac */ /* 0x000ee20008000800 */
[----:B------:R-:W-:-:S03]  /*e480*/  IADD3 R14, P5, PT, R19, R2, RZ ;  /* 0x00000002130e7210 */ /* 0x000fc60007fbe0ff */
[----:B------:R2:W-:Y:S01]  /*e490*/  @P3 STG.E.U8 desc[UR12][R12.64], R21 ;  /* 0x000000150c003986 */ /* 0x0005e2000c10110c */
[----:B-1----:R-:W-:Y:S01]  /*e4a0*/  ISETP.LT.AND P3, PT, R3, UR8, !P0 ;  /* 0x0000000803007c0c */ /* 0x002fe2000c761270 */
[----:B------:R-:W1:Y:S01]  /*e4b0*/  LDCU UR8, c[0x0][0x39c] ;  /* 0x00007380ff0877ac */ /* 0x000e620008000800 */
[C---:B------:R-:W-:Y:S01]  /*e4c0*/  LEA.HI.X.SX32 R15, R19.reuse, R0, 0x1, P5 ;  /* 0x00000000130f7211 */ /* 0x040fe200028f0eff */
[----:B----4-:R-:W-:Y:S01]  /*e4d0*/  VIADD R19, R19, UR4 ;  /* 0x0000000413137c36 */ /* 0x010fe20008000000 */
[----:B------:R-:W-:Y:S01]  /*e4e0*/  PRMT R23, R7, 0x7770, RZ ;  /* 0x0000777007177816 */ /* 0x000fe200000000ff */
[C---:B------:R-:W-:Y:S01]  /*e4f0*/  VIADD R3, R158.reuse, 0x73 ;  /* 0x000000739e037836 */ /* 0x040fe20000000000 */
[----:B------:R-:W4:Y:S02]  /*e500*/  LDCU UR4, c[0x0][0x3b8] ;  /* 0x00007700ff0477ac */ /* 0x000f240008000800 */
[----:B------:R-:W-:Y:S01]  /*e510*/  IADD3 R16, P5, PT, R19, R2, RZ ;  /* 0x0000000213107210 */ /* 0x000fe20007fbe0ff */
[----:B------:R3:W-:Y:S01]  /*e520*/  @P2 STG.E.U8 desc[UR12][R14.64], R23 ;  /* 0x000000170e002986 */ /* 0x0007e2000c10110c */
[----:B0-----:R-:W-:Y:S01]  /*e530*/  ISETP.LT.AND P2, PT, R3, UR7, !P0 ;  /* 0x0000000703007c0c */ /* 0x001fe2000c741270 */
[C---:B--2---:R-:W-:Y:S01]  /*e540*/  VIADD R21, R19.reuse, UR5 ;  /* 0x0000000513157c36 */ /* 0x044fe20008000000 */
[----:B------:R-:W-:Y:S01]  /*e550*/  LEA.HI.X.SX32 R17, R19, R0, 0x1, P5 ;  /* 0x0000000013117211 */ /* 0x000fe200028f0eff */
[----:B------:R-:W0:Y:S01]  /*e560*/  LDCU UR7, c[0x0][0x39c] ;  /* 0x00007380ff0777ac */ /* 0x000e220008000800 */
[----:B------:R-:W-:Y:S01]  /*e570*/  PRMT R19, R7, 0x7771, RZ ;  /* 0x0000777107137816 */ /* 0x000fe200000000ff */
[----:B------:R-:W-:Y:S01]  /*e580*/  VIADD R3, R158, 0x74 ;  /* 0x000000749e037836 */ /* 0x000fe20000000000 */
        /* <DEDUP_REMOVED lines=10> */
[C---:B------:R-:W-:Y:S01]  /*e630*/  IADD3 R14, P5, PT, R21.reuse, R2, RZ ;  /* 0x00000002150e7210 */ /* 0x040fe20007fbe0ff */
[----:B------:R1:W-:Y:S01]  /*e640*/  @P4 STG.E.U8 desc[UR12][R12.64], R23 ;  /* 0x000000170c004986 */ /* 0x0003e2000c10110c */
[----:B----4-:R-:W-:Y:S01]  /*e650*/  VIADD R19, R21, UR4 ;  /* 0x0000000415137c36 */ /* 0x010fe20008000000 */
[----:B0-----:R-:W-:Y:S01]  /*e660*/  ISETP.LT.AND P4, PT, R3, UR7, !P0 ;  /* 0x0000000703007c0c */ /* 0x001fe2000c781270 */
[----:B------:R-:W0:Y:S01]  /*e670*/  LDCU UR4, c[0x0][0x3b8] ;  /* 0x00007700ff0477ac */ /* 0x000e220008000800 */
[----:B------:R-:W-:Y:S01]  /*e680*/  LEA.HI.X.SX32 R15, R21, R0, 0x1, P5 ;  /* 0x00000000150f7211 */ /* 0x000fe200028f0eff */
[----:B------:R-:W-:Y:S01]  /*e690*/  VIADD R3, R158, 0x76 ;  /* 0x000000769e037836 */ /* 0x000fe20000000000 */
[----:B------:R-:W-:Y:S01]  /*e6a0*/  PRMT R21, R8, 0x7773, RZ ;  /* 0x0000777308157816 */ /* 0x000fe200000000ff */
[----:B------:R-:W4:Y:S01]  /*e6b0*/  LDCU UR7, c[0x0][0x39c] ;  /* 0x00007380ff0777ac */ /* 0x000f220008000800 */
[----:B------:R-:W-:-:S03]  /*e6c0*/  IADD3 R16, P5, PT, R19, R2, RZ ;  /* 0x0000000213107210 */ /* 0x000fc60007fbe0ff */
[----:B------:R3:W-:Y:S01]  /*e6d0*/  @P6 STG.E.U8 desc[UR12][R14.64], R21 ;  /* 0x000000150e006986 */ /* 0x0007e2000c10110c */
[----:B-1----:R-:W-:Y:S01]  /*e6e0*/  ISETP.LT.AND P6, PT, R3, UR8, !P0 ;  /* 0x0000000803007c0c */ /* 0x002fe2000c7c1270 */
[----:B------:R-:W1:Y:S01]  /*e6f0*/  LDCU UR8, c[0x0][0x39c] ;  /* 0x00007380ff0877ac */ /* 0x000e620008000800 */
[C---:B------:R-:W-:Y:S01]  /*e700*/  LEA.HI.X.SX32 R17, R19.reuse, R0, 0x1, P5 ;  /* 0x0000000013117211 */ /* 0x040fe200028f0eff */
[----:B--2---:R-:W-:Y:S01]  /*e710*/  VIADD R19, R19, UR5 ;  /* 0x0000000513137c36 */ /* 0x004fe20008000000 */
[----:B------:R-:W-:Y:S01]  /*e720*/  PRMT R23, R9, 0x7772, RZ ;  /* 0x0000777209177816 */ /* 0x000fe200000000ff */
[----:B------:R-:W2:Y:S01]  /*e730*/  LDCU UR5, c[0x0][0x3b8] ;  /* 0x00007700ff0577ac */ /* 0x000ea20008000800 */
[----:B------:R-:W-:Y:S02]  /*e740*/  VIADD R3, R158, 0x77 ;  /* 0x000000779e037836 */ /* 0x000fe40000000000 */
[C---:B------:R-:W-:Y:S01]  /*e750*/  IADD3 R12, P5, PT, R19.reuse, R2, RZ ;  /* 0x00000002130c7210 */ /* 0x040fe20007fbe0ff */
[----:B------:R0:W-:Y:S01]  /*e760*/  @P3 STG.E.U8 desc[UR12][R16.64], R23 ;  /* 0x0000001710003986 */ /* 0x0001e2000c10110c */
[C---:B---3--:R-:W-:Y:S01]  /*e770*/  VIADD R15, R19.reuse, UR6 ;  /* 0x00000006130f7c36 */ /* 0x048fe20008000000 */
[----:B------:R-:W3:Y:S01]  /*e780*/  LDCU UR6, c[0x0][0x3b8] ;  /* 0x00007700ff0677ac */ /* 0x000ee20008000800 */
[----:B------:R-:W-:-:S02]  /*e790*/  LEA.HI.X.SX32 R13, R19, R0, 0x1, P5 ;  /* 0x00000000130d7211 */ /* 0x000fc400028f0eff */
[----:B----4-:R-:W-:Y:S01]  /*e7a0*/  ISETP.LT.AND P3, PT, R3, UR7, !P0 ;  /* 0x0000000703007c0c */ /* 0x010fe2000c761270 */
[----:B------:R-:W4:Y:S01]  /*e7b0*/  LDCU UR7, c[0x0][0x3b8] ;  /* 0x00007700ff0777ac */ /* 0x000f220008000800 */
[----:B------:R-:W-:Y:S01]  /*e7c0*/  IADD3 R8, P5, PT, R15, R2, RZ ;  /* 0x000000020f087210 */ /* 0x000fe20007fbe0ff */
[C---:B------:R-:W-:Y:S01]  /*e7d0*/  VIADD R3, R158.reuse, 0x78 ;  /* 0x000000789e037836 */ /* 0x040fe20000000000 */
[----:B------:R-:W-:Y:S01]  /*e7e0*/  PRMT R21, R9, 0x7773, RZ ;  /* 0x0000777309157816 */ /* 0x000fe200000000ff */
[C---:B0-----:R-:W-:Y:S01]  /*e7f0*/  VIADD R17, R15.reuse, UR4 ;  /* 0x000000040f117c36 */ /* 0x041fe20008000000 */
[----:B------:R-:W-:Y:S01]  /*e800*/  LEA.HI.X.SX32 R9, R15, R0, 0x1, P5 ;  /* 0x000000000f097211 */ /* 0x000fe200028f0eff */
[----:B------:R-:W0:Y:S02]  /*e810*/  LDCU UR4, c[0x0][0x3b8] ;  /* 0x00007700ff0477ac */ /* 0x000e240008000800 */
[----:B------:R3:W-:Y:S01]  /*e820*/  @P2 STG.E.U8 desc[UR12][R12.64], R21 ;  /* 0x000000150c002986 */ /* 0x0007e2000c10110c */
[----:B-1----:R-:W-:Y:S01]  /*e830*/  ISETP.LT.AND P2, PT, R3, UR8, !P0 ;  /* 0x0000000803007c0c */ /* 0x002fe2000c741270 */
[----:B------:R-:W-:Y:S01]  /*e840*/  VIADD R3, R158, 0x79 ;  /* 0x000000799e037836 */ /* 0x000fe20000000000 */
[----:B------:R-:W-:Y:S01]  /*e850*/  IADD3 R14, P5, PT, R17, R2, RZ ;  /* 0x00000002110e7210 */ /* 0x000fe20007fbe0ff */
[----:B------:R-:W1:Y:S01]  /*e860*/  LDCU UR8, c[0x0][0x3b8] ;  /* 0x00007700ff0877ac */ /* 0x000e620008000800 */
[----:B------:R-:W-:-:S02]  /*e870*/  PRMT R19, R10, 0x7772, RZ ;  /* 0x000077720a137816 */ /* 0x000fc400000000ff */
[C---:B------:R-:W-:Y:S01]  /*e880*/  LEA.HI.X.SX32 R15, R17.reuse, R0, 0x1, P5 ;  /* 0x00000000110f7211 */ /* 0x040fe200028f0eff */
[----:B--2---:R-:W-:Y:S01]  /*e890*/  VIADD R17, R17, UR5 ;  /* 0x0000000511117c36 */ /* 0x004fe20008000000 */
[----:B------:R-:W2:Y:S01]  /*e8a0*/  LDCU UR5, c[0x0][0x3b8] ;  /* 0x00007700ff0577ac */ /* 0x000ea20008000800 */
[----:B------:R0:W-:Y:S01]  /*e8b0*/  @P1 STG.E.U8 desc[UR12][R8.64], R19 ;  /* 0x0000001308001986 */ /* 0x0001e2000c10110c */
[----:B------:R-:W-:Y:S01]  /*e8c0*/  ISETP.LT.AND P1, PT, R3, UR9, !P0 ;  /* 0x0000000903007c0c */ /* 0x000fe2000c721270 */
[----:B------:R-:W-:Y:S01]  /*e8d0*/  VIADD R3, R158, 0x7a ;  /* 0x0000007a9e037836 */ /* 0x000fe20000000000 */
[----:B---3--:R-:W-:Y:S01]  /*e8e0*/  PRMT R13, R10, 0x7773, RZ ;  /* 0x000077730a0d7816 */ /* 0x008fe200000000ff */
[----:B------:R-:W3:Y:S01]  /*e8f0*/  LDCU UR9, c[0x0][0x39c] ;  /* 0x00007380ff0977ac */ /* 0x000ee20008000800 */
[----:B------:R-:W-:Y:S02]  /*e900*/  PRMT R21, R11, 0x7772, RZ ;  /* 0x000077720b157816 */ /* 0x000fe400000000ff */
[----:B------:R-:W-:Y:S01]  /*e910*/  ISETP.LT.AND P5, PT, R3, UR10, !P0 ;  /* 0x0000000a03007c0c */ /* 0x000fe2000c7a1270 */
[----:B------:R4:W-:Y:S01]  /*e920*/  @P4 STG.E.U8 desc[UR12][R14.64], R13 ;  /* 0x0000000d0e004986 */ /* 0x0009e2000c10110c */
[----:B------:R-:W1:Y:S01]  /*e930*/  LDCU UR10, c[0x0][0x39c] ;  /* 0x00007380ff0a77ac */ /* 0x000e620008000800 */
[----:B------:R-:W-:Y:S01]  /*e940*/  VIADD R3, R158, 0x7b ;  /* 0x0000007b9e037836 */ /* 0x000fe20000000000 */
[----:B0-----:R-:W-:Y:S01]  /*e950*/  PRMT R19, R11, 0x7773, RZ ;  /* 0x000077730b137816 */ /* 0x001fe200000000ff */
[C---:B------:R-:W-:Y:S01]  /*e960*/  VIADD R11, R17.reuse, UR6 ;  /* 0x00000006110b7c36 */ /* 0x040fe20008000000 */
[C---:B------:R-:W-:Y:S01]  /*e970*/  IADD3 R8, P4, PT, R17.reuse, R2, RZ ;  /* 0x0000000211087210 */ /* 0x040fe20007f9e0ff */
[----:B------:R-:W0:Y:S03]  /*e980*/  LDCU UR6, c[0x0][0x3b8] ;  /* 0x00007700ff0677ac */ /* 0x000e260008000800 */
[----:B------:R-:W-:Y:S01]  /*e990*/  LEA.HI.X.SX32 R9, R17, R0, 0x1, P4 ;  /* 0x0000000011097211 */ /* 0x000fe200020f0eff */
[C---:B----4-:R-:W-:Y:S01]  /*e9a0*/  VIADD R15, R11.reuse, UR7 ;  /* 0x000000070b0f7c36 */ /* 0x050fe20008000000 */
[----:B------:R-:W-:Y:S01]  /*e9b0*/  IADD3 R10, P4, PT, R11, R2, RZ ;  /* 0x000000020b0a7210 */ /* 0x000fe20007f9e0ff */
[----:B------:R-:W4:Y:S02]  /*e9c0*/  LDCU UR7, c[0x0][0x3b8] ;  /* 0x00007700ff0777ac */ /* 0x000f240008000800 */
[----:B------:R0:W-:Y:S01]  /*e9d0*/  @P6 STG.E.U8 desc[UR12][R8.64], R21 ;  /* 0x0000001508006986 */ /* 0x0001e2000c10110c */
[----:B------:R-:W-:-:S02]  /*e9e0*/  PRMT R17, R4, 0x7772, RZ ;  /* 0x0000777204117816 */ /* 0x000fc400000000ff */
[----:B------:R-:W-:Y:S02]  /*e9f0*/  IADD3 R12, P6, PT, R15, R2, RZ ;  /* 0x000000020f0c7210 */ /* 0x000fe40007fde0ff */
[-C--:B------:R-:W-:Y:S02]  /*ea00*/  LEA.HI.X.SX32 R11, R11, R0.reuse, 0x1, P4 ;  /* 0x000000000b0b7211 */ /* 0x080fe400020f0eff */
[C---:B------:R-:W-:Y:S01]  /*ea10*/  LEA.HI.X.SX32 R13, R15.reuse, R0, 0x1, P6 ;  /* 0x000000000f0d7211 */ /* 0x040fe200030f0eff */
[----:B------:R-:W-:Y:S01]  /*ea20*/  VIADD R15, R15, UR4 ;  /* 0x000000040f0f7c36 */ /* 0x000fe20008000000 */
[----:B---3--:R-:W-:Y:S01]  /*ea30*/  ISETP.LT.AND P4, PT, R3, UR9, !P0 ;  /* 0x0000000903007c0c */ /* 0x008fe2000c781270 */
[----:B------:R-:W3:Y:S01]  /*ea40*/  LDCU UR9, c[0x0][0x3b8] ;  /* 0x00007700ff0977ac */ /* 0x000ee20008000800 */
[----:B------:R2:W-:Y:S01]  /*ea50*/  @P3 STG.E.U8 desc[UR12][R10.64], R19 ;  /* 0x000000130a003986 */ /* 0x0005e2000c10110c */
[----:B------:R-:W-:Y:S01]  /*ea60*/  VIADD R3, R158, 0x7c ;  /* 0x0000007c9e037836 */ /* 0x000fe20000000000 */
[C---:B0-----:R-:W-:Y:S01]  /*ea70*/  IADD3 R8, P6, PT, R15.reuse, R2, RZ ;  /* 0x000000020f087210 */ /* 0x041fe20007fde0ff */
[----:B------:R-:W0:Y:S01]  /*ea80*/  LDCU UR4, c[0x0][0x3b8] ;  /* 0x00007700ff0477ac */ /* 0x000e220008000800 */
[----:B------:R0:W-:Y:S02]  /*ea90*/  @P2 STG.E.U8 desc[UR12][R12.64], R17 ;  /* 0x000000110c002986 */ /* 0x0001e4000c10110c */
[----:B------:R-:W-:-:S02]  /*eaa0*/  LEA.HI.X.SX32 R9, R15, R0, 0x1, P6 ;  /* 0x000000000f097211 */ /* 0x000fc400030f0eff */
[----:B-1----:R-:W-:Y:S01]  /*eab0*/  ISETP.LT.AND P3, PT, R3, UR10, !P0 ;  /* 0x0000000a03007c0c */ /* 0x002fe2000c761270 */
[----:B------:R-:W1:Y:S01]  /*eac0*/  LDCU UR10, c[0x0][0x39c] ;  /* 0x00007380ff0a77ac */ /* 0x000e620008000800 */
[----:B------:R-:W-:Y:S01]  /*ead0*/  VIADD R3, R158, 0x7d ;  /* 0x0000007d9e037836 */ /* 0x000fe20000000000 */
[----:B------:R1:W-:Y:S01]  /*eae0*/  @P1 STG.E.U8 desc[UR12][R8.64], R25 ;  /* 0x0000001908001986 */ /* 0x0003e2000c10110c */
[----:B--2---:R-:W-:-:S03]  /*eaf0*/  VIADD R11, R15, UR8 ;  /* 0x000000080f0b7c36 */ /* 0x004fc60008000000 */
[----:B------:R-:W-:Y:S01]  /*eb00*/  ISETP.LT.AND P2, PT, R3, UR11, !P0 ;  /* 0x0000000b03007c0c */ /* 0x000fe2000c741270 */
[C---:B------:R-:W-:Y:S01]  /*eb10*/  VIADD R15, R11.reuse, UR5 ;  /* 0x000000050b0f7c36 */ /* 0x040fe20008000000 */
[----:B------:R-:W2:Y:S01]  /*eb20*/  LDCU UR5, c[0x0][0x39c] ;  /* 0x00007380ff0577ac */ /* 0x000ea20008000800 */
[----:B------:R-:W-:Y:S01]  /*eb30*/  IADD3 R10, P6, PT, R11, R2, RZ ;  /* 0x000000020b0a7210 */ /* 0x000fe20007fde0ff */
[C---:B------:R-:W-:Y:S02]  /*eb40*/  VIADD R3, R158.reuse, 0x7e ;  /* 0x0000007e9e037836 */ /* 0x040fe40000000000 */
[----:B0-----:R-:W-:Y:S01]  /*eb50*/  VIADD R17, R15, UR6 ;  /* 0x000000060f117c36 */ /* 0x001fe20008000000 */
[----:B------:R-:W-:Y:S01]  /*eb60*/  LEA.HI.X.SX32 R11, R11, R0, 0x1, P6 ;  /* 0x000000000b0b7211 */ /* 0x000fe200030f0eff */
[----:B------:R-:W-:Y:S01]  /*eb70*/  VIADD R158, R158, 0x7f ;  /* 0x0000007f9e9e7836 */ /* 0x000fe20000000000 */
[-C--:B------:R-:W-:Y:S01]  /*eb80*/  IADD3 R12, P1, PT, R15, R2.reuse, RZ ;  /* 0x000000020f0c7210 */ /* 0x080fe20007f3e0ff */
[C---:B----4-:R-:W-:Y:S01]  /*eb90*/  VIADD R19, R17.reuse, UR7 ;  /* 0x0000000711137c36 */ /* 0x050fe20008000000 */
[----:B------:R-:W-:-:S02]  /*eba0*/  IADD3 R14, P6, PT, R17, R2, RZ ;  /* 0x00000002110e7210 */ /* 0x000fc40007fde0ff */
[-C--:B------:R-:W-:Y:S01]  /*ebb0*/  LEA.HI.X.SX32 R13, R15, R0.reuse, 0x1, P1 ;  /* 0x000000000f0d7211 */ /* 0x080fe200008f0eff */
[----:B---3--:R-:W-:Y:S01]  /*ebc0*/  VIADD R21, R19, UR9 ;  /* 0x0000000913157c36 */ /* 0x008fe20008000000 */
[----:B------:R-:W-:Y:S02]  /*ebd0*/  LEA.HI.X.SX32 R15, R17, R0, 0x1, P6 ;  /* 0x00000000110f7211 */ /* 0x000fe400030f0eff */
[-C--:B------:R-:W-:Y:S01]  /*ebe0*/  IADD3 R16, P6, PT, R19, R2.reuse, RZ ;  /* 0x0000000213107210 */ /* 0x080fe20007fde0ff */
[C---:B------:R-:W-:Y:S01]  /*ebf0*/  VIADD R23, R21.reuse, UR4 ;  /* 0x0000000415177c36 */ /* 0x040fe20008000000 */
[----:B-1----:R-:W-:Y:S02]  /*ec00*/  IADD3 R8, P1, PT, R21, R2, RZ ;  /* 0x0000000215087210 */ /* 0x002fe40007f3e0ff */
[-C--:B------:R-:W-:Y:S02]  /*ec10*/  LEA.HI.X.SX32 R17, R19, R0.reuse, 0x1, P6 ;  /* 0x0000000013117211 */ /* 0x080fe400030f0eff */
[----:B------:R-:W-:-:S02]  /*ec20*/  LEA.HI.X.SX32 R9, R21, R0, 0x1, P1 ;  /* 0x0000000015097211 */ /* 0x000fc400008f0eff */
[----:B------:R-:W-:Y:S02]  /*ec30*/  IADD3 R2, P6, PT, R23, R2, RZ ;  /* 0x0000000217027210 */ /* 0x000fe40007fde0ff */
[----:B------:R-:W-:Y:S02]  /*ec40*/  ISETP.LT.AND P1, PT, R3, UR10, !P0 ;  /* 0x0000000a03007c0c */ /* 0x000fe4000c721270 */
[----:B--2---:R-:W-:Y:S02]  /*ec50*/  ISETP.LT.AND P0, PT, R158, UR5, !P0 ;  /* 0x000000059e007c0c */ /* 0x004fe4000c701270 */
[----:B------:R-:W-:Y:S02]  /*ec60*/  LEA.HI.X.SX32 R3, R23, R0, 0x1, P6 ;  /* 0x0000000017037211 */ /* 0x000fe400030f0eff */
[C---:B------:R-:W-:Y:S02]  /*ec70*/  PRMT R25, R5.reuse, 0x7772, RZ ;  /* 0x0000777205197816 */ /* 0x040fe400000000ff */
[----:B------:R-:W-:-:S02]  /*ec80*/  PRMT R23, R5, 0x7773, RZ ;  /* 0x0000777305177816 */ /* 0x000fc400000000ff */
[C---:B------:R-:W-:Y:S01]  /*ec90*/  PRMT R21, R6.reuse, 0x7772, RZ ;  /* 0x0000777206157816 */ /* 0x040fe200000000ff */
[----:B------:R0:W-:Y:S01]  /*eca0*/  @P5 STG.E.U8 desc[UR12][R10.64], R25 ;  /* 0x000000190a005986 */ /* 0x0001e2000c10110c */
[----:B------:R-:W-:Y:S02]  /*ecb0*/  PRMT R19, R6, 0x7773, RZ ;  /* 0x0000777306137816 */ /* 0x000fe400000000ff */
[C---:B------:R-:W-:Y:S01]  /*ecc0*/  PRMT R5, R7.reuse, 0x7773, RZ ;  /* 0x0000777307057816 */ /* 0x040fe200000000ff */
[----:B------:R0:W-:Y:S01]  /*ecd0*/  @P4 STG.E.U8 desc[UR12][R12.64], R23 ;  /* 0x000000170c004986 */ /* 0x0001e2000c10110c */
[----:B------:R-:W-:-:S03]  /*ece0*/  PRMT R7, R7, 0x7772, RZ ;  /* 0x0000777207077816 */ /* 0x000fc600000000ff */
[----:B------:R0:W-:Y:S04]  /*ecf0*/  @P3 STG.E.U8 desc[UR12][R14.64], R21 ;  /* 0x000000150e003986 */ /* 0x0001e8000c10110c */
[----:B------:R0:W-:Y:S04]  /*ed00*/  @P2 STG.E.U8 desc[UR12][R16.64], R19 ;  /* 0x0000001310002986 */ /* 0x0001e8000c10110c */
[----:B------:R0:W-:Y:S01]  /*ed10*/  @P1 STG.E.U8 desc[UR12][R8.64], R7 ;  /* 0x0000000708001986 */ /* 0x0001e2000c10110c */
[----:B------:R-:W-:Y:S05]  /*ed20*/  @!P0 EXIT ;  /* 0x000000000000894d */ /* 0x000fea0003800000 */
[----:B------:R-:W-:Y:S01]  /*ed30*/  STG.E.U8 desc[UR12][R2.64], R5 ;  /* 0x0000000502007986 */ /* 0x000fe2000c10110c */
[----:B------:R-:W-:Y:S05]  /*ed40*/  EXIT ;  /* 0x000000000000794d */ /* 0x000fea0003800000 */
.L_x_2:
[----:B------:R-:W-:-:S00]  /*ed50*/  BRA `(.L_x_2) ;  /* 0xfffffffc00fc7947 */ /* 0x000fc0000383ffff */
[----:B------:R-:W-:-:S00]  /*ed60*/  NOP ;  /* 0x0000000000007918 */ /* 0x000fc00000000000 */
        /* <DEDUP_REMOVED lines=9> */
.L_x_3:


//--------------------- .nv.shared.matmul_kernel  --------------------------
	.section	.nv.shared.matmul_kernel,"aw",@nobits
	.sectionflags	@""
	.align	16
	.zero		1024


//--------------------- .nv.shared.reserved.0     --------------------------
	.section	.nv.shared.reserved.0,"aw",@nobits
	.weak		__nv_reservedSMEM_offset_0_alias
	.size		__nv_reservedSMEM_offset_0_alias, 0, 64
	.other		__nv_reservedSMEM_offset_0_alias,@"STO_CUDA_RESERVED_SHARED STV_DEFAULT"
__nv_reservedSMEM_offset_0_alias:
	.zero		0
	.zero		64


//--------------------- .nv.constant0.matmul_kernel --------------------------
	.section	.nv.constant0.matmul_kernel,"a",@progbits
	.sectionflags	@""
	.align	4
.nv.constant0.matmul_kernel:
	.zero		976


//--------------------- SYMBOLS --------------------------

	.type		.nv.reservedSmem.offset0,@object
	.size		.nv.reservedSmem.offset0,0x4
	.type		.nv.reservedSmem.cap,@object
	.size		.nv.reservedSmem.cap,0x4
